//
// Generated by NVIDIA NVVM Compiler
//
// Compiler Build ID: CL-36424714
// Cuda compilation tools, release 13.0, V13.0.88
// Based on NVVM 20.0.0
//

.version 9.0
.target sm_100
.address_size 64

	// .globl	_ZN3cub18CUB_300001_SM_10006detail11EmptyKernelIvEEvv
// _ZZN3cub18CUB_300001_SM_10006detail6reduce28DeviceReduceSingleTileKernelINS2_10policy_hubIdj11add_functorIdEE10Policy1000EN6thrust24THRUST_300001_SM_1000_NS6detail15normal_iteratorINSA_10device_ptrIdEEEEPdjS6_ddN4cuda3std3__410__identityEEEvT0_T1_T2_T3_T4_T6_E12temp_storage has been demoted
// _ZZN3cub18CUB_300001_SM_10006detail6reduce18DeviceReduceKernelINS2_10policy_hubIdj11add_functorIdEE10Policy1000EN6thrust24THRUST_300001_SM_1000_NS6detail15normal_iteratorINSA_10device_ptrIdEEEEjS6_dN4cuda3std3__410__identityEEEvT0_PT3_T1_NS0_13GridEvenShareISN_EET2_T4_E12temp_storage has been demoted
// _ZZN3cub18CUB_300001_SM_10006detail6reduce28DeviceReduceSingleTileKernelINS2_10policy_hubIdj11add_functorIdEE10Policy1000EPdS9_iS6_ddN4cuda3std3__410__identityEEEvT0_T1_T2_T3_T4_T6_E12temp_storage has been demoted
// _ZZN3cub18CUB_300001_SM_10006detail6reduce28DeviceReduceSingleTileKernelINS2_10policy_hubIdy11add_functorIdEE10Policy1000EN6thrust24THRUST_300001_SM_1000_NS6detail15normal_iteratorINSA_10device_ptrIdEEEEPdyS6_ddN4cuda3std3__410__identityEEEvT0_T1_T2_T3_T4_T6_E12temp_storage has been demoted
// _ZZN3cub18CUB_300001_SM_10006detail6reduce18DeviceReduceKernelINS2_10policy_hubIdy11add_functorIdEE10Policy1000EN6thrust24THRUST_300001_SM_1000_NS6detail15normal_iteratorINSA_10device_ptrIdEEEEyS6_dN4cuda3std3__410__identityEEEvT0_PT3_T1_NS0_13GridEvenShareISN_EET2_T4_E12temp_storage has been demoted
// _ZZN3cub18CUB_300001_SM_10006detail6reduce28DeviceReduceSingleTileKernelINS2_10policy_hubIdy11add_functorIdEE10Policy1000EPdS9_iS6_ddN4cuda3std3__410__identityEEEvT0_T1_T2_T3_T4_T6_E12temp_storage has been demoted
// _ZZN3cub18CUB_300001_SM_10006detail6reduce28DeviceReduceSingleTileKernelINS2_10policy_hubIdj11max_functorIdEE10Policy1000EN6thrust24THRUST_300001_SM_1000_NS6detail15normal_iteratorINSA_10device_ptrIdEEEEPdjS6_dd11abs_functorIdEEEvT0_T1_T2_T3_T4_T6_E12temp_storage has been demoted
// _ZZN3cub18CUB_300001_SM_10006detail6reduce18DeviceReduceKernelINS2_10policy_hubIdj11max_functorIdEE10Policy1000EN6thrust24THRUST_300001_SM_1000_NS6detail15normal_iteratorINSA_10device_ptrIdEEEEjS6_d11abs_functorIdEEEvT0_PT3_T1_NS0_13GridEvenShareISL_EET2_T4_E12temp_storage has been demoted
// _ZZN3cub18CUB_300001_SM_10006detail6reduce28DeviceReduceSingleTileKernelINS2_10policy_hubIdj11max_functorIdEE10Policy1000EPdS9_iS6_ddN4cuda3std3__410__identityEEEvT0_T1_T2_T3_T4_T6_E12temp_storage has been demoted
// _ZZN3cub18CUB_300001_SM_10006detail6reduce28DeviceReduceSingleTileKernelINS2_10policy_hubIdy11max_functorIdEE10Policy1000EN6thrust24THRUST_300001_SM_1000_NS6detail15normal_iteratorINSA_10device_ptrIdEEEEPdyS6_dd11abs_functorIdEEEvT0_T1_T2_T3_T4_T6_E12temp_storage has been demoted
// _ZZN3cub18CUB_300001_SM_10006detail6reduce18DeviceReduceKernelINS2_10policy_hubIdy11max_functorIdEE10Policy1000EN6thrust24THRUST_300001_SM_1000_NS6detail15normal_iteratorINSA_10device_ptrIdEEEEyS6_d11abs_functorIdEEEvT0_PT3_T1_NS0_13GridEvenShareISL_EET2_T4_E12temp_storage has been demoted
// _ZZN3cub18CUB_300001_SM_10006detail6reduce28DeviceReduceSingleTileKernelINS2_10policy_hubIdy11max_functorIdEE10Policy1000EPdS9_iS6_ddN4cuda3std3__410__identityEEEvT0_T1_T2_T3_T4_T6_E12temp_storage has been demoted
// _ZZN3cub18CUB_300001_SM_10006detail6reduce28DeviceReduceSingleTileKernelINS2_10policy_hubIdj11max_functorIdEE10Policy1000EN6thrust24THRUST_300001_SM_1000_NS6detail15normal_iteratorINSA_10device_ptrIdEEEEPdjS6_ddN4cuda3std3__410__identityEEEvT0_T1_T2_T3_T4_T6_E12temp_storage has been demoted
// _ZZN3cub18CUB_300001_SM_10006detail6reduce18DeviceReduceKernelINS2_10policy_hubIdj11max_functorIdEE10Policy1000EN6thrust24THRUST_300001_SM_1000_NS6detail15normal_iteratorINSA_10device_ptrIdEEEEjS6_dN4cuda3std3__410__identityEEEvT0_PT3_T1_NS0_13GridEvenShareISN_EET2_T4_E12temp_storage has been demoted
// _ZZN3cub18CUB_300001_SM_10006detail6reduce28DeviceReduceSingleTileKernelINS2_10policy_hubIdy11max_functorIdEE10Policy1000EN6thrust24THRUST_300001_SM_1000_NS6detail15normal_iteratorINSA_10device_ptrIdEEEEPdyS6_ddN4cuda3std3__410__identityEEEvT0_T1_T2_T3_T4_T6_E12temp_storage has been demoted
// _ZZN3cub18CUB_300001_SM_10006detail6reduce18DeviceReduceKernelINS2_10policy_hubIdy11max_functorIdEE10Policy1000EN6thrust24THRUST_300001_SM_1000_NS6detail15normal_iteratorINSA_10device_ptrIdEEEEyS6_dN4cuda3std3__410__identityEEEvT0_PT3_T1_NS0_13GridEvenShareISN_EET2_T4_E12temp_storage has been demoted
// _ZZN3cub18CUB_300001_SM_10006detail6reduce28DeviceReduceSingleTileKernelINS2_10policy_hubIdj11add_functorIdEE10Policy1000EN6thrust24THRUST_300001_SM_1000_NS6detail15normal_iteratorINSA_10device_ptrIdEEEEPdjS6_dd14square_functorIdEEEvT0_T1_T2_T3_T4_T6_E12temp_storage has been demoted
// _ZZN3cub18CUB_300001_SM_10006detail6reduce18DeviceReduceKernelINS2_10policy_hubIdj11add_functorIdEE10Policy1000EN6thrust24THRUST_300001_SM_1000_NS6detail15normal_iteratorINSA_10device_ptrIdEEEEjS6_d14square_functorIdEEEvT0_PT3_T1_NS0_13GridEvenShareISL_EET2_T4_E12temp_storage has been demoted
// _ZZN3cub18CUB_300001_SM_10006detail6reduce28DeviceReduceSingleTileKernelINS2_10policy_hubIdy11add_functorIdEE10Policy1000EN6thrust24THRUST_300001_SM_1000_NS6detail15normal_iteratorINSA_10device_ptrIdEEEEPdyS6_dd14square_functorIdEEEvT0_T1_T2_T3_T4_T6_E12temp_storage has been demoted
// _ZZN3cub18CUB_300001_SM_10006detail6reduce18DeviceReduceKernelINS2_10policy_hubIdy11add_functorIdEE10Policy1000EN6thrust24THRUST_300001_SM_1000_NS6detail15normal_iteratorINSA_10device_ptrIdEEEEyS6_d14square_functorIdEEEvT0_PT3_T1_NS0_13GridEvenShareISL_EET2_T4_E12temp_storage has been demoted
// _ZZN3cub18CUB_300001_SM_10006detail6reduce28DeviceReduceSingleTileKernelINS2_10policy_hubImj11mul_functorImEE10Policy1000EN6thrust24THRUST_300001_SM_1000_NS6detail15normal_iteratorINSA_10device_ptrImEEEEPmjS6_mm11inc_functorImEEEvT0_T1_T2_T3_T4_T6_E12temp_storage has been demoted
// _ZZN3cub18CUB_300001_SM_10006detail6reduce18DeviceReduceKernelINS2_10policy_hubImj11mul_functorImEE10Policy1000EN6thrust24THRUST_300001_SM_1000_NS6detail15normal_iteratorINSA_10device_ptrImEEEEjS6_m11inc_functorImEEEvT0_PT3_T1_NS0_13GridEvenShareISL_EET2_T4_E12temp_storage has been demoted
// _ZZN3cub18CUB_300001_SM_10006detail6reduce28DeviceReduceSingleTileKernelINS2_10policy_hubImj11mul_functorImEE10Policy1000EPmS9_iS6_mmN4cuda3std3__410__identityEEEvT0_T1_T2_T3_T4_T6_E12temp_storage has been demoted
// _ZZN3cub18CUB_300001_SM_10006detail6reduce28DeviceReduceSingleTileKernelINS2_10policy_hubImy11mul_functorImEE10Policy1000EN6thrust24THRUST_300001_SM_1000_NS6detail15normal_iteratorINSA_10device_ptrImEEEEPmyS6_mm11inc_functorImEEEvT0_T1_T2_T3_T4_T6_E12temp_storage has been demoted
// _ZZN3cub18CUB_300001_SM_10006detail6reduce18DeviceReduceKernelINS2_10policy_hubImy11mul_functorImEE10Policy1000EN6thrust24THRUST_300001_SM_1000_NS6detail15normal_iteratorINSA_10device_ptrImEEEEyS6_m11inc_functorImEEEvT0_PT3_T1_NS0_13GridEvenShareISL_EET2_T4_E12temp_storage has been demoted
// _ZZN3cub18CUB_300001_SM_10006detail6reduce28DeviceReduceSingleTileKernelINS2_10policy_hubImy11mul_functorImEE10Policy1000EPmS9_iS6_mmN4cuda3std3__410__identityEEEvT0_T1_T2_T3_T4_T6_E12temp_storage has been demoted
.global .align 1 .b8 _ZN34_INTERNAL_1cb56496_4_k_cu_0a15568c4cuda3std3__45__cpo5beginE[1];
.global .align 1 .b8 _ZN34_INTERNAL_1cb56496_4_k_cu_0a15568c4cuda3std3__45__cpo3endE[1];
.global .align 1 .b8 _ZN34_INTERNAL_1cb56496_4_k_cu_0a15568c4cuda3std3__45__cpo6cbeginE[1];
.global .align 1 .b8 _ZN34_INTERNAL_1cb56496_4_k_cu_0a15568c4cuda3std3__45__cpo4cendE[1];
.global .align 1 .b8 _ZN34_INTERNAL_1cb56496_4_k_cu_0a15568c4cuda3std3__45__cpo6rbeginE[1];
.global .align 1 .b8 _ZN34_INTERNAL_1cb56496_4_k_cu_0a15568c4cuda3std3__45__cpo4rendE[1];
.global .align 1 .b8 _ZN34_INTERNAL_1cb56496_4_k_cu_0a15568c4cuda3std3__45__cpo7crbeginE[1];
.global .align 1 .b8 _ZN34_INTERNAL_1cb56496_4_k_cu_0a15568c4cuda3std3__45__cpo5crendE[1];
.global .align 1 .b8 _ZN34_INTERNAL_1cb56496_4_k_cu_0a15568c4cuda3std3__436_GLOBAL__N__1cb56496_4_k_cu_0a15568c6ignoreE[1];
.global .align 1 .b8 _ZN34_INTERNAL_1cb56496_4_k_cu_0a15568c4cuda3std3__419piecewise_constructE[1];
.global .align 1 .b8 _ZN34_INTERNAL_1cb56496_4_k_cu_0a15568c4cuda3std3__48in_placeE[1];
.global .align 1 .b8 _ZN34_INTERNAL_1cb56496_4_k_cu_0a15568c4cuda3std3__420unreachable_sentinelE[1];
.global .align 1 .b8 _ZN34_INTERNAL_1cb56496_4_k_cu_0a15568c4cuda3std3__47nulloptE[1];
.global .align 1 .b8 _ZN34_INTERNAL_1cb56496_4_k_cu_0a15568c4cuda3std3__48unexpectE[1];
.global .align 1 .b8 _ZN34_INTERNAL_1cb56496_4_k_cu_0a15568c4cuda3std6ranges3__45__cpo4swapE[1];
.global .align 1 .b8 _ZN34_INTERNAL_1cb56496_4_k_cu_0a15568c4cuda3std6ranges3__45__cpo9iter_moveE[1];
.global .align 1 .b8 _ZN34_INTERNAL_1cb56496_4_k_cu_0a15568c4cuda3std6ranges3__45__cpo5beginE[1];
.global .align 1 .b8 _ZN34_INTERNAL_1cb56496_4_k_cu_0a15568c4cuda3std6ranges3__45__cpo3endE[1];
.global .align 1 .b8 _ZN34_INTERNAL_1cb56496_4_k_cu_0a15568c4cuda3std6ranges3__45__cpo6cbeginE[1];
.global .align 1 .b8 _ZN34_INTERNAL_1cb56496_4_k_cu_0a15568c4cuda3std6ranges3__45__cpo4cendE[1];
.global .align 1 .b8 _ZN34_INTERNAL_1cb56496_4_k_cu_0a15568c4cuda3std6ranges3__45__cpo7advanceE[1];
.global .align 1 .b8 _ZN34_INTERNAL_1cb56496_4_k_cu_0a15568c4cuda3std6ranges3__45__cpo9iter_swapE[1];
.global .align 1 .b8 _ZN34_INTERNAL_1cb56496_4_k_cu_0a15568c4cuda3std6ranges3__45__cpo4nextE[1];
.global .align 1 .b8 _ZN34_INTERNAL_1cb56496_4_k_cu_0a15568c4cuda3std6ranges3__45__cpo4prevE[1];
.global .align 1 .b8 _ZN34_INTERNAL_1cb56496_4_k_cu_0a15568c4cuda3std6ranges3__45__cpo4dataE[1];
.global .align 1 .b8 _ZN34_INTERNAL_1cb56496_4_k_cu_0a15568c4cuda3std6ranges3__45__cpo5cdataE[1];
.global .align 1 .b8 _ZN34_INTERNAL_1cb56496_4_k_cu_0a15568c4cuda3std6ranges3__45__cpo4sizeE[1];
.global .align 1 .b8 _ZN34_INTERNAL_1cb56496_4_k_cu_0a15568c4cuda3std6ranges3__45__cpo5ssizeE[1];
.global .align 1 .b8 _ZN34_INTERNAL_1cb56496_4_k_cu_0a15568c4cuda3std6ranges3__45__cpo8distanceE[1];
.global .align 1 .b8 _ZN34_INTERNAL_1cb56496_4_k_cu_0a15568c6thrust24THRUST_300001_SM_1000_NS8cuda_cub3parE[1];
.global .align 1 .b8 _ZN34_INTERNAL_1cb56496_4_k_cu_0a15568c6thrust24THRUST_300001_SM_1000_NS8cuda_cub10par_nosyncE[1];
.global .align 1 .b8 _ZN34_INTERNAL_1cb56496_4_k_cu_0a15568c6thrust24THRUST_300001_SM_1000_NS6system6detail10sequential3seqE[1];
.global .align 1 .b8 _ZN34_INTERNAL_1cb56496_4_k_cu_0a15568c6thrust24THRUST_300001_SM_1000_NS6system3cpp3parE[1];
.global .align 1 .b8 _ZN34_INTERNAL_1cb56496_4_k_cu_0a15568c6thrust24THRUST_300001_SM_1000_NS12placeholders2_1E[1];
.global .align 1 .b8 _ZN34_INTERNAL_1cb56496_4_k_cu_0a15568c6thrust24THRUST_300001_SM_1000_NS12placeholders2_2E[1];
.global .align 1 .b8 _ZN34_INTERNAL_1cb56496_4_k_cu_0a15568c6thrust24THRUST_300001_SM_1000_NS12placeholders2_3E[1];
.global .align 1 .b8 _ZN34_INTERNAL_1cb56496_4_k_cu_0a15568c6thrust24THRUST_300001_SM_1000_NS12placeholders2_4E[1];
.global .align 1 .b8 _ZN34_INTERNAL_1cb56496_4_k_cu_0a15568c6thrust24THRUST_300001_SM_1000_NS12placeholders2_5E[1];
.global .align 1 .b8 _ZN34_INTERNAL_1cb56496_4_k_cu_0a15568c6thrust24THRUST_300001_SM_1000_NS12placeholders2_6E[1];
.global .align 1 .b8 _ZN34_INTERNAL_1cb56496_4_k_cu_0a15568c6thrust24THRUST_300001_SM_1000_NS12placeholders2_7E[1];
.global .align 1 .b8 _ZN34_INTERNAL_1cb56496_4_k_cu_0a15568c6thrust24THRUST_300001_SM_1000_NS12placeholders2_8E[1];
.global .align 1 .b8 _ZN34_INTERNAL_1cb56496_4_k_cu_0a15568c6thrust24THRUST_300001_SM_1000_NS12placeholders2_9E[1];
.global .align 1 .b8 _ZN34_INTERNAL_1cb56496_4_k_cu_0a15568c6thrust24THRUST_300001_SM_1000_NS12placeholders3_10E[1];
.global .align 1 .b8 _ZN34_INTERNAL_1cb56496_4_k_cu_0a15568c6thrust24THRUST_300001_SM_1000_NS3seqE[1];
.global .align 1 .b8 _ZN34_INTERNAL_1cb56496_4_k_cu_0a15568c6thrust24THRUST_300001_SM_1000_NS6deviceE[1];

.visible .entry _ZN3cub18CUB_300001_SM_10006detail11EmptyKernelIvEEvv()
{


	ret;

}
	// .globl	_ZN3cub18CUB_300001_SM_10006detail8for_each13static_kernelINS2_12policy_hub_t12policy_500_tEmN6thrust24THRUST_300001_SM_1000_NS8cuda_cub6__fill7functorINS7_6detail15normal_iteratorINS7_10device_ptrIdEEEEdEEEEvT0_T1_
.visible .entry _ZN3cub18CUB_300001_SM_10006detail8for_each13static_kernelINS2_12policy_hub_t12policy_500_tEmN6thrust24THRUST_300001_SM_1000_NS8cuda_cub6__fill7functorINS7_6detail15normal_iteratorINS7_10device_ptrIdEEEEdEEEEvT0_T1_(
	.param .u64 _ZN3cub18CUB_300001_SM_10006detail8for_each13static_kernelINS2_12policy_hub_t12policy_500_tEmN6thrust24THRUST_300001_SM_1000_NS8cuda_cub6__fill7functorINS7_6detail15normal_iteratorINS7_10device_ptrIdEEEEdEEEEvT0_T1__param_0,
	.param .align 8 .b8 _ZN3cub18CUB_300001_SM_10006detail8for_each13static_kernelINS2_12policy_hub_t12policy_500_tEmN6thrust24THRUST_300001_SM_1000_NS8cuda_cub6__fill7functorINS7_6detail15normal_iteratorINS7_10device_ptrIdEEEEdEEEEvT0_T1__param_1[16]
)
.maxntid 256
{
	.reg .pred 	%p<4>;
	.reg .b32 	%r<5>;
	.reg .b64 	%rd<16>;
	.reg .b64 	%fd<3>;

	ld.param.f64 	%fd2, [_ZN3cub18CUB_300001_SM_10006detail8for_each13static_kernelINS2_12policy_hub_t12policy_500_tEmN6thrust24THRUST_300001_SM_1000_NS8cuda_cub6__fill7functorINS7_6detail15normal_iteratorINS7_10device_ptrIdEEEEdEEEEvT0_T1__param_1+8];
	ld.param.u64 	%rd4, [_ZN3cub18CUB_300001_SM_10006detail8for_each13static_kernelINS2_12policy_hub_t12policy_500_tEmN6thrust24THRUST_300001_SM_1000_NS8cuda_cub6__fill7functorINS7_6detail15normal_iteratorINS7_10device_ptrIdEEEEdEEEEvT0_T1__param_1];
	ld.param.u64 	%rd5, [_ZN3cub18CUB_300001_SM_10006detail8for_each13static_kernelINS2_12policy_hub_t12policy_500_tEmN6thrust24THRUST_300001_SM_1000_NS8cuda_cub6__fill7functorINS7_6detail15normal_iteratorINS7_10device_ptrIdEEEEdEEEEvT0_T1__param_0];
	mov.u32 	%r2, %ctaid.x;
	mul.wide.u32 	%rd1, %r2, 512;
	sub.s64 	%rd2, %rd5, %rd1;
	setp.lt.u64 	%p1, %rd2, 512;
	@%p1 bra 	$L__BB1_2;
	mov.u32 	%r4, %tid.x;
	cvta.to.global.u64 	%rd11, %rd4;
	cvt.u64.u32 	%rd12, %r4;
	add.s64 	%rd13, %rd1, %rd12;
	shl.b64 	%rd14, %rd13, 3;
	add.s64 	%rd15, %rd11, %rd14;
	st.global.f64 	[%rd15], %fd2;
	st.global.f64 	[%rd15+2048], %fd2;
	bra.uni 	$L__BB1_6;
$L__BB1_2:
	cvta.to.global.u64 	%rd6, %rd4;
	mov.u32 	%r1, %tid.x;
	cvt.u64.u32 	%rd7, %r1;
	setp.le.u64 	%p2, %rd2, %rd7;
	add.s64 	%rd8, %rd1, %rd7;
	shl.b64 	%rd9, %rd8, 3;
	add.s64 	%rd3, %rd6, %rd9;
	@%p2 bra 	$L__BB1_4;
	st.global.f64 	[%rd3], %fd2;
$L__BB1_4:
	add.s32 	%r3, %r1, 256;
	cvt.u64.u32 	%rd10, %r3;
	setp.le.u64 	%p3, %rd2, %rd10;
	@%p3 bra 	$L__BB1_6;
	st.global.f64 	[%rd3+2048], %fd2;
$L__BB1_6:
	ret;

}
	// .globl	_ZN3cub18CUB_300001_SM_10006detail8for_each13static_kernelINS2_12policy_hub_t12policy_500_tEmN6thrust24THRUST_300001_SM_1000_NS8cuda_cub20__uninitialized_fill7functorINS7_10device_ptrIdEEdEEEEvT0_T1_
.visible .entry _ZN3cub18CUB_300001_SM_10006detail8for_each13static_kernelINS2_12policy_hub_t12policy_500_tEmN6thrust24THRUST_300001_SM_1000_NS8cuda_cub20__uninitialized_fill7functorINS7_10device_ptrIdEEdEEEEvT0_T1_(
	.param .u64 _ZN3cub18CUB_300001_SM_10006detail8for_each13static_kernelINS2_12policy_hub_t12policy_500_tEmN6thrust24THRUST_300001_SM_1000_NS8cuda_cub20__uninitialized_fill7functorINS7_10device_ptrIdEEdEEEEvT0_T1__param_0,
	.param .align 8 .b8 _ZN3cub18CUB_300001_SM_10006detail8for_each13static_kernelINS2_12policy_hub_t12policy_500_tEmN6thrust24THRUST_300001_SM_1000_NS8cuda_cub20__uninitialized_fill7functorINS7_10device_ptrIdEEdEEEEvT0_T1__param_1[16]
)
.maxntid 256
{
	.reg .pred 	%p<4>;
	.reg .b32 	%r<5>;
	.reg .b64 	%rd<16>;
	.reg .b64 	%fd<3>;

	ld.param.f64 	%fd2, [_ZN3cub18CUB_300001_SM_10006detail8for_each13static_kernelINS2_12policy_hub_t12policy_500_tEmN6thrust24THRUST_300001_SM_1000_NS8cuda_cub20__uninitialized_fill7functorINS7_10device_ptrIdEEdEEEEvT0_T1__param_1+8];
	ld.param.u64 	%rd4, [_ZN3cub18CUB_300001_SM_10006detail8for_each13static_kernelINS2_12policy_hub_t12policy_500_tEmN6thrust24THRUST_300001_SM_1000_NS8cuda_cub20__uninitialized_fill7functorINS7_10device_ptrIdEEdEEEEvT0_T1__param_1];
	ld.param.u64 	%rd5, [_ZN3cub18CUB_300001_SM_10006detail8for_each13static_kernelINS2_12policy_hub_t12policy_500_tEmN6thrust24THRUST_300001_SM_1000_NS8cuda_cub20__uninitialized_fill7functorINS7_10device_ptrIdEEdEEEEvT0_T1__param_0];
	mov.u32 	%r2, %ctaid.x;
	mul.wide.u32 	%rd1, %r2, 512;
	sub.s64 	%rd2, %rd5, %rd1;
	setp.lt.u64 	%p1, %rd2, 512;
	@%p1 bra 	$L__BB2_2;
	mov.u32 	%r4, %tid.x;
	cvta.to.global.u64 	%rd11, %rd4;
	cvt.u64.u32 	%rd12, %r4;
	add.s64 	%rd13, %rd1, %rd12;
	shl.b64 	%rd14, %rd13, 3;
	add.s64 	%rd15, %rd11, %rd14;
	st.global.f64 	[%rd15], %fd2;
	st.global.f64 	[%rd15+2048], %fd2;
	bra.uni 	$L__BB2_6;
$L__BB2_2:
	cvta.to.global.u64 	%rd6, %rd4;
	mov.u32 	%r1, %tid.x;
	cvt.u64.u32 	%rd7, %r1;
	setp.le.u64 	%p2, %rd2, %rd7;
	add.s64 	%rd8, %rd1, %rd7;
	shl.b64 	%rd9, %rd8, 3;
	add.s64 	%rd3, %rd6, %rd9;
	@%p2 bra 	$L__BB2_4;
	st.global.f64 	[%rd3], %fd2;
$L__BB2_4:
	add.s32 	%r3, %r1, 256;
	cvt.u64.u32 	%rd10, %r3;
	setp.le.u64 	%p3, %rd2, %rd10;
	@%p3 bra 	$L__BB2_6;
	st.global.f64 	[%rd3+2048], %fd2;
$L__BB2_6:
	ret;

}
	// .globl	_ZN3cub18CUB_300001_SM_10006detail8for_each13static_kernelINS2_12policy_hub_t12policy_500_tElN6thrust24THRUST_300001_SM_1000_NS8cuda_cub6__fill7functorINS7_6detail15normal_iteratorINS7_10device_ptrIdEEEEdEEEEvT0_T1_
.visible .entry _ZN3cub18CUB_300001_SM_10006detail8for_each13static_kernelINS2_12policy_hub_t12policy_500_tElN6thrust24THRUST_300001_SM_1000_NS8cuda_cub6__fill7functorINS7_6detail15normal_iteratorINS7_10device_ptrIdEEEEdEEEEvT0_T1_(
	.param .u64 _ZN3cub18CUB_300001_SM_10006detail8for_each13static_kernelINS2_12policy_hub_t12policy_500_tElN6thrust24THRUST_300001_SM_1000_NS8cuda_cub6__fill7functorINS7_6detail15normal_iteratorINS7_10device_ptrIdEEEEdEEEEvT0_T1__param_0,
	.param .align 8 .b8 _ZN3cub18CUB_300001_SM_10006detail8for_each13static_kernelINS2_12policy_hub_t12policy_500_tElN6thrust24THRUST_300001_SM_1000_NS8cuda_cub6__fill7functorINS7_6detail15normal_iteratorINS7_10device_ptrIdEEEEdEEEEvT0_T1__param_1[16]
)
.maxntid 256
{
	.reg .pred 	%p<4>;
	.reg .b32 	%r<5>;
	.reg .b64 	%rd<17>;
	.reg .b64 	%fd<3>;

	ld.param.f64 	%fd2, [_ZN3cub18CUB_300001_SM_10006detail8for_each13static_kernelINS2_12policy_hub_t12policy_500_tElN6thrust24THRUST_300001_SM_1000_NS8cuda_cub6__fill7functorINS7_6detail15normal_iteratorINS7_10device_ptrIdEEEEdEEEEvT0_T1__param_1+8];
	ld.param.u64 	%rd5, [_ZN3cub18CUB_300001_SM_10006detail8for_each13static_kernelINS2_12policy_hub_t12policy_500_tElN6thrust24THRUST_300001_SM_1000_NS8cuda_cub6__fill7functorINS7_6detail15normal_iteratorINS7_10device_ptrIdEEEEdEEEEvT0_T1__param_1];
	ld.param.u64 	%rd6, [_ZN3cub18CUB_300001_SM_10006detail8for_each13static_kernelINS2_12policy_hub_t12policy_500_tElN6thrust24THRUST_300001_SM_1000_NS8cuda_cub6__fill7functorINS7_6detail15normal_iteratorINS7_10device_ptrIdEEEEdEEEEvT0_T1__param_0];
	mov.u32 	%r2, %ctaid.x;
	mul.wide.u32 	%rd1, %r2, 512;
	sub.s64 	%rd2, %rd6, %rd1;
	setp.lt.s64 	%p1, %rd2, 512;
	@%p1 bra 	$L__BB3_2;
	mov.u32 	%r4, %tid.x;
	cvta.to.global.u64 	%rd12, %rd5;
	cvt.u64.u32 	%rd13, %r4;
	add.s64 	%rd14, %rd1, %rd13;
	shl.b64 	%rd15, %rd14, 3;
	add.s64 	%rd16, %rd12, %rd15;
	st.global.f64 	[%rd16], %fd2;
	st.global.f64 	[%rd16+2048], %fd2;
	bra.uni 	$L__BB3_6;
$L__BB3_2:
	cvta.to.global.u64 	%rd7, %rd5;
	mov.u32 	%r1, %tid.x;
	cvt.s64.s32 	%rd3, %rd2;
	cvt.u64.u32 	%rd8, %r1;
	setp.le.s64 	%p2, %rd3, %rd8;
	add.s64 	%rd9, %rd1, %rd8;
	shl.b64 	%rd10, %rd9, 3;
	add.s64 	%rd4, %rd7, %rd10;
	@%p2 bra 	$L__BB3_4;
	st.global.f64 	[%rd4], %fd2;
$L__BB3_4:
	add.s32 	%r3, %r1, 256;
	cvt.u64.u32 	%rd11, %r3;
	setp.le.s64 	%p3, %rd3, %rd11;
	@%p3 bra 	$L__BB3_6;
	st.global.f64 	[%rd4+2048], %fd2;
$L__BB3_6:
	ret;

}
	// .globl	_ZN3cub18CUB_300001_SM_10006detail8for_each13static_kernelINS2_12policy_hub_t12policy_500_tEmN6thrust24THRUST_300001_SM_1000_NS8cuda_cub20__uninitialized_fill7functorINS7_10device_ptrIjEEjEEEEvT0_T1_
.visible .entry _ZN3cub18CUB_300001_SM_10006detail8for_each13static_kernelINS2_12policy_hub_t12policy_500_tEmN6thrust24THRUST_300001_SM_1000_NS8cuda_cub20__uninitialized_fill7functorINS7_10device_ptrIjEEjEEEEvT0_T1_(
	.param .u64 _ZN3cub18CUB_300001_SM_10006detail8for_each13static_kernelINS2_12policy_hub_t12policy_500_tEmN6thrust24THRUST_300001_SM_1000_NS8cuda_cub20__uninitialized_fill7functorINS7_10device_ptrIjEEjEEEEvT0_T1__param_0,
	.param .align 8 .b8 _ZN3cub18CUB_300001_SM_10006detail8for_each13static_kernelINS2_12policy_hub_t12policy_500_tEmN6thrust24THRUST_300001_SM_1000_NS8cuda_cub20__uninitialized_fill7functorINS7_10device_ptrIjEEjEEEEvT0_T1__param_1[16]
)
.maxntid 256
{
	.reg .pred 	%p<4>;
	.reg .b16 	%rs<5>;
	.reg .b32 	%r<12>;
	.reg .b64 	%rd<16>;

	ld.param.u32 	%r3, [_ZN3cub18CUB_300001_SM_10006detail8for_each13static_kernelINS2_12policy_hub_t12policy_500_tEmN6thrust24THRUST_300001_SM_1000_NS8cuda_cub20__uninitialized_fill7functorINS7_10device_ptrIjEEjEEEEvT0_T1__param_1+8];
	ld.param.u64 	%rd4, [_ZN3cub18CUB_300001_SM_10006detail8for_each13static_kernelINS2_12policy_hub_t12policy_500_tEmN6thrust24THRUST_300001_SM_1000_NS8cuda_cub20__uninitialized_fill7functorINS7_10device_ptrIjEEjEEEEvT0_T1__param_1];
	ld.param.u64 	%rd5, [_ZN3cub18CUB_300001_SM_10006detail8for_each13static_kernelINS2_12policy_hub_t12policy_500_tEmN6thrust24THRUST_300001_SM_1000_NS8cuda_cub20__uninitialized_fill7functorINS7_10device_ptrIjEEjEEEEvT0_T1__param_0];
	mov.u32 	%r9, %ctaid.x;
	mul.wide.u32 	%rd1, %r9, 512;
	sub.s64 	%rd2, %rd5, %rd1;
	setp.lt.u64 	%p1, %rd2, 512;
	@%p1 bra 	$L__BB4_2;
	mov.u32 	%r11, %tid.x;
	cvta.to.global.u64 	%rd11, %rd4;
	cvt.u64.u32 	%rd12, %r11;
	add.s64 	%rd13, %rd1, %rd12;
	shl.b64 	%rd14, %rd13, 2;
	add.s64 	%rd15, %rd11, %rd14;
	st.global.u32 	[%rd15], %r3;
	st.global.u32 	[%rd15+1024], %r3;
	bra.uni 	$L__BB4_6;
$L__BB4_2:
	cvta.to.global.u64 	%rd6, %rd4;
	mov.u32 	%r2, %tid.x;
	cvt.u64.u32 	%rd7, %r2;
	setp.le.u64 	%p2, %rd2, %rd7;
	add.s64 	%rd8, %rd1, %rd7;
	shl.b64 	%rd9, %rd8, 2;
	add.s64 	%rd3, %rd6, %rd9;
	@%p2 bra 	$L__BB4_4;
	st.global.u32 	[%rd3], %r3;
$L__BB4_4:
	add.s32 	%r10, %r2, 256;
	cvt.u64.u32 	%rd10, %r10;
	setp.le.u64 	%p3, %rd2, %rd10;
	@%p3 bra 	$L__BB4_6;
	st.global.u32 	[%rd3+1024], %r3;
$L__BB4_6:
	ret;

}
	// .globl	_ZN3cub18CUB_300001_SM_10006detail9transform16transform_kernelINS2_10policy_hubILb1EN4cuda3std3__45tupleIJN6thrust24THRUST_300001_SM_1000_NS6detail15normal_iteratorINSA_10device_ptrIdEEEESF_EEEE10policy1000Ei11sub_functorIdESF_JPdSL_EEEvT0_iT1_T2_DpNS2_10kernel_argIT3_EE
.visible .entry _ZN3cub18CUB_300001_SM_10006detail9transform16transform_kernelINS2_10policy_hubILb1EN4cuda3std3__45tupleIJN6thrust24THRUST_300001_SM_1000_NS6detail15normal_iteratorINSA_10device_ptrIdEEEESF_EEEE10policy1000Ei11sub_functorIdESF_JPdSL_EEEvT0_iT1_T2_DpNS2_10kernel_argIT3_EE(
	.param .u32 _ZN3cub18CUB_300001_SM_10006detail9transform16transform_kernelINS2_10policy_hubILb1EN4cuda3std3__45tupleIJN6thrust24THRUST_300001_SM_1000_NS6detail15normal_iteratorINSA_10device_ptrIdEEEESF_EEEE10policy1000Ei11sub_functorIdESF_JPdSL_EEEvT0_iT1_T2_DpNS2_10kernel_argIT3_EE_param_0,
	.param .u32 _ZN3cub18CUB_300001_SM_10006detail9transform16transform_kernelINS2_10policy_hubILb1EN4cuda3std3__45tupleIJN6thrust24THRUST_300001_SM_1000_NS6detail15normal_iteratorINSA_10device_ptrIdEEEESF_EEEE10policy1000Ei11sub_functorIdESF_JPdSL_EEEvT0_iT1_T2_DpNS2_10kernel_argIT3_EE_param_1,
	.param .align 1 .b8 _ZN3cub18CUB_300001_SM_10006detail9transform16transform_kernelINS2_10policy_hubILb1EN4cuda3std3__45tupleIJN6thrust24THRUST_300001_SM_1000_NS6detail15normal_iteratorINSA_10device_ptrIdEEEESF_EEEE10policy1000Ei11sub_functorIdESF_JPdSL_EEEvT0_iT1_T2_DpNS2_10kernel_argIT3_EE_param_2[1],
	.param .align 8 .b8 _ZN3cub18CUB_300001_SM_10006detail9transform16transform_kernelINS2_10policy_hubILb1EN4cuda3std3__45tupleIJN6thrust24THRUST_300001_SM_1000_NS6detail15normal_iteratorINSA_10device_ptrIdEEEESF_EEEE10policy1000Ei11sub_functorIdESF_JPdSL_EEEvT0_iT1_T2_DpNS2_10kernel_argIT3_EE_param_3[8],
	.param .align 8 .b8 _ZN3cub18CUB_300001_SM_10006detail9transform16transform_kernelINS2_10policy_hubILb1EN4cuda3std3__45tupleIJN6thrust24THRUST_300001_SM_1000_NS6detail15normal_iteratorINSA_10device_ptrIdEEEESF_EEEE10policy1000Ei11sub_functorIdESF_JPdSL_EEEvT0_iT1_T2_DpNS2_10kernel_argIT3_EE_param_4[16],
	.param .align 8 .b8 _ZN3cub18CUB_300001_SM_10006detail9transform16transform_kernelINS2_10policy_hubILb1EN4cuda3std3__45tupleIJN6thrust24THRUST_300001_SM_1000_NS6detail15normal_iteratorINSA_10device_ptrIdEEEESF_EEEE10policy1000Ei11sub_functorIdESF_JPdSL_EEEvT0_iT1_T2_DpNS2_10kernel_argIT3_EE_param_5[16]
)
.maxntid 128
{
	.reg .pred 	%p<38>;
	.reg .b32 	%r<87>;
	.reg .b64 	%rd<100>;
	.reg .b64 	%fd<133>;

	ld.param.u32 	%r52, [_ZN3cub18CUB_300001_SM_10006detail9transform16transform_kernelINS2_10policy_hubILb1EN4cuda3std3__45tupleIJN6thrust24THRUST_300001_SM_1000_NS6detail15normal_iteratorINSA_10device_ptrIdEEEESF_EEEE10policy1000Ei11sub_functorIdESF_JPdSL_EEEvT0_iT1_T2_DpNS2_10kernel_argIT3_EE_param_0];
	ld.param.u64 	%rd28, [_ZN3cub18CUB_300001_SM_10006detail9transform16transform_kernelINS2_10policy_hubILb1EN4cuda3std3__45tupleIJN6thrust24THRUST_300001_SM_1000_NS6detail15normal_iteratorINSA_10device_ptrIdEEEESF_EEEE10policy1000Ei11sub_functorIdESF_JPdSL_EEEvT0_iT1_T2_DpNS2_10kernel_argIT3_EE_param_5];
	ld.param.u64 	%rd29, [_ZN3cub18CUB_300001_SM_10006detail9transform16transform_kernelINS2_10policy_hubILb1EN4cuda3std3__45tupleIJN6thrust24THRUST_300001_SM_1000_NS6detail15normal_iteratorINSA_10device_ptrIdEEEESF_EEEE10policy1000Ei11sub_functorIdESF_JPdSL_EEEvT0_iT1_T2_DpNS2_10kernel_argIT3_EE_param_4];
	ld.param.u64 	%rd30, [_ZN3cub18CUB_300001_SM_10006detail9transform16transform_kernelINS2_10policy_hubILb1EN4cuda3std3__45tupleIJN6thrust24THRUST_300001_SM_1000_NS6detail15normal_iteratorINSA_10device_ptrIdEEEESF_EEEE10policy1000Ei11sub_functorIdESF_JPdSL_EEEvT0_iT1_T2_DpNS2_10kernel_argIT3_EE_param_3];
	ld.param.u32 	%r51, [_ZN3cub18CUB_300001_SM_10006detail9transform16transform_kernelINS2_10policy_hubILb1EN4cuda3std3__45tupleIJN6thrust24THRUST_300001_SM_1000_NS6detail15normal_iteratorINSA_10device_ptrIdEEEESF_EEEE10policy1000Ei11sub_functorIdESF_JPdSL_EEEvT0_iT1_T2_DpNS2_10kernel_argIT3_EE_param_1];
	cvta.to.global.u64 	%rd1, %rd30;
	cvta.to.global.u64 	%rd2, %rd29;
	cvta.to.global.u64 	%rd3, %rd28;
	shl.b32 	%r1, %r51, 7;
	mov.u32 	%r53, %ctaid.x;
	mul.lo.s32 	%r2, %r1, %r53;
	sub.s32 	%r3, %r52, %r2;
	min.s32 	%r4, %r1, %r3;
	shl.b32 	%r5, %r4, 3;
	mov.u32 	%r6, %tid.x;
	shl.b32 	%r75, %r6, 7;
	setp.ge.s32 	%p1, %r75, %r5;
	@%p1 bra 	$L__BB5_5;
	mul.wide.u32 	%rd4, %r6, 128;
	add.s64 	%rd31, %rd2, %rd4;
	mul.wide.s32 	%rd5, %r2, 8;
	add.s64 	%rd97, %rd31, %rd5;
	mov.u32 	%r74, %r75;
$L__BB5_2:
	.pragma "nounroll";
	// begin inline asm
	prefetch.global.L2 [%rd97];
	// end inline asm
	add.s32 	%r74, %r74, 16384;
	add.s64 	%rd97, %rd97, 16384;
	setp.lt.s32 	%p2, %r74, %r5;
	@%p2 bra 	$L__BB5_2;
	add.s64 	%rd33, %rd3, %rd4;
	add.s64 	%rd98, %rd33, %rd5;
$L__BB5_4:
	.pragma "nounroll";
	// begin inline asm
	prefetch.global.L2 [%rd98];
	// end inline asm
	add.s32 	%r75, %r75, 16384;
	add.s64 	%rd98, %rd98, 16384;
	setp.lt.s32 	%p3, %r75, %r5;
	@%p3 bra 	$L__BB5_4;
$L__BB5_5:
	mul.wide.s32 	%rd99, %r2, 8;
	add.s64 	%rd12, %rd2, %rd99;
	add.s64 	%rd13, %rd3, %rd99;
	add.s64 	%rd14, %rd1, %rd99;
	setp.gt.s32 	%p4, %r1, %r3;
	@%p4 bra 	$L__BB5_19;
	setp.lt.s32 	%p5, %r51, 1;
	@%p5 bra 	$L__BB5_60;
	and.b32  	%r12, %r51, 15;
	setp.lt.u32 	%p6, %r51, 16;
	mov.b32 	%r82, 0;
	@%p6 bra 	$L__BB5_10;
	and.b32  	%r82, %r51, 2147483632;
	neg.s32 	%r77, %r82;
	add.s64 	%rd36, %rd99, 3072;
	add.s32 	%r76, %r6, 1152;
	add.s64 	%rd16, %rd3, %rd36;
	add.s64 	%rd17, %rd1, %rd36;
	mul.wide.u32 	%rd37, %r6, 8;
	add.s64 	%rd38, %rd37, %rd2;
	add.s64 	%rd18, %rd38, 8192;
	add.s64 	%rd39, %rd37, %rd3;
	add.s64 	%rd19, %rd39, 4096;
$L__BB5_9:
	.pragma "nounroll";
	mul.wide.s32 	%rd40, %r76, 8;
	mul.wide.s32 	%rd41, %r2, 8;
	add.s64 	%rd42, %rd41, %rd2;
	add.s64 	%rd43, %rd42, %rd40;
	add.s64 	%rd44, %rd16, %rd40;
	add.s64 	%rd45, %rd17, %rd40;
	add.s64 	%rd46, %rd18, %rd99;
	add.s64 	%rd47, %rd19, %rd99;
	ld.global.f64 	%fd1, [%rd46+-8192];
	ld.global.f64 	%fd2, [%rd47+-4096];
	sub.f64 	%fd3, %fd1, %fd2;
	mul.wide.u32 	%rd48, %r6, 8;
	add.s64 	%rd49, %rd48, %rd1;
	add.s64 	%rd50, %rd49, %rd99;
	st.global.f64 	[%rd50], %fd3;
	ld.global.f64 	%fd4, [%rd46+-7168];
	ld.global.f64 	%fd5, [%rd47+-3072];
	sub.f64 	%fd6, %fd4, %fd5;
	st.global.f64 	[%rd50+1024], %fd6;
	ld.global.f64 	%fd7, [%rd46+-6144];
	ld.global.f64 	%fd8, [%rd47+-2048];
	sub.f64 	%fd9, %fd7, %fd8;
	st.global.f64 	[%rd50+2048], %fd9;
	ld.global.f64 	%fd10, [%rd46+-5120];
	ld.global.f64 	%fd11, [%rd47+-1024];
	sub.f64 	%fd12, %fd10, %fd11;
	st.global.f64 	[%rd50+3072], %fd12;
	ld.global.f64 	%fd13, [%rd46+-4096];
	ld.global.f64 	%fd14, [%rd47];
	sub.f64 	%fd15, %fd13, %fd14;
	st.global.f64 	[%rd50+4096], %fd15;
	ld.global.f64 	%fd16, [%rd46+-3072];
	ld.global.f64 	%fd17, [%rd47+1024];
	sub.f64 	%fd18, %fd16, %fd17;
	st.global.f64 	[%rd50+5120], %fd18;
	ld.global.f64 	%fd19, [%rd46+-2048];
	ld.global.f64 	%fd20, [%rd47+2048];
	sub.f64 	%fd21, %fd19, %fd20;
	st.global.f64 	[%rd50+6144], %fd21;
	ld.global.f64 	%fd22, [%rd46+-1024];
	ld.global.f64 	%fd23, [%rd47+3072];
	sub.f64 	%fd24, %fd22, %fd23;
	st.global.f64 	[%rd50+7168], %fd24;
	ld.global.f64 	%fd25, [%rd46];
	ld.global.f64 	%fd26, [%rd47+4096];
	sub.f64 	%fd27, %fd25, %fd26;
	st.global.f64 	[%rd50+8192], %fd27;
	ld.global.f64 	%fd28, [%rd43];
	ld.global.f64 	%fd29, [%rd44+-3072];
	sub.f64 	%fd30, %fd28, %fd29;
	st.global.f64 	[%rd45+-3072], %fd30;
	ld.global.f64 	%fd31, [%rd43+1024];
	ld.global.f64 	%fd32, [%rd44+-2048];
	sub.f64 	%fd33, %fd31, %fd32;
	st.global.f64 	[%rd45+-2048], %fd33;
	ld.global.f64 	%fd34, [%rd43+2048];
	ld.global.f64 	%fd35, [%rd44+-1024];
	sub.f64 	%fd36, %fd34, %fd35;
	st.global.f64 	[%rd45+-1024], %fd36;
	ld.global.f64 	%fd37, [%rd43+3072];
	ld.global.f64 	%fd38, [%rd44];
	sub.f64 	%fd39, %fd37, %fd38;
	st.global.f64 	[%rd45], %fd39;
	ld.global.f64 	%fd40, [%rd43+4096];
	ld.global.f64 	%fd41, [%rd44+1024];
	sub.f64 	%fd42, %fd40, %fd41;
	st.global.f64 	[%rd45+1024], %fd42;
	ld.global.f64 	%fd43, [%rd43+5120];
	ld.global.f64 	%fd44, [%rd44+2048];
	sub.f64 	%fd45, %fd43, %fd44;
	st.global.f64 	[%rd45+2048], %fd45;
	ld.global.f64 	%fd46, [%rd43+6144];
	ld.global.f64 	%fd47, [%rd44+3072];
	sub.f64 	%fd48, %fd46, %fd47;
	st.global.f64 	[%rd45+3072], %fd48;
	add.s32 	%r77, %r77, 16;
	add.s32 	%r76, %r76, 2048;
	add.s64 	%rd99, %rd99, 16384;
	setp.eq.s32 	%p7, %r77, 0;
	@%p7 bra 	$L__BB5_10;
	bra.uni 	$L__BB5_9;
$L__BB5_10:
	setp.eq.s32 	%p8, %r12, 0;
	@%p8 bra 	$L__BB5_60;
	and.b32  	%r39, %r51, 7;
	setp.lt.u32 	%p9, %r12, 8;
	@%p9 bra 	$L__BB5_13;
	shl.b32 	%r55, %r82, 7;
	add.s32 	%r56, %r55, %r6;
	mul.wide.s32 	%rd51, %r56, 8;
	add.s64 	%rd52, %rd12, %rd51;
	add.s64 	%rd53, %rd13, %rd51;
	ld.global.f64 	%fd49, [%rd52];
	ld.global.f64 	%fd50, [%rd53];
	sub.f64 	%fd51, %fd49, %fd50;
	add.s64 	%rd54, %rd14, %rd51;
	st.global.f64 	[%rd54], %fd51;
	ld.global.f64 	%fd52, [%rd52+1024];
	ld.global.f64 	%fd53, [%rd53+1024];
	sub.f64 	%fd54, %fd52, %fd53;
	st.global.f64 	[%rd54+1024], %fd54;
	ld.global.f64 	%fd55, [%rd52+2048];
	ld.global.f64 	%fd56, [%rd53+2048];
	sub.f64 	%fd57, %fd55, %fd56;
	st.global.f64 	[%rd54+2048], %fd57;
	ld.global.f64 	%fd58, [%rd52+3072];
	ld.global.f64 	%fd59, [%rd53+3072];
	sub.f64 	%fd60, %fd58, %fd59;
	st.global.f64 	[%rd54+3072], %fd60;
	ld.global.f64 	%fd61, [%rd52+4096];
	ld.global.f64 	%fd62, [%rd53+4096];
	sub.f64 	%fd63, %fd61, %fd62;
	st.global.f64 	[%rd54+4096], %fd63;
	ld.global.f64 	%fd64, [%rd52+5120];
	ld.global.f64 	%fd65, [%rd53+5120];
	sub.f64 	%fd66, %fd64, %fd65;
	st.global.f64 	[%rd54+5120], %fd66;
	ld.global.f64 	%fd67, [%rd52+6144];
	ld.global.f64 	%fd68, [%rd53+6144];
	sub.f64 	%fd69, %fd67, %fd68;
	st.global.f64 	[%rd54+6144], %fd69;
	ld.global.f64 	%fd70, [%rd52+7168];
	ld.global.f64 	%fd71, [%rd53+7168];
	sub.f64 	%fd72, %fd70, %fd71;
	st.global.f64 	[%rd54+7168], %fd72;
	add.s32 	%r82, %r82, 8;
$L__BB5_13:
	setp.eq.s32 	%p10, %r39, 0;
	@%p10 bra 	$L__BB5_60;
	and.b32  	%r42, %r51, 3;
	setp.lt.u32 	%p11, %r39, 4;
	@%p11 bra 	$L__BB5_16;
	shl.b32 	%r57, %r82, 7;
	add.s32 	%r58, %r57, %r6;
	mul.wide.s32 	%rd55, %r58, 8;
	add.s64 	%rd56, %rd12, %rd55;
	add.s64 	%rd57, %rd13, %rd55;
	ld.global.f64 	%fd73, [%rd56];
	ld.global.f64 	%fd74, [%rd57];
	sub.f64 	%fd75, %fd73, %fd74;
	add.s64 	%rd58, %rd14, %rd55;
	st.global.f64 	[%rd58], %fd75;
	ld.global.f64 	%fd76, [%rd56+1024];
	ld.global.f64 	%fd77, [%rd57+1024];
	sub.f64 	%fd78, %fd76, %fd77;
	st.global.f64 	[%rd58+1024], %fd78;
	ld.global.f64 	%fd79, [%rd56+2048];
	ld.global.f64 	%fd80, [%rd57+2048];
	sub.f64 	%fd81, %fd79, %fd80;
	st.global.f64 	[%rd58+2048], %fd81;
	ld.global.f64 	%fd82, [%rd56+3072];
	ld.global.f64 	%fd83, [%rd57+3072];
	sub.f64 	%fd84, %fd82, %fd83;
	st.global.f64 	[%rd58+3072], %fd84;
	add.s32 	%r82, %r82, 4;
$L__BB5_16:
	setp.eq.s32 	%p12, %r42, 0;
	@%p12 bra 	$L__BB5_60;
	mul.wide.s32 	%rd59, %r2, 8;
	add.s64 	%rd25, %rd1, %rd59;
	shl.b32 	%r59, %r82, 7;
	add.s32 	%r86, %r6, %r59;
	add.s64 	%rd26, %rd3, %rd59;
	add.s64 	%rd27, %rd2, %rd59;
	neg.s32 	%r85, %r42;
$L__BB5_18:
	.pragma "nounroll";
	mul.wide.s32 	%rd60, %r86, 8;
	add.s64 	%rd61, %rd25, %rd60;
	add.s64 	%rd62, %rd26, %rd60;
	add.s64 	%rd63, %rd27, %rd60;
	ld.global.f64 	%fd85, [%rd63];
	ld.global.f64 	%fd86, [%rd62];
	sub.f64 	%fd87, %fd85, %fd86;
	st.global.f64 	[%rd61], %fd87;
	add.s32 	%r86, %r86, 128;
	add.s32 	%r85, %r85, 1;
	setp.ne.s32 	%p13, %r85, 0;
	@%p13 bra 	$L__BB5_18;
	bra.uni 	$L__BB5_60;
$L__BB5_19:
	setp.lt.s32 	%p14, %r51, 1;
	@%p14 bra 	$L__BB5_60;
	and.b32  	%r16, %r51, 7;
	setp.lt.u32 	%p15, %r51, 8;
	mov.b32 	%r79, 0;
	@%p15 bra 	$L__BB5_39;
	and.b32  	%r79, %r51, 2147483640;
	mov.b32 	%r78, 0;
$L__BB5_22:
	.pragma "nounroll";
	shl.b32 	%r62, %r78, 7;
	add.s32 	%r23, %r62, %r6;
	setp.ge.s32 	%p16, %r23, %r4;
	@%p16 bra 	$L__BB5_24;
	mul.wide.u32 	%rd64, %r23, 8;
	add.s64 	%rd65, %rd12, %rd64;
	add.s64 	%rd66, %rd13, %rd64;
	ld.global.f64 	%fd88, [%rd65];
	ld.global.f64 	%fd89, [%rd66];
	sub.f64 	%fd90, %fd88, %fd89;
	add.s64 	%rd67, %rd14, %rd64;
	st.global.f64 	[%rd67], %fd90;
$L__BB5_24:
	add.s32 	%r63, %r23, 128;
	setp.ge.s32 	%p17, %r63, %r4;
	mul.wide.s32 	%rd68, %r63, 8;
	add.s64 	%rd22, %rd12, %rd68;
	add.s64 	%rd23, %rd13, %rd68;
	add.s64 	%rd24, %rd14, %rd68;
	@%p17 bra 	$L__BB5_26;
	ld.global.f64 	%fd91, [%rd22];
	ld.global.f64 	%fd92, [%rd23];
	sub.f64 	%fd93, %fd91, %fd92;
	st.global.f64 	[%rd24], %fd93;
$L__BB5_26:
	add.s32 	%r64, %r23, 256;
	setp.ge.s32 	%p18, %r64, %r4;
	@%p18 bra 	$L__BB5_28;
	ld.global.f64 	%fd94, [%rd22+1024];
	ld.global.f64 	%fd95, [%rd23+1024];
	sub.f64 	%fd96, %fd94, %fd95;
	st.global.f64 	[%rd24+1024], %fd96;
$L__BB5_28:
	add.s32 	%r65, %r23, 384;
	setp.ge.s32 	%p19, %r65, %r4;
	@%p19 bra 	$L__BB5_30;
	ld.global.f64 	%fd97, [%rd22+2048];
	ld.global.f64 	%fd98, [%rd23+2048];
	sub.f64 	%fd99, %fd97, %fd98;
	st.global.f64 	[%rd24+2048], %fd99;
$L__BB5_30:
	add.s32 	%r66, %r23, 512;
	setp.ge.s32 	%p20, %r66, %r4;
	@%p20 bra 	$L__BB5_32;
	ld.global.f64 	%fd100, [%rd22+3072];
	ld.global.f64 	%fd101, [%rd23+3072];
	sub.f64 	%fd102, %fd100, %fd101;
	st.global.f64 	[%rd24+3072], %fd102;
$L__BB5_32:
	add.s32 	%r67, %r23, 640;
	setp.ge.s32 	%p21, %r67, %r4;
	@%p21 bra 	$L__BB5_34;
	ld.global.f64 	%fd103, [%rd22+4096];
	ld.global.f64 	%fd104, [%rd23+4096];
	sub.f64 	%fd105, %fd103, %fd104;
	st.global.f64 	[%rd24+4096], %fd105;
$L__BB5_34:
	add.s32 	%r68, %r23, 768;
	setp.ge.s32 	%p22, %r68, %r4;
	@%p22 bra 	$L__BB5_36;
	ld.global.f64 	%fd106, [%rd22+5120];
	ld.global.f64 	%fd107, [%rd23+5120];
	sub.f64 	%fd108, %fd106, %fd107;
	st.global.f64 	[%rd24+5120], %fd108;
$L__BB5_36:
	add.s32 	%r69, %r23, 896;
	setp.ge.s32 	%p23, %r69, %r4;
	@%p23 bra 	$L__BB5_38;
	ld.global.f64 	%fd109, [%rd22+6144];
	ld.global.f64 	%fd110, [%rd23+6144];
	sub.f64 	%fd111, %fd109, %fd110;
	st.global.f64 	[%rd24+6144], %fd111;
$L__BB5_38:
	add.s32 	%r78, %r78, 8;
	setp.ne.s32 	%p24, %r78, %r79;
	@%p24 bra 	$L__BB5_22;
$L__BB5_39:
	setp.eq.s32 	%p25, %r16, 0;
	@%p25 bra 	$L__BB5_60;
	and.b32  	%r26, %r51, 3;
	setp.lt.u32 	%p26, %r16, 4;
	@%p26 bra 	$L__BB5_50;
	shl.b32 	%r70, %r79, 7;
	add.s32 	%r27, %r70, %r6;
	setp.ge.s32 	%p27, %r27, %r4;
	@%p27 bra 	$L__BB5_43;
	mul.wide.s32 	%rd69, %r27, 8;
	add.s64 	%rd70, %rd12, %rd69;
	add.s64 	%rd71, %rd13, %rd69;
	ld.global.f64 	%fd112, [%rd70];
	ld.global.f64 	%fd113, [%rd71];
	sub.f64 	%fd114, %fd112, %fd113;
	add.s64 	%rd72, %rd14, %rd69;
	st.global.f64 	[%rd72], %fd114;
$L__BB5_43:
	add.s32 	%r28, %r27, 128;
	setp.ge.s32 	%p28, %r28, %r4;
	@%p28 bra 	$L__BB5_45;
	mul.wide.s32 	%rd73, %r28, 8;
	add.s64 	%rd74, %rd12, %rd73;
	add.s64 	%rd75, %rd13, %rd73;
	ld.global.f64 	%fd115, [%rd74];
	ld.global.f64 	%fd116, [%rd75];
	sub.f64 	%fd117, %fd115, %fd116;
	add.s64 	%rd76, %rd14, %rd73;
	st.global.f64 	[%rd76], %fd117;
$L__BB5_45:
	add.s32 	%r29, %r27, 256;
	setp.ge.s32 	%p29, %r29, %r4;
	@%p29 bra 	$L__BB5_47;
	mul.wide.s32 	%rd77, %r29, 8;
	add.s64 	%rd78, %rd12, %rd77;
	add.s64 	%rd79, %rd13, %rd77;
	ld.global.f64 	%fd118, [%rd78];
	ld.global.f64 	%fd119, [%rd79];
	sub.f64 	%fd120, %fd118, %fd119;
	add.s64 	%rd80, %rd14, %rd77;
	st.global.f64 	[%rd80], %fd120;
$L__BB5_47:
	add.s32 	%r30, %r27, 384;
	setp.ge.s32 	%p30, %r30, %r4;
	@%p30 bra 	$L__BB5_49;
	mul.wide.s32 	%rd81, %r30, 8;
	add.s64 	%rd82, %rd12, %rd81;
	add.s64 	%rd83, %rd13, %rd81;
	ld.global.f64 	%fd121, [%rd82];
	ld.global.f64 	%fd122, [%rd83];
	sub.f64 	%fd123, %fd121, %fd122;
	add.s64 	%rd84, %rd14, %rd81;
	st.global.f64 	[%rd84], %fd123;
$L__BB5_49:
	add.s32 	%r79, %r79, 4;
$L__BB5_50:
	setp.eq.s32 	%p31, %r26, 0;
	@%p31 bra 	$L__BB5_60;
	setp.eq.s32 	%p32, %r26, 1;
	@%p32 bra 	$L__BB5_57;
	shl.b32 	%r71, %r79, 7;
	add.s32 	%r33, %r71, %r6;
	setp.ge.s32 	%p33, %r33, %r4;
	@%p33 bra 	$L__BB5_54;
	mul.wide.s32 	%rd85, %r33, 8;
	add.s64 	%rd86, %rd12, %rd85;
	add.s64 	%rd87, %rd13, %rd85;
	ld.global.f64 	%fd124, [%rd86];
	ld.global.f64 	%fd125, [%rd87];
	sub.f64 	%fd126, %fd124, %fd125;
	add.s64 	%rd88, %rd14, %rd85;
	st.global.f64 	[%rd88], %fd126;
$L__BB5_54:
	add.s32 	%r34, %r33, 128;
	setp.ge.s32 	%p34, %r34, %r4;
	@%p34 bra 	$L__BB5_56;
	mul.wide.s32 	%rd89, %r34, 8;
	add.s64 	%rd90, %rd12, %rd89;
	add.s64 	%rd91, %rd13, %rd89;
	ld.global.f64 	%fd127, [%rd90];
	ld.global.f64 	%fd128, [%rd91];
	sub.f64 	%fd129, %fd127, %fd128;
	add.s64 	%rd92, %rd14, %rd89;
	st.global.f64 	[%rd92], %fd129;
$L__BB5_56:
	add.s32 	%r79, %r79, 2;
$L__BB5_57:
	and.b32  	%r72, %r51, 1;
	setp.eq.b32 	%p35, %r72, 1;
	not.pred 	%p36, %p35;
	@%p36 bra 	$L__BB5_60;
	shl.b32 	%r73, %r79, 7;
	add.s32 	%r37, %r73, %r6;
	setp.ge.s32 	%p37, %r37, %r4;
	@%p37 bra 	$L__BB5_60;
	mul.wide.s32 	%rd93, %r37, 8;
	add.s64 	%rd94, %rd12, %rd93;
	add.s64 	%rd95, %rd13, %rd93;
	ld.global.f64 	%fd130, [%rd94];
	ld.global.f64 	%fd131, [%rd95];
	sub.f64 	%fd132, %fd130, %fd131;
	add.s64 	%rd96, %rd14, %rd93;
	st.global.f64 	[%rd96], %fd132;
$L__BB5_60:
	ret;

}
	// .globl	_ZN3cub18CUB_300001_SM_10006detail9transform16transform_kernelINS2_10policy_hubILb1EN4cuda3std3__45tupleIJN6thrust24THRUST_300001_SM_1000_NS6detail15normal_iteratorINSA_10device_ptrIdEEEESF_EEEE10policy1000El11sub_functorIdESF_JPdSL_EEEvT0_iT1_T2_DpNS2_10kernel_argIT3_EE
.visible .entry _ZN3cub18CUB_300001_SM_10006detail9transform16transform_kernelINS2_10policy_hubILb1EN4cuda3std3__45tupleIJN6thrust24THRUST_300001_SM_1000_NS6detail15normal_iteratorINSA_10device_ptrIdEEEESF_EEEE10policy1000El11sub_functorIdESF_JPdSL_EEEvT0_iT1_T2_DpNS2_10kernel_argIT3_EE(
	.param .u64 _ZN3cub18CUB_300001_SM_10006detail9transform16transform_kernelINS2_10policy_hubILb1EN4cuda3std3__45tupleIJN6thrust24THRUST_300001_SM_1000_NS6detail15normal_iteratorINSA_10device_ptrIdEEEESF_EEEE10policy1000El11sub_functorIdESF_JPdSL_EEEvT0_iT1_T2_DpNS2_10kernel_argIT3_EE_param_0,
	.param .u32 _ZN3cub18CUB_300001_SM_10006detail9transform16transform_kernelINS2_10policy_hubILb1EN4cuda3std3__45tupleIJN6thrust24THRUST_300001_SM_1000_NS6detail15normal_iteratorINSA_10device_ptrIdEEEESF_EEEE10policy1000El11sub_functorIdESF_JPdSL_EEEvT0_iT1_T2_DpNS2_10kernel_argIT3_EE_param_1,
	.param .align 1 .b8 _ZN3cub18CUB_300001_SM_10006detail9transform16transform_kernelINS2_10policy_hubILb1EN4cuda3std3__45tupleIJN6thrust24THRUST_300001_SM_1000_NS6detail15normal_iteratorINSA_10device_ptrIdEEEESF_EEEE10policy1000El11sub_functorIdESF_JPdSL_EEEvT0_iT1_T2_DpNS2_10kernel_argIT3_EE_param_2[1],
	.param .align 8 .b8 _ZN3cub18CUB_300001_SM_10006detail9transform16transform_kernelINS2_10policy_hubILb1EN4cuda3std3__45tupleIJN6thrust24THRUST_300001_SM_1000_NS6detail15normal_iteratorINSA_10device_ptrIdEEEESF_EEEE10policy1000El11sub_functorIdESF_JPdSL_EEEvT0_iT1_T2_DpNS2_10kernel_argIT3_EE_param_3[8],
	.param .align 8 .b8 _ZN3cub18CUB_300001_SM_10006detail9transform16transform_kernelINS2_10policy_hubILb1EN4cuda3std3__45tupleIJN6thrust24THRUST_300001_SM_1000_NS6detail15normal_iteratorINSA_10device_ptrIdEEEESF_EEEE10policy1000El11sub_functorIdESF_JPdSL_EEEvT0_iT1_T2_DpNS2_10kernel_argIT3_EE_param_4[16],
	.param .align 8 .b8 _ZN3cub18CUB_300001_SM_10006detail9transform16transform_kernelINS2_10policy_hubILb1EN4cuda3std3__45tupleIJN6thrust24THRUST_300001_SM_1000_NS6detail15normal_iteratorINSA_10device_ptrIdEEEESF_EEEE10policy1000El11sub_functorIdESF_JPdSL_EEEvT0_iT1_T2_DpNS2_10kernel_argIT3_EE_param_5[16]
)
.maxntid 128
{
	.reg .pred 	%p<38>;
	.reg .b32 	%r<84>;
	.reg .b64 	%rd<106>;
	.reg .b64 	%fd<133>;

	ld.param.u64 	%rd29, [_ZN3cub18CUB_300001_SM_10006detail9transform16transform_kernelINS2_10policy_hubILb1EN4cuda3std3__45tupleIJN6thrust24THRUST_300001_SM_1000_NS6detail15normal_iteratorINSA_10device_ptrIdEEEESF_EEEE10policy1000El11sub_functorIdESF_JPdSL_EEEvT0_iT1_T2_DpNS2_10kernel_argIT3_EE_param_0];
	ld.param.u64 	%rd30, [_ZN3cub18CUB_300001_SM_10006detail9transform16transform_kernelINS2_10policy_hubILb1EN4cuda3std3__45tupleIJN6thrust24THRUST_300001_SM_1000_NS6detail15normal_iteratorINSA_10device_ptrIdEEEESF_EEEE10policy1000El11sub_functorIdESF_JPdSL_EEEvT0_iT1_T2_DpNS2_10kernel_argIT3_EE_param_5];
	ld.param.u64 	%rd31, [_ZN3cub18CUB_300001_SM_10006detail9transform16transform_kernelINS2_10policy_hubILb1EN4cuda3std3__45tupleIJN6thrust24THRUST_300001_SM_1000_NS6detail15normal_iteratorINSA_10device_ptrIdEEEESF_EEEE10policy1000El11sub_functorIdESF_JPdSL_EEEvT0_iT1_T2_DpNS2_10kernel_argIT3_EE_param_4];
	ld.param.u64 	%rd32, [_ZN3cub18CUB_300001_SM_10006detail9transform16transform_kernelINS2_10policy_hubILb1EN4cuda3std3__45tupleIJN6thrust24THRUST_300001_SM_1000_NS6detail15normal_iteratorINSA_10device_ptrIdEEEESF_EEEE10policy1000El11sub_functorIdESF_JPdSL_EEEvT0_iT1_T2_DpNS2_10kernel_argIT3_EE_param_3];
	ld.param.u32 	%r49, [_ZN3cub18CUB_300001_SM_10006detail9transform16transform_kernelINS2_10policy_hubILb1EN4cuda3std3__45tupleIJN6thrust24THRUST_300001_SM_1000_NS6detail15normal_iteratorINSA_10device_ptrIdEEEESF_EEEE10policy1000El11sub_functorIdESF_JPdSL_EEEvT0_iT1_T2_DpNS2_10kernel_argIT3_EE_param_1];
	cvta.to.global.u64 	%rd1, %rd32;
	cvta.to.global.u64 	%rd2, %rd31;
	cvta.to.global.u64 	%rd3, %rd30;
	shl.b32 	%r1, %r49, 7;
	mov.u32 	%r50, %ctaid.x;
	cvt.u64.u32 	%rd33, %r50;
	cvt.s64.s32 	%rd34, %r1;
	mul.lo.s64 	%rd4, %rd34, %rd33;
	sub.s64 	%rd35, %rd29, %rd4;
	min.s64 	%rd36, %rd35, %rd34;
	cvt.u32.u64 	%r2, %rd36;
	shl.b32 	%r3, %r2, 3;
	mov.u32 	%r4, %tid.x;
	shl.b32 	%r72, %r4, 7;
	setp.ge.s32 	%p1, %r72, %r3;
	@%p1 bra 	$L__BB6_5;
	shl.b64 	%rd5, %rd4, 3;
	add.s64 	%rd37, %rd2, %rd5;
	mul.wide.u32 	%rd6, %r4, 128;
	add.s64 	%rd103, %rd37, %rd6;
	mov.u32 	%r71, %r72;
$L__BB6_2:
	.pragma "nounroll";
	// begin inline asm
	prefetch.global.L2 [%rd103];
	// end inline asm
	add.s32 	%r71, %r71, 16384;
	add.s64 	%rd103, %rd103, 16384;
	setp.lt.s32 	%p2, %r71, %r3;
	@%p2 bra 	$L__BB6_2;
	add.s64 	%rd39, %rd3, %rd5;
	add.s64 	%rd104, %rd39, %rd6;
$L__BB6_4:
	.pragma "nounroll";
	// begin inline asm
	prefetch.global.L2 [%rd104];
	// end inline asm
	add.s32 	%r72, %r72, 16384;
	add.s64 	%rd104, %rd104, 16384;
	setp.lt.s32 	%p3, %r72, %r3;
	@%p3 bra 	$L__BB6_4;
$L__BB6_5:
	shl.b64 	%rd105, %rd4, 3;
	add.s64 	%rd13, %rd2, %rd105;
	add.s64 	%rd14, %rd3, %rd105;
	add.s64 	%rd15, %rd1, %rd105;
	setp.eq.s32 	%p4, %r1, %r2;
	@%p4 bra 	$L__BB6_47;
	setp.lt.s32 	%p5, %r49, 1;
	@%p5 bra 	$L__BB6_60;
	and.b32  	%r10, %r49, 7;
	setp.lt.u32 	%p6, %r49, 8;
	mov.b32 	%r81, 0;
	@%p6 bra 	$L__BB6_26;
	and.b32  	%r81, %r49, 2147483640;
	mov.b32 	%r75, 0;
$L__BB6_9:
	.pragma "nounroll";
	shl.b32 	%r53, %r75, 7;
	add.s32 	%r21, %r53, %r4;
	setp.ge.s32 	%p7, %r21, %r2;
	@%p7 bra 	$L__BB6_11;
	mul.wide.u32 	%rd42, %r21, 8;
	add.s64 	%rd43, %rd13, %rd42;
	add.s64 	%rd44, %rd14, %rd42;
	ld.global.f64 	%fd1, [%rd43];
	ld.global.f64 	%fd2, [%rd44];
	sub.f64 	%fd3, %fd1, %fd2;
	add.s64 	%rd45, %rd15, %rd42;
	st.global.f64 	[%rd45], %fd3;
$L__BB6_11:
	add.s32 	%r54, %r21, 128;
	setp.ge.s32 	%p8, %r54, %r2;
	mul.wide.s32 	%rd46, %r54, 8;
	add.s64 	%rd23, %rd13, %rd46;
	add.s64 	%rd24, %rd14, %rd46;
	add.s64 	%rd25, %rd15, %rd46;
	@%p8 bra 	$L__BB6_13;
	ld.global.f64 	%fd4, [%rd23];
	ld.global.f64 	%fd5, [%rd24];
	sub.f64 	%fd6, %fd4, %fd5;
	st.global.f64 	[%rd25], %fd6;
$L__BB6_13:
	add.s32 	%r55, %r21, 256;
	setp.ge.s32 	%p9, %r55, %r2;
	@%p9 bra 	$L__BB6_15;
	ld.global.f64 	%fd7, [%rd23+1024];
	ld.global.f64 	%fd8, [%rd24+1024];
	sub.f64 	%fd9, %fd7, %fd8;
	st.global.f64 	[%rd25+1024], %fd9;
$L__BB6_15:
	add.s32 	%r56, %r21, 384;
	setp.ge.s32 	%p10, %r56, %r2;
	@%p10 bra 	$L__BB6_17;
	ld.global.f64 	%fd10, [%rd23+2048];
	ld.global.f64 	%fd11, [%rd24+2048];
	sub.f64 	%fd12, %fd10, %fd11;
	st.global.f64 	[%rd25+2048], %fd12;
$L__BB6_17:
	add.s32 	%r57, %r21, 512;
	setp.ge.s32 	%p11, %r57, %r2;
	@%p11 bra 	$L__BB6_19;
	ld.global.f64 	%fd13, [%rd23+3072];
	ld.global.f64 	%fd14, [%rd24+3072];
	sub.f64 	%fd15, %fd13, %fd14;
	st.global.f64 	[%rd25+3072], %fd15;
$L__BB6_19:
	add.s32 	%r58, %r21, 640;
	setp.ge.s32 	%p12, %r58, %r2;
	@%p12 bra 	$L__BB6_21;
	ld.global.f64 	%fd16, [%rd23+4096];
	ld.global.f64 	%fd17, [%rd24+4096];
	sub.f64 	%fd18, %fd16, %fd17;
	st.global.f64 	[%rd25+4096], %fd18;
$L__BB6_21:
	add.s32 	%r59, %r21, 768;
	setp.ge.s32 	%p13, %r59, %r2;
	@%p13 bra 	$L__BB6_23;
	ld.global.f64 	%fd19, [%rd23+5120];
	ld.global.f64 	%fd20, [%rd24+5120];
	sub.f64 	%fd21, %fd19, %fd20;
	st.global.f64 	[%rd25+5120], %fd21;
$L__BB6_23:
	add.s32 	%r60, %r21, 896;
	setp.ge.s32 	%p14, %r60, %r2;
	@%p14 bra 	$L__BB6_25;
	ld.global.f64 	%fd22, [%rd23+6144];
	ld.global.f64 	%fd23, [%rd24+6144];
	sub.f64 	%fd24, %fd22, %fd23;
	st.global.f64 	[%rd25+6144], %fd24;
$L__BB6_25:
	add.s32 	%r75, %r75, 8;
	setp.eq.s32 	%p15, %r75, %r81;
	@%p15 bra 	$L__BB6_26;
	bra.uni 	$L__BB6_9;
$L__BB6_26:
	setp.eq.s32 	%p16, %r10, 0;
	@%p16 bra 	$L__BB6_60;
	and.b32  	%r37, %r49, 3;
	setp.lt.u32 	%p17, %r10, 4;
	@%p17 bra 	$L__BB6_37;
	shl.b32 	%r61, %r81, 7;
	add.s32 	%r38, %r61, %r4;
	setp.ge.s32 	%p18, %r38, %r2;
	@%p18 bra 	$L__BB6_30;
	mul.wide.s32 	%rd47, %r38, 8;
	add.s64 	%rd48, %rd13, %rd47;
	add.s64 	%rd49, %rd14, %rd47;
	ld.global.f64 	%fd25, [%rd48];
	ld.global.f64 	%fd26, [%rd49];
	sub.f64 	%fd27, %fd25, %fd26;
	add.s64 	%rd50, %rd15, %rd47;
	st.global.f64 	[%rd50], %fd27;
$L__BB6_30:
	add.s32 	%r39, %r38, 128;
	setp.ge.s32 	%p19, %r39, %r2;
	@%p19 bra 	$L__BB6_32;
	mul.wide.s32 	%rd51, %r39, 8;
	add.s64 	%rd52, %rd13, %rd51;
	add.s64 	%rd53, %rd14, %rd51;
	ld.global.f64 	%fd28, [%rd52];
	ld.global.f64 	%fd29, [%rd53];
	sub.f64 	%fd30, %fd28, %fd29;
	add.s64 	%rd54, %rd15, %rd51;
	st.global.f64 	[%rd54], %fd30;
$L__BB6_32:
	add.s32 	%r40, %r38, 256;
	setp.ge.s32 	%p20, %r40, %r2;
	@%p20 bra 	$L__BB6_34;
	mul.wide.s32 	%rd55, %r40, 8;
	add.s64 	%rd56, %rd13, %rd55;
	add.s64 	%rd57, %rd14, %rd55;
	ld.global.f64 	%fd31, [%rd56];
	ld.global.f64 	%fd32, [%rd57];
	sub.f64 	%fd33, %fd31, %fd32;
	add.s64 	%rd58, %rd15, %rd55;
	st.global.f64 	[%rd58], %fd33;
$L__BB6_34:
	add.s32 	%r41, %r38, 384;
	setp.ge.s32 	%p21, %r41, %r2;
	@%p21 bra 	$L__BB6_36;
	mul.wide.s32 	%rd59, %r41, 8;
	add.s64 	%rd60, %rd13, %rd59;
	add.s64 	%rd61, %rd14, %rd59;
	ld.global.f64 	%fd34, [%rd60];
	ld.global.f64 	%fd35, [%rd61];
	sub.f64 	%fd36, %fd34, %fd35;
	add.s64 	%rd62, %rd15, %rd59;
	st.global.f64 	[%rd62], %fd36;
$L__BB6_36:
	add.s32 	%r81, %r81, 4;
$L__BB6_37:
	setp.eq.s32 	%p22, %r37, 0;
	@%p22 bra 	$L__BB6_60;
	setp.eq.s32 	%p23, %r37, 1;
	@%p23 bra 	$L__BB6_44;
	shl.b32 	%r62, %r81, 7;
	add.s32 	%r44, %r62, %r4;
	setp.ge.s32 	%p24, %r44, %r2;
	@%p24 bra 	$L__BB6_41;
	mul.wide.s32 	%rd63, %r44, 8;
	add.s64 	%rd64, %rd13, %rd63;
	add.s64 	%rd65, %rd14, %rd63;
	ld.global.f64 	%fd37, [%rd64];
	ld.global.f64 	%fd38, [%rd65];
	sub.f64 	%fd39, %fd37, %fd38;
	add.s64 	%rd66, %rd15, %rd63;
	st.global.f64 	[%rd66], %fd39;
$L__BB6_41:
	add.s32 	%r45, %r44, 128;
	setp.ge.s32 	%p25, %r45, %r2;
	@%p25 bra 	$L__BB6_43;
	mul.wide.s32 	%rd67, %r45, 8;
	add.s64 	%rd68, %rd13, %rd67;
	add.s64 	%rd69, %rd14, %rd67;
	ld.global.f64 	%fd40, [%rd68];
	ld.global.f64 	%fd41, [%rd69];
	sub.f64 	%fd42, %fd40, %fd41;
	add.s64 	%rd70, %rd15, %rd67;
	st.global.f64 	[%rd70], %fd42;
$L__BB6_43:
	add.s32 	%r81, %r81, 2;
$L__BB6_44:
	and.b32  	%r63, %r49, 1;
	setp.eq.b32 	%p26, %r63, 1;
	not.pred 	%p27, %p26;
	@%p27 bra 	$L__BB6_60;
	shl.b32 	%r64, %r81, 7;
	add.s32 	%r48, %r64, %r4;
	setp.ge.s32 	%p28, %r48, %r2;
	@%p28 bra 	$L__BB6_60;
	mul.wide.s32 	%rd71, %r48, 8;
	add.s64 	%rd72, %rd13, %rd71;
	add.s64 	%rd73, %rd14, %rd71;
	ld.global.f64 	%fd43, [%rd72];
	ld.global.f64 	%fd44, [%rd73];
	sub.f64 	%fd45, %fd43, %fd44;
	add.s64 	%rd74, %rd15, %rd71;
	st.global.f64 	[%rd74], %fd45;
	bra.uni 	$L__BB6_60;
$L__BB6_47:
	setp.lt.s32 	%p29, %r49, 1;
	@%p29 bra 	$L__BB6_60;
	and.b32  	%r12, %r49, 15;
	setp.lt.u32 	%p30, %r49, 16;
	mov.b32 	%r77, 0;
	@%p30 bra 	$L__BB6_51;
	and.b32  	%r77, %r49, 2147483632;
	neg.s32 	%r74, %r77;
	add.s64 	%rd75, %rd105, %rd1;
	add.s32 	%r73, %r4, 1152;
	add.s64 	%rd17, %rd75, 3072;
	mul.wide.u32 	%rd76, %r4, 8;
	add.s64 	%rd77, %rd76, %rd2;
	add.s64 	%rd18, %rd77, 8192;
	add.s64 	%rd78, %rd76, 4096;
	add.s64 	%rd19, %rd3, %rd78;
	add.s64 	%rd20, %rd1, %rd78;
$L__BB6_50:
	.pragma "nounroll";
	mul.wide.s32 	%rd79, %r73, 8;
	shl.b64 	%rd80, %rd4, 3;
	add.s64 	%rd81, %rd80, 3072;
	add.s64 	%rd82, %rd2, %rd81;
	add.s64 	%rd83, %rd82, %rd79;
	add.s64 	%rd84, %rd3, %rd81;
	add.s64 	%rd85, %rd84, %rd79;
	add.s64 	%rd86, %rd17, %rd79;
	add.s64 	%rd87, %rd18, %rd105;
	add.s64 	%rd88, %rd19, %rd105;
	ld.global.f64 	%fd46, [%rd87+-8192];
	ld.global.f64 	%fd47, [%rd88+-4096];
	sub.f64 	%fd48, %fd46, %fd47;
	add.s64 	%rd89, %rd20, %rd105;
	st.global.f64 	[%rd89+-4096], %fd48;
	ld.global.f64 	%fd49, [%rd87+-7168];
	ld.global.f64 	%fd50, [%rd88+-3072];
	sub.f64 	%fd51, %fd49, %fd50;
	st.global.f64 	[%rd89+-3072], %fd51;
	ld.global.f64 	%fd52, [%rd87+-6144];
	ld.global.f64 	%fd53, [%rd88+-2048];
	sub.f64 	%fd54, %fd52, %fd53;
	st.global.f64 	[%rd89+-2048], %fd54;
	ld.global.f64 	%fd55, [%rd87+-5120];
	ld.global.f64 	%fd56, [%rd88+-1024];
	sub.f64 	%fd57, %fd55, %fd56;
	st.global.f64 	[%rd89+-1024], %fd57;
	ld.global.f64 	%fd58, [%rd87+-4096];
	ld.global.f64 	%fd59, [%rd88];
	sub.f64 	%fd60, %fd58, %fd59;
	st.global.f64 	[%rd89], %fd60;
	ld.global.f64 	%fd61, [%rd87+-3072];
	ld.global.f64 	%fd62, [%rd88+1024];
	sub.f64 	%fd63, %fd61, %fd62;
	st.global.f64 	[%rd89+1024], %fd63;
	ld.global.f64 	%fd64, [%rd87+-2048];
	ld.global.f64 	%fd65, [%rd88+2048];
	sub.f64 	%fd66, %fd64, %fd65;
	st.global.f64 	[%rd89+2048], %fd66;
	ld.global.f64 	%fd67, [%rd87+-1024];
	ld.global.f64 	%fd68, [%rd88+3072];
	sub.f64 	%fd69, %fd67, %fd68;
	st.global.f64 	[%rd89+3072], %fd69;
	ld.global.f64 	%fd70, [%rd87];
	ld.global.f64 	%fd71, [%rd88+4096];
	sub.f64 	%fd72, %fd70, %fd71;
	st.global.f64 	[%rd89+4096], %fd72;
	ld.global.f64 	%fd73, [%rd83+-3072];
	ld.global.f64 	%fd74, [%rd85+-3072];
	sub.f64 	%fd75, %fd73, %fd74;
	st.global.f64 	[%rd86+-3072], %fd75;
	ld.global.f64 	%fd76, [%rd83+-2048];
	ld.global.f64 	%fd77, [%rd85+-2048];
	sub.f64 	%fd78, %fd76, %fd77;
	st.global.f64 	[%rd86+-2048], %fd78;
	ld.global.f64 	%fd79, [%rd83+-1024];
	ld.global.f64 	%fd80, [%rd85+-1024];
	sub.f64 	%fd81, %fd79, %fd80;
	st.global.f64 	[%rd86+-1024], %fd81;
	ld.global.f64 	%fd82, [%rd83];
	ld.global.f64 	%fd83, [%rd85];
	sub.f64 	%fd84, %fd82, %fd83;
	st.global.f64 	[%rd86], %fd84;
	ld.global.f64 	%fd85, [%rd83+1024];
	ld.global.f64 	%fd86, [%rd85+1024];
	sub.f64 	%fd87, %fd85, %fd86;
	st.global.f64 	[%rd86+1024], %fd87;
	ld.global.f64 	%fd88, [%rd83+2048];
	ld.global.f64 	%fd89, [%rd85+2048];
	sub.f64 	%fd90, %fd88, %fd89;
	st.global.f64 	[%rd86+2048], %fd90;
	ld.global.f64 	%fd91, [%rd83+3072];
	ld.global.f64 	%fd92, [%rd85+3072];
	sub.f64 	%fd93, %fd91, %fd92;
	st.global.f64 	[%rd86+3072], %fd93;
	add.s32 	%r74, %r74, 16;
	add.s32 	%r73, %r73, 2048;
	add.s64 	%rd105, %rd105, 16384;
	setp.eq.s32 	%p31, %r74, 0;
	@%p31 bra 	$L__BB6_51;
	bra.uni 	$L__BB6_50;
$L__BB6_51:
	setp.eq.s32 	%p32, %r12, 0;
	@%p32 bra 	$L__BB6_60;
	and.b32  	%r24, %r49, 7;
	setp.lt.u32 	%p33, %r12, 8;
	@%p33 bra 	$L__BB6_54;
	shl.b32 	%r66, %r77, 7;
	add.s32 	%r67, %r66, %r4;
	mul.wide.s32 	%rd90, %r67, 8;
	add.s64 	%rd91, %rd13, %rd90;
	add.s64 	%rd92, %rd14, %rd90;
	ld.global.f64 	%fd94, [%rd91];
	ld.global.f64 	%fd95, [%rd92];
	sub.f64 	%fd96, %fd94, %fd95;
	add.s64 	%rd93, %rd15, %rd90;
	st.global.f64 	[%rd93], %fd96;
	ld.global.f64 	%fd97, [%rd91+1024];
	ld.global.f64 	%fd98, [%rd92+1024];
	sub.f64 	%fd99, %fd97, %fd98;
	st.global.f64 	[%rd93+1024], %fd99;
	ld.global.f64 	%fd100, [%rd91+2048];
	ld.global.f64 	%fd101, [%rd92+2048];
	sub.f64 	%fd102, %fd100, %fd101;
	st.global.f64 	[%rd93+2048], %fd102;
	ld.global.f64 	%fd103, [%rd91+3072];
	ld.global.f64 	%fd104, [%rd92+3072];
	sub.f64 	%fd105, %fd103, %fd104;
	st.global.f64 	[%rd93+3072], %fd105;
	ld.global.f64 	%fd106, [%rd91+4096];
	ld.global.f64 	%fd107, [%rd92+4096];
	sub.f64 	%fd108, %fd106, %fd107;
	st.global.f64 	[%rd93+4096], %fd108;
	ld.global.f64 	%fd109, [%rd91+5120];
	ld.global.f64 	%fd110, [%rd92+5120];
	sub.f64 	%fd111, %fd109, %fd110;
	st.global.f64 	[%rd93+5120], %fd111;
	ld.global.f64 	%fd112, [%rd91+6144];
	ld.global.f64 	%fd113, [%rd92+6144];
	sub.f64 	%fd114, %fd112, %fd113;
	st.global.f64 	[%rd93+6144], %fd114;
	ld.global.f64 	%fd115, [%rd91+7168];
	ld.global.f64 	%fd116, [%rd92+7168];
	sub.f64 	%fd117, %fd115, %fd116;
	st.global.f64 	[%rd93+7168], %fd117;
	add.s32 	%r77, %r77, 8;
$L__BB6_54:
	setp.eq.s32 	%p34, %r24, 0;
	@%p34 bra 	$L__BB6_60;
	and.b32  	%r27, %r49, 3;
	setp.lt.u32 	%p35, %r24, 4;
	@%p35 bra 	$L__BB6_57;
	shl.b32 	%r68, %r77, 7;
	add.s32 	%r69, %r68, %r4;
	mul.wide.s32 	%rd94, %r69, 8;
	add.s64 	%rd95, %rd13, %rd94;
	add.s64 	%rd96, %rd14, %rd94;
	ld.global.f64 	%fd118, [%rd95];
	ld.global.f64 	%fd119, [%rd96];
	sub.f64 	%fd120, %fd118, %fd119;
	add.s64 	%rd97, %rd15, %rd94;
	st.global.f64 	[%rd97], %fd120;
	ld.global.f64 	%fd121, [%rd95+1024];
	ld.global.f64 	%fd122, [%rd96+1024];
	sub.f64 	%fd123, %fd121, %fd122;
	st.global.f64 	[%rd97+1024], %fd123;
	ld.global.f64 	%fd124, [%rd95+2048];
	ld.global.f64 	%fd125, [%rd96+2048];
	sub.f64 	%fd126, %fd124, %fd125;
	st.global.f64 	[%rd97+2048], %fd126;
	ld.global.f64 	%fd127, [%rd95+3072];
	ld.global.f64 	%fd128, [%rd96+3072];
	sub.f64 	%fd129, %fd127, %fd128;
	st.global.f64 	[%rd97+3072], %fd129;
	add.s32 	%r77, %r77, 4;
$L__BB6_57:
	setp.eq.s32 	%p36, %r27, 0;
	@%p36 bra 	$L__BB6_60;
	shl.b64 	%rd98, %rd4, 3;
	add.s64 	%rd26, %rd1, %rd98;
	shl.b32 	%r70, %r77, 7;
	add.s32 	%r80, %r4, %r70;
	add.s64 	%rd27, %rd3, %rd98;
	add.s64 	%rd28, %rd2, %rd98;
	neg.s32 	%r79, %r27;
$L__BB6_59:
	.pragma "nounroll";
	mul.wide.s32 	%rd99, %r80, 8;
	add.s64 	%rd100, %rd26, %rd99;
	add.s64 	%rd101, %rd27, %rd99;
	add.s64 	%rd102, %rd28, %rd99;
	ld.global.f64 	%fd130, [%rd102];
	ld.global.f64 	%fd131, [%rd101];
	sub.f64 	%fd132, %fd130, %fd131;
	st.global.f64 	[%rd100], %fd132;
	add.s32 	%r80, %r80, 128;
	add.s32 	%r79, %r79, 1;
	setp.eq.s32 	%p37, %r79, 0;
	@%p37 bra 	$L__BB6_60;
	bra.uni 	$L__BB6_59;
$L__BB6_60:
	ret;

}
	// .globl	_ZN3cub18CUB_300001_SM_10006detail9transform16transform_kernelINS2_10policy_hubILb1EN4cuda3std3__45tupleIJN6thrust24THRUST_300001_SM_1000_NS6detail15normal_iteratorINSA_10device_ptrIdEEEEEEEE10policy1000Ei14square_functorIdESF_JPdEEEvT0_iT1_T2_DpNS2_10kernel_argIT3_EE
.visible .entry _ZN3cub18CUB_300001_SM_10006detail9transform16transform_kernelINS2_10policy_hubILb1EN4cuda3std3__45tupleIJN6thrust24THRUST_300001_SM_1000_NS6detail15normal_iteratorINSA_10device_ptrIdEEEEEEEE10policy1000Ei14square_functorIdESF_JPdEEEvT0_iT1_T2_DpNS2_10kernel_argIT3_EE(
	.param .u32 _ZN3cub18CUB_300001_SM_10006detail9transform16transform_kernelINS2_10policy_hubILb1EN4cuda3std3__45tupleIJN6thrust24THRUST_300001_SM_1000_NS6detail15normal_iteratorINSA_10device_ptrIdEEEEEEEE10policy1000Ei14square_functorIdESF_JPdEEEvT0_iT1_T2_DpNS2_10kernel_argIT3_EE_param_0,
	.param .u32 _ZN3cub18CUB_300001_SM_10006detail9transform16transform_kernelINS2_10policy_hubILb1EN4cuda3std3__45tupleIJN6thrust24THRUST_300001_SM_1000_NS6detail15normal_iteratorINSA_10device_ptrIdEEEEEEEE10policy1000Ei14square_functorIdESF_JPdEEEvT0_iT1_T2_DpNS2_10kernel_argIT3_EE_param_1,
	.param .align 1 .b8 _ZN3cub18CUB_300001_SM_10006detail9transform16transform_kernelINS2_10policy_hubILb1EN4cuda3std3__45tupleIJN6thrust24THRUST_300001_SM_1000_NS6detail15normal_iteratorINSA_10device_ptrIdEEEEEEEE10policy1000Ei14square_functorIdESF_JPdEEEvT0_iT1_T2_DpNS2_10kernel_argIT3_EE_param_2[1],
	.param .align 8 .b8 _ZN3cub18CUB_300001_SM_10006detail9transform16transform_kernelINS2_10policy_hubILb1EN4cuda3std3__45tupleIJN6thrust24THRUST_300001_SM_1000_NS6detail15normal_iteratorINSA_10device_ptrIdEEEEEEEE10policy1000Ei14square_functorIdESF_JPdEEEvT0_iT1_T2_DpNS2_10kernel_argIT3_EE_param_3[8],
	.param .align 8 .b8 _ZN3cub18CUB_300001_SM_10006detail9transform16transform_kernelINS2_10policy_hubILb1EN4cuda3std3__45tupleIJN6thrust24THRUST_300001_SM_1000_NS6detail15normal_iteratorINSA_10device_ptrIdEEEEEEEE10policy1000Ei14square_functorIdESF_JPdEEEvT0_iT1_T2_DpNS2_10kernel_argIT3_EE_param_4[16]
)
.maxntid 128
{
	.reg .pred 	%p<37>;
	.reg .b32 	%r<84>;
	.reg .b64 	%rd<66>;
	.reg .b64 	%fd<89>;

	ld.param.u32 	%r50, [_ZN3cub18CUB_300001_SM_10006detail9transform16transform_kernelINS2_10policy_hubILb1EN4cuda3std3__45tupleIJN6thrust24THRUST_300001_SM_1000_NS6detail15normal_iteratorINSA_10device_ptrIdEEEEEEEE10policy1000Ei14square_functorIdESF_JPdEEEvT0_iT1_T2_DpNS2_10kernel_argIT3_EE_param_0];
	ld.param.u64 	%rd15, [_ZN3cub18CUB_300001_SM_10006detail9transform16transform_kernelINS2_10policy_hubILb1EN4cuda3std3__45tupleIJN6thrust24THRUST_300001_SM_1000_NS6detail15normal_iteratorINSA_10device_ptrIdEEEEEEEE10policy1000Ei14square_functorIdESF_JPdEEEvT0_iT1_T2_DpNS2_10kernel_argIT3_EE_param_4];
	ld.param.u64 	%rd16, [_ZN3cub18CUB_300001_SM_10006detail9transform16transform_kernelINS2_10policy_hubILb1EN4cuda3std3__45tupleIJN6thrust24THRUST_300001_SM_1000_NS6detail15normal_iteratorINSA_10device_ptrIdEEEEEEEE10policy1000Ei14square_functorIdESF_JPdEEEvT0_iT1_T2_DpNS2_10kernel_argIT3_EE_param_3];
	ld.param.u32 	%r49, [_ZN3cub18CUB_300001_SM_10006detail9transform16transform_kernelINS2_10policy_hubILb1EN4cuda3std3__45tupleIJN6thrust24THRUST_300001_SM_1000_NS6detail15normal_iteratorINSA_10device_ptrIdEEEEEEEE10policy1000Ei14square_functorIdESF_JPdEEEvT0_iT1_T2_DpNS2_10kernel_argIT3_EE_param_1];
	cvta.to.global.u64 	%rd1, %rd16;
	cvta.to.global.u64 	%rd2, %rd15;
	shl.b32 	%r1, %r49, 7;
	mov.u32 	%r51, %ctaid.x;
	mul.lo.s32 	%r2, %r1, %r51;
	sub.s32 	%r3, %r50, %r2;
	min.s32 	%r4, %r1, %r3;
	shl.b32 	%r5, %r4, 3;
	mov.u32 	%r6, %tid.x;
	shl.b32 	%r72, %r6, 7;
	setp.ge.s32 	%p1, %r72, %r5;
	@%p1 bra 	$L__BB7_3;
	mul.wide.u32 	%rd17, %r6, 128;
	add.s64 	%rd18, %rd2, %rd17;
	mul.wide.s32 	%rd19, %r2, 8;
	add.s64 	%rd64, %rd18, %rd19;
$L__BB7_2:
	.pragma "nounroll";
	// begin inline asm
	prefetch.global.L2 [%rd64];
	// end inline asm
	add.s32 	%r72, %r72, 16384;
	add.s64 	%rd64, %rd64, 16384;
	setp.lt.s32 	%p2, %r72, %r5;
	@%p2 bra 	$L__BB7_2;
$L__BB7_3:
	mul.wide.s32 	%rd21, %r2, 8;
	add.s64 	%rd6, %rd2, %rd21;
	add.s64 	%rd7, %rd1, %rd21;
	setp.gt.s32 	%p3, %r1, %r3;
	@%p3 bra 	$L__BB7_17;
	setp.lt.s32 	%p4, %r49, 1;
	@%p4 bra 	$L__BB7_58;
	and.b32  	%r10, %r49, 15;
	setp.lt.u32 	%p5, %r49, 16;
	mov.b32 	%r79, 0;
	@%p5 bra 	$L__BB7_8;
	and.b32  	%r79, %r49, 2147483632;
	neg.s32 	%r74, %r79;
	add.s32 	%r73, %r6, 1152;
	mul.wide.u32 	%rd22, %r6, 8;
	or.b64  	%rd65, %rd22, 8192;
$L__BB7_7:
	.pragma "nounroll";
	mul.wide.s32 	%rd23, %r73, 8;
	add.s64 	%rd24, %rd23, 3072;
	add.s64 	%rd25, %rd6, %rd65;
	ld.global.f64 	%fd1, [%rd25+-8192];
	mul.f64 	%fd2, %fd1, %fd1;
	add.s64 	%rd26, %rd7, %rd65;
	st.global.f64 	[%rd26+-8192], %fd2;
	ld.global.f64 	%fd3, [%rd25+-7168];
	mul.f64 	%fd4, %fd3, %fd3;
	st.global.f64 	[%rd26+-7168], %fd4;
	ld.global.f64 	%fd5, [%rd25+-6144];
	mul.f64 	%fd6, %fd5, %fd5;
	st.global.f64 	[%rd26+-6144], %fd6;
	ld.global.f64 	%fd7, [%rd25+-5120];
	mul.f64 	%fd8, %fd7, %fd7;
	st.global.f64 	[%rd26+-5120], %fd8;
	ld.global.f64 	%fd9, [%rd25+-4096];
	mul.f64 	%fd10, %fd9, %fd9;
	st.global.f64 	[%rd26+-4096], %fd10;
	ld.global.f64 	%fd11, [%rd25+-3072];
	mul.f64 	%fd12, %fd11, %fd11;
	st.global.f64 	[%rd26+-3072], %fd12;
	ld.global.f64 	%fd13, [%rd25+-2048];
	mul.f64 	%fd14, %fd13, %fd13;
	st.global.f64 	[%rd26+-2048], %fd14;
	ld.global.f64 	%fd15, [%rd25+-1024];
	mul.f64 	%fd16, %fd15, %fd15;
	st.global.f64 	[%rd26+-1024], %fd16;
	ld.global.f64 	%fd17, [%rd25];
	mul.f64 	%fd18, %fd17, %fd17;
	st.global.f64 	[%rd26], %fd18;
	add.s64 	%rd27, %rd6, %rd24;
	ld.global.f64 	%fd19, [%rd27+-3072];
	mul.f64 	%fd20, %fd19, %fd19;
	add.s64 	%rd28, %rd7, %rd24;
	st.global.f64 	[%rd28+-3072], %fd20;
	ld.global.f64 	%fd21, [%rd27+-2048];
	mul.f64 	%fd22, %fd21, %fd21;
	st.global.f64 	[%rd28+-2048], %fd22;
	ld.global.f64 	%fd23, [%rd27+-1024];
	mul.f64 	%fd24, %fd23, %fd23;
	st.global.f64 	[%rd28+-1024], %fd24;
	ld.global.f64 	%fd25, [%rd27];
	mul.f64 	%fd26, %fd25, %fd25;
	st.global.f64 	[%rd28], %fd26;
	ld.global.f64 	%fd27, [%rd27+1024];
	mul.f64 	%fd28, %fd27, %fd27;
	st.global.f64 	[%rd28+1024], %fd28;
	ld.global.f64 	%fd29, [%rd27+2048];
	mul.f64 	%fd30, %fd29, %fd29;
	st.global.f64 	[%rd28+2048], %fd30;
	ld.global.f64 	%fd31, [%rd27+3072];
	mul.f64 	%fd32, %fd31, %fd31;
	st.global.f64 	[%rd28+3072], %fd32;
	add.s32 	%r74, %r74, 16;
	add.s32 	%r73, %r73, 2048;
	add.s64 	%rd65, %rd65, 16384;
	setp.eq.s32 	%p6, %r74, 0;
	@%p6 bra 	$L__BB7_8;
	bra.uni 	$L__BB7_7;
$L__BB7_8:
	setp.eq.s32 	%p7, %r10, 0;
	@%p7 bra 	$L__BB7_58;
	and.b32  	%r37, %r49, 7;
	setp.lt.u32 	%p8, %r10, 8;
	@%p8 bra 	$L__BB7_11;
	shl.b32 	%r53, %r79, 7;
	add.s32 	%r54, %r53, %r6;
	mul.wide.s32 	%rd29, %r54, 8;
	add.s64 	%rd30, %rd6, %rd29;
	ld.global.f64 	%fd33, [%rd30];
	mul.f64 	%fd34, %fd33, %fd33;
	add.s64 	%rd31, %rd7, %rd29;
	st.global.f64 	[%rd31], %fd34;
	ld.global.f64 	%fd35, [%rd30+1024];
	mul.f64 	%fd36, %fd35, %fd35;
	st.global.f64 	[%rd31+1024], %fd36;
	ld.global.f64 	%fd37, [%rd30+2048];
	mul.f64 	%fd38, %fd37, %fd37;
	st.global.f64 	[%rd31+2048], %fd38;
	ld.global.f64 	%fd39, [%rd30+3072];
	mul.f64 	%fd40, %fd39, %fd39;
	st.global.f64 	[%rd31+3072], %fd40;
	ld.global.f64 	%fd41, [%rd30+4096];
	mul.f64 	%fd42, %fd41, %fd41;
	st.global.f64 	[%rd31+4096], %fd42;
	ld.global.f64 	%fd43, [%rd30+5120];
	mul.f64 	%fd44, %fd43, %fd43;
	st.global.f64 	[%rd31+5120], %fd44;
	ld.global.f64 	%fd45, [%rd30+6144];
	mul.f64 	%fd46, %fd45, %fd45;
	st.global.f64 	[%rd31+6144], %fd46;
	ld.global.f64 	%fd47, [%rd30+7168];
	mul.f64 	%fd48, %fd47, %fd47;
	st.global.f64 	[%rd31+7168], %fd48;
	add.s32 	%r79, %r79, 8;
$L__BB7_11:
	setp.eq.s32 	%p9, %r37, 0;
	@%p9 bra 	$L__BB7_58;
	and.b32  	%r40, %r49, 3;
	setp.lt.u32 	%p10, %r37, 4;
	@%p10 bra 	$L__BB7_14;
	shl.b32 	%r55, %r79, 7;
	add.s32 	%r56, %r55, %r6;
	mul.wide.s32 	%rd32, %r56, 8;
	add.s64 	%rd33, %rd6, %rd32;
	ld.global.f64 	%fd49, [%rd33];
	mul.f64 	%fd50, %fd49, %fd49;
	add.s64 	%rd34, %rd7, %rd32;
	st.global.f64 	[%rd34], %fd50;
	ld.global.f64 	%fd51, [%rd33+1024];
	mul.f64 	%fd52, %fd51, %fd51;
	st.global.f64 	[%rd34+1024], %fd52;
	ld.global.f64 	%fd53, [%rd33+2048];
	mul.f64 	%fd54, %fd53, %fd53;
	st.global.f64 	[%rd34+2048], %fd54;
	ld.global.f64 	%fd55, [%rd33+3072];
	mul.f64 	%fd56, %fd55, %fd55;
	st.global.f64 	[%rd34+3072], %fd56;
	add.s32 	%r79, %r79, 4;
$L__BB7_14:
	setp.eq.s32 	%p11, %r40, 0;
	@%p11 bra 	$L__BB7_58;
	shl.b32 	%r57, %r79, 7;
	add.s32 	%r83, %r6, %r57;
	neg.s32 	%r82, %r40;
$L__BB7_16:
	.pragma "nounroll";
	mul.wide.s32 	%rd36, %r83, 8;
	add.s64 	%rd37, %rd7, %rd36;
	add.s64 	%rd38, %rd6, %rd36;
	ld.global.f64 	%fd57, [%rd38];
	mul.f64 	%fd58, %fd57, %fd57;
	st.global.f64 	[%rd37], %fd58;
	add.s32 	%r83, %r83, 128;
	add.s32 	%r82, %r82, 1;
	setp.ne.s32 	%p12, %r82, 0;
	@%p12 bra 	$L__BB7_16;
	bra.uni 	$L__BB7_58;
$L__BB7_17:
	setp.lt.s32 	%p13, %r49, 1;
	@%p13 bra 	$L__BB7_58;
	and.b32  	%r14, %r49, 7;
	setp.lt.u32 	%p14, %r49, 8;
	mov.b32 	%r76, 0;
	@%p14 bra 	$L__BB7_37;
	and.b32  	%r76, %r49, 2147483640;
	mov.b32 	%r75, 0;
$L__BB7_20:
	.pragma "nounroll";
	shl.b32 	%r60, %r75, 7;
	add.s32 	%r21, %r60, %r6;
	setp.ge.s32 	%p15, %r21, %r4;
	@%p15 bra 	$L__BB7_22;
	mul.wide.u32 	%rd39, %r21, 8;
	add.s64 	%rd40, %rd6, %rd39;
	ld.global.f64 	%fd59, [%rd40];
	mul.f64 	%fd60, %fd59, %fd59;
	add.s64 	%rd41, %rd7, %rd39;
	st.global.f64 	[%rd41], %fd60;
$L__BB7_22:
	add.s32 	%r61, %r21, 128;
	setp.ge.s32 	%p16, %r61, %r4;
	mul.wide.s32 	%rd42, %r61, 8;
	add.s64 	%rd11, %rd6, %rd42;
	add.s64 	%rd12, %rd7, %rd42;
	@%p16 bra 	$L__BB7_24;
	ld.global.f64 	%fd61, [%rd11];
	mul.f64 	%fd62, %fd61, %fd61;
	st.global.f64 	[%rd12], %fd62;
$L__BB7_24:
	add.s32 	%r62, %r21, 256;
	setp.ge.s32 	%p17, %r62, %r4;
	@%p17 bra 	$L__BB7_26;
	ld.global.f64 	%fd63, [%rd11+1024];
	mul.f64 	%fd64, %fd63, %fd63;
	st.global.f64 	[%rd12+1024], %fd64;
$L__BB7_26:
	add.s32 	%r63, %r21, 384;
	setp.ge.s32 	%p18, %r63, %r4;
	@%p18 bra 	$L__BB7_28;
	ld.global.f64 	%fd65, [%rd11+2048];
	mul.f64 	%fd66, %fd65, %fd65;
	st.global.f64 	[%rd12+2048], %fd66;
$L__BB7_28:
	add.s32 	%r64, %r21, 512;
	setp.ge.s32 	%p19, %r64, %r4;
	@%p19 bra 	$L__BB7_30;
	ld.global.f64 	%fd67, [%rd11+3072];
	mul.f64 	%fd68, %fd67, %fd67;
	st.global.f64 	[%rd12+3072], %fd68;
$L__BB7_30:
	add.s32 	%r65, %r21, 640;
	setp.ge.s32 	%p20, %r65, %r4;
	@%p20 bra 	$L__BB7_32;
	ld.global.f64 	%fd69, [%rd11+4096];
	mul.f64 	%fd70, %fd69, %fd69;
	st.global.f64 	[%rd12+4096], %fd70;
$L__BB7_32:
	add.s32 	%r66, %r21, 768;
	setp.ge.s32 	%p21, %r66, %r4;
	@%p21 bra 	$L__BB7_34;
	ld.global.f64 	%fd71, [%rd11+5120];
	mul.f64 	%fd72, %fd71, %fd71;
	st.global.f64 	[%rd12+5120], %fd72;
$L__BB7_34:
	add.s32 	%r67, %r21, 896;
	setp.ge.s32 	%p22, %r67, %r4;
	@%p22 bra 	$L__BB7_36;
	ld.global.f64 	%fd73, [%rd11+6144];
	mul.f64 	%fd74, %fd73, %fd73;
	st.global.f64 	[%rd12+6144], %fd74;
$L__BB7_36:
	add.s32 	%r75, %r75, 8;
	setp.ne.s32 	%p23, %r75, %r76;
	@%p23 bra 	$L__BB7_20;
$L__BB7_37:
	setp.eq.s32 	%p24, %r14, 0;
	@%p24 bra 	$L__BB7_58;
	and.b32  	%r24, %r49, 3;
	setp.lt.u32 	%p25, %r14, 4;
	@%p25 bra 	$L__BB7_48;
	shl.b32 	%r68, %r76, 7;
	add.s32 	%r25, %r68, %r6;
	setp.ge.s32 	%p26, %r25, %r4;
	@%p26 bra 	$L__BB7_41;
	mul.wide.s32 	%rd43, %r25, 8;
	add.s64 	%rd44, %rd6, %rd43;
	ld.global.f64 	%fd75, [%rd44];
	mul.f64 	%fd76, %fd75, %fd75;
	add.s64 	%rd45, %rd7, %rd43;
	st.global.f64 	[%rd45], %fd76;
$L__BB7_41:
	add.s32 	%r26, %r25, 128;
	setp.ge.s32 	%p27, %r26, %r4;
	@%p27 bra 	$L__BB7_43;
	mul.wide.s32 	%rd46, %r26, 8;
	add.s64 	%rd47, %rd6, %rd46;
	ld.global.f64 	%fd77, [%rd47];
	mul.f64 	%fd78, %fd77, %fd77;
	add.s64 	%rd48, %rd7, %rd46;
	st.global.f64 	[%rd48], %fd78;
$L__BB7_43:
	add.s32 	%r27, %r25, 256;
	setp.ge.s32 	%p28, %r27, %r4;
	@%p28 bra 	$L__BB7_45;
	mul.wide.s32 	%rd49, %r27, 8;
	add.s64 	%rd50, %rd6, %rd49;
	ld.global.f64 	%fd79, [%rd50];
	mul.f64 	%fd80, %fd79, %fd79;
	add.s64 	%rd51, %rd7, %rd49;
	st.global.f64 	[%rd51], %fd80;
$L__BB7_45:
	add.s32 	%r28, %r25, 384;
	setp.ge.s32 	%p29, %r28, %r4;
	@%p29 bra 	$L__BB7_47;
	mul.wide.s32 	%rd52, %r28, 8;
	add.s64 	%rd53, %rd6, %rd52;
	ld.global.f64 	%fd81, [%rd53];
	mul.f64 	%fd82, %fd81, %fd81;
	add.s64 	%rd54, %rd7, %rd52;
	st.global.f64 	[%rd54], %fd82;
$L__BB7_47:
	add.s32 	%r76, %r76, 4;
$L__BB7_48:
	setp.eq.s32 	%p30, %r24, 0;
	@%p30 bra 	$L__BB7_58;
	setp.eq.s32 	%p31, %r24, 1;
	@%p31 bra 	$L__BB7_55;
	shl.b32 	%r69, %r76, 7;
	add.s32 	%r31, %r69, %r6;
	setp.ge.s32 	%p32, %r31, %r4;
	@%p32 bra 	$L__BB7_52;
	mul.wide.s32 	%rd55, %r31, 8;
	add.s64 	%rd56, %rd6, %rd55;
	ld.global.f64 	%fd83, [%rd56];
	mul.f64 	%fd84, %fd83, %fd83;
	add.s64 	%rd57, %rd7, %rd55;
	st.global.f64 	[%rd57], %fd84;
$L__BB7_52:
	add.s32 	%r32, %r31, 128;
	setp.ge.s32 	%p33, %r32, %r4;
	@%p33 bra 	$L__BB7_54;
	mul.wide.s32 	%rd58, %r32, 8;
	add.s64 	%rd59, %rd6, %rd58;
	ld.global.f64 	%fd85, [%rd59];
	mul.f64 	%fd86, %fd85, %fd85;
	add.s64 	%rd60, %rd7, %rd58;
	st.global.f64 	[%rd60], %fd86;
$L__BB7_54:
	add.s32 	%r76, %r76, 2;
$L__BB7_55:
	and.b32  	%r70, %r49, 1;
	setp.eq.b32 	%p34, %r70, 1;
	not.pred 	%p35, %p34;
	@%p35 bra 	$L__BB7_58;
	shl.b32 	%r71, %r76, 7;
	add.s32 	%r35, %r71, %r6;
	setp.ge.s32 	%p36, %r35, %r4;
	@%p36 bra 	$L__BB7_58;
	mul.wide.s32 	%rd61, %r35, 8;
	add.s64 	%rd62, %rd6, %rd61;
	ld.global.f64 	%fd87, [%rd62];
	mul.f64 	%fd88, %fd87, %fd87;
	add.s64 	%rd63, %rd7, %rd61;
	st.global.f64 	[%rd63], %fd88;
$L__BB7_58:
	ret;

}
	// .globl	_ZN3cub18CUB_300001_SM_10006detail9transform16transform_kernelINS2_10policy_hubILb1EN4cuda3std3__45tupleIJN6thrust24THRUST_300001_SM_1000_NS6detail15normal_iteratorINSA_10device_ptrIdEEEEEEEE10policy1000El14square_functorIdESF_JPdEEEvT0_iT1_T2_DpNS2_10kernel_argIT3_EE
.visible .entry _ZN3cub18CUB_300001_SM_10006detail9transform16transform_kernelINS2_10policy_hubILb1EN4cuda3std3__45tupleIJN6thrust24THRUST_300001_SM_1000_NS6detail15normal_iteratorINSA_10device_ptrIdEEEEEEEE10policy1000El14square_functorIdESF_JPdEEEvT0_iT1_T2_DpNS2_10kernel_argIT3_EE(
	.param .u64 _ZN3cub18CUB_300001_SM_10006detail9transform16transform_kernelINS2_10policy_hubILb1EN4cuda3std3__45tupleIJN6thrust24THRUST_300001_SM_1000_NS6detail15normal_iteratorINSA_10device_ptrIdEEEEEEEE10policy1000El14square_functorIdESF_JPdEEEvT0_iT1_T2_DpNS2_10kernel_argIT3_EE_param_0,
	.param .u32 _ZN3cub18CUB_300001_SM_10006detail9transform16transform_kernelINS2_10policy_hubILb1EN4cuda3std3__45tupleIJN6thrust24THRUST_300001_SM_1000_NS6detail15normal_iteratorINSA_10device_ptrIdEEEEEEEE10policy1000El14square_functorIdESF_JPdEEEvT0_iT1_T2_DpNS2_10kernel_argIT3_EE_param_1,
	.param .align 1 .b8 _ZN3cub18CUB_300001_SM_10006detail9transform16transform_kernelINS2_10policy_hubILb1EN4cuda3std3__45tupleIJN6thrust24THRUST_300001_SM_1000_NS6detail15normal_iteratorINSA_10device_ptrIdEEEEEEEE10policy1000El14square_functorIdESF_JPdEEEvT0_iT1_T2_DpNS2_10kernel_argIT3_EE_param_2[1],
	.param .align 8 .b8 _ZN3cub18CUB_300001_SM_10006detail9transform16transform_kernelINS2_10policy_hubILb1EN4cuda3std3__45tupleIJN6thrust24THRUST_300001_SM_1000_NS6detail15normal_iteratorINSA_10device_ptrIdEEEEEEEE10policy1000El14square_functorIdESF_JPdEEEvT0_iT1_T2_DpNS2_10kernel_argIT3_EE_param_3[8],
	.param .align 8 .b8 _ZN3cub18CUB_300001_SM_10006detail9transform16transform_kernelINS2_10policy_hubILb1EN4cuda3std3__45tupleIJN6thrust24THRUST_300001_SM_1000_NS6detail15normal_iteratorINSA_10device_ptrIdEEEEEEEE10policy1000El14square_functorIdESF_JPdEEEvT0_iT1_T2_DpNS2_10kernel_argIT3_EE_param_4[16]
)
.maxntid 128
{
	.reg .pred 	%p<37>;
	.reg .b32 	%r<81>;
	.reg .b64 	%rd<72>;
	.reg .b64 	%fd<89>;

	ld.param.u64 	%rd16, [_ZN3cub18CUB_300001_SM_10006detail9transform16transform_kernelINS2_10policy_hubILb1EN4cuda3std3__45tupleIJN6thrust24THRUST_300001_SM_1000_NS6detail15normal_iteratorINSA_10device_ptrIdEEEEEEEE10policy1000El14square_functorIdESF_JPdEEEvT0_iT1_T2_DpNS2_10kernel_argIT3_EE_param_0];
	ld.param.u64 	%rd17, [_ZN3cub18CUB_300001_SM_10006detail9transform16transform_kernelINS2_10policy_hubILb1EN4cuda3std3__45tupleIJN6thrust24THRUST_300001_SM_1000_NS6detail15normal_iteratorINSA_10device_ptrIdEEEEEEEE10policy1000El14square_functorIdESF_JPdEEEvT0_iT1_T2_DpNS2_10kernel_argIT3_EE_param_4];
	ld.param.u64 	%rd18, [_ZN3cub18CUB_300001_SM_10006detail9transform16transform_kernelINS2_10policy_hubILb1EN4cuda3std3__45tupleIJN6thrust24THRUST_300001_SM_1000_NS6detail15normal_iteratorINSA_10device_ptrIdEEEEEEEE10policy1000El14square_functorIdESF_JPdEEEvT0_iT1_T2_DpNS2_10kernel_argIT3_EE_param_3];
	ld.param.u32 	%r47, [_ZN3cub18CUB_300001_SM_10006detail9transform16transform_kernelINS2_10policy_hubILb1EN4cuda3std3__45tupleIJN6thrust24THRUST_300001_SM_1000_NS6detail15normal_iteratorINSA_10device_ptrIdEEEEEEEE10policy1000El14square_functorIdESF_JPdEEEvT0_iT1_T2_DpNS2_10kernel_argIT3_EE_param_1];
	cvta.to.global.u64 	%rd1, %rd18;
	cvta.to.global.u64 	%rd2, %rd17;
	shl.b32 	%r1, %r47, 7;
	mov.u32 	%r48, %ctaid.x;
	cvt.u64.u32 	%rd19, %r48;
	cvt.s64.s32 	%rd20, %r1;
	mul.lo.s64 	%rd3, %rd20, %rd19;
	sub.s64 	%rd21, %rd16, %rd3;
	min.s64 	%rd22, %rd21, %rd20;
	cvt.u32.u64 	%r2, %rd22;
	shl.b32 	%r3, %r2, 3;
	mov.u32 	%r4, %tid.x;
	shl.b32 	%r69, %r4, 7;
	setp.ge.s32 	%p1, %r69, %r3;
	@%p1 bra 	$L__BB8_3;
	shl.b64 	%rd23, %rd3, 3;
	add.s64 	%rd24, %rd2, %rd23;
	mul.wide.u32 	%rd25, %r4, 128;
	add.s64 	%rd70, %rd24, %rd25;
$L__BB8_2:
	.pragma "nounroll";
	// begin inline asm
	prefetch.global.L2 [%rd70];
	// end inline asm
	add.s32 	%r69, %r69, 16384;
	add.s64 	%rd70, %rd70, 16384;
	setp.lt.s32 	%p2, %r69, %r3;
	@%p2 bra 	$L__BB8_2;
$L__BB8_3:
	shl.b64 	%rd27, %rd3, 3;
	add.s64 	%rd7, %rd2, %rd27;
	add.s64 	%rd8, %rd1, %rd27;
	setp.eq.s32 	%p3, %r1, %r2;
	@%p3 bra 	$L__BB8_45;
	setp.lt.s32 	%p4, %r47, 1;
	@%p4 bra 	$L__BB8_58;
	and.b32  	%r8, %r47, 7;
	setp.lt.u32 	%p5, %r47, 8;
	mov.b32 	%r78, 0;
	@%p5 bra 	$L__BB8_24;
	and.b32  	%r78, %r47, 2147483640;
	mov.b32 	%r72, 0;
$L__BB8_7:
	.pragma "nounroll";
	shl.b32 	%r51, %r72, 7;
	add.s32 	%r19, %r51, %r4;
	setp.ge.s32 	%p6, %r19, %r2;
	@%p6 bra 	$L__BB8_9;
	mul.wide.u32 	%rd28, %r19, 8;
	add.s64 	%rd29, %rd7, %rd28;
	ld.global.f64 	%fd1, [%rd29];
	mul.f64 	%fd2, %fd1, %fd1;
	add.s64 	%rd30, %rd8, %rd28;
	st.global.f64 	[%rd30], %fd2;
$L__BB8_9:
	add.s32 	%r52, %r19, 128;
	setp.ge.s32 	%p7, %r52, %r2;
	mul.wide.s32 	%rd31, %r52, 8;
	add.s64 	%rd12, %rd7, %rd31;
	add.s64 	%rd13, %rd8, %rd31;
	@%p7 bra 	$L__BB8_11;
	ld.global.f64 	%fd3, [%rd12];
	mul.f64 	%fd4, %fd3, %fd3;
	st.global.f64 	[%rd13], %fd4;
$L__BB8_11:
	add.s32 	%r53, %r19, 256;
	setp.ge.s32 	%p8, %r53, %r2;
	@%p8 bra 	$L__BB8_13;
	ld.global.f64 	%fd5, [%rd12+1024];
	mul.f64 	%fd6, %fd5, %fd5;
	st.global.f64 	[%rd13+1024], %fd6;
$L__BB8_13:
	add.s32 	%r54, %r19, 384;
	setp.ge.s32 	%p9, %r54, %r2;
	@%p9 bra 	$L__BB8_15;
	ld.global.f64 	%fd7, [%rd12+2048];
	mul.f64 	%fd8, %fd7, %fd7;
	st.global.f64 	[%rd13+2048], %fd8;
$L__BB8_15:
	add.s32 	%r55, %r19, 512;
	setp.ge.s32 	%p10, %r55, %r2;
	@%p10 bra 	$L__BB8_17;
	ld.global.f64 	%fd9, [%rd12+3072];
	mul.f64 	%fd10, %fd9, %fd9;
	st.global.f64 	[%rd13+3072], %fd10;
$L__BB8_17:
	add.s32 	%r56, %r19, 640;
	setp.ge.s32 	%p11, %r56, %r2;
	@%p11 bra 	$L__BB8_19;
	ld.global.f64 	%fd11, [%rd12+4096];
	mul.f64 	%fd12, %fd11, %fd11;
	st.global.f64 	[%rd13+4096], %fd12;
$L__BB8_19:
	add.s32 	%r57, %r19, 768;
	setp.ge.s32 	%p12, %r57, %r2;
	@%p12 bra 	$L__BB8_21;
	ld.global.f64 	%fd13, [%rd12+5120];
	mul.f64 	%fd14, %fd13, %fd13;
	st.global.f64 	[%rd13+5120], %fd14;
$L__BB8_21:
	add.s32 	%r58, %r19, 896;
	setp.ge.s32 	%p13, %r58, %r2;
	@%p13 bra 	$L__BB8_23;
	ld.global.f64 	%fd15, [%rd12+6144];
	mul.f64 	%fd16, %fd15, %fd15;
	st.global.f64 	[%rd13+6144], %fd16;
$L__BB8_23:
	add.s32 	%r72, %r72, 8;
	setp.eq.s32 	%p14, %r72, %r78;
	@%p14 bra 	$L__BB8_24;
	bra.uni 	$L__BB8_7;
$L__BB8_24:
	setp.eq.s32 	%p15, %r8, 0;
	@%p15 bra 	$L__BB8_58;
	and.b32  	%r35, %r47, 3;
	setp.lt.u32 	%p16, %r8, 4;
	@%p16 bra 	$L__BB8_35;
	shl.b32 	%r59, %r78, 7;
	add.s32 	%r36, %r59, %r4;
	setp.ge.s32 	%p17, %r36, %r2;
	@%p17 bra 	$L__BB8_28;
	mul.wide.s32 	%rd32, %r36, 8;
	add.s64 	%rd33, %rd7, %rd32;
	ld.global.f64 	%fd17, [%rd33];
	mul.f64 	%fd18, %fd17, %fd17;
	add.s64 	%rd34, %rd8, %rd32;
	st.global.f64 	[%rd34], %fd18;
$L__BB8_28:
	add.s32 	%r37, %r36, 128;
	setp.ge.s32 	%p18, %r37, %r2;
	@%p18 bra 	$L__BB8_30;
	mul.wide.s32 	%rd35, %r37, 8;
	add.s64 	%rd36, %rd7, %rd35;
	ld.global.f64 	%fd19, [%rd36];
	mul.f64 	%fd20, %fd19, %fd19;
	add.s64 	%rd37, %rd8, %rd35;
	st.global.f64 	[%rd37], %fd20;
$L__BB8_30:
	add.s32 	%r38, %r36, 256;
	setp.ge.s32 	%p19, %r38, %r2;
	@%p19 bra 	$L__BB8_32;
	mul.wide.s32 	%rd38, %r38, 8;
	add.s64 	%rd39, %rd7, %rd38;
	ld.global.f64 	%fd21, [%rd39];
	mul.f64 	%fd22, %fd21, %fd21;
	add.s64 	%rd40, %rd8, %rd38;
	st.global.f64 	[%rd40], %fd22;
$L__BB8_32:
	add.s32 	%r39, %r36, 384;
	setp.ge.s32 	%p20, %r39, %r2;
	@%p20 bra 	$L__BB8_34;
	mul.wide.s32 	%rd41, %r39, 8;
	add.s64 	%rd42, %rd7, %rd41;
	ld.global.f64 	%fd23, [%rd42];
	mul.f64 	%fd24, %fd23, %fd23;
	add.s64 	%rd43, %rd8, %rd41;
	st.global.f64 	[%rd43], %fd24;
$L__BB8_34:
	add.s32 	%r78, %r78, 4;
$L__BB8_35:
	setp.eq.s32 	%p21, %r35, 0;
	@%p21 bra 	$L__BB8_58;
	setp.eq.s32 	%p22, %r35, 1;
	@%p22 bra 	$L__BB8_42;
	shl.b32 	%r60, %r78, 7;
	add.s32 	%r42, %r60, %r4;
	setp.ge.s32 	%p23, %r42, %r2;
	@%p23 bra 	$L__BB8_39;
	mul.wide.s32 	%rd44, %r42, 8;
	add.s64 	%rd45, %rd7, %rd44;
	ld.global.f64 	%fd25, [%rd45];
	mul.f64 	%fd26, %fd25, %fd25;
	add.s64 	%rd46, %rd8, %rd44;
	st.global.f64 	[%rd46], %fd26;
$L__BB8_39:
	add.s32 	%r43, %r42, 128;
	setp.ge.s32 	%p24, %r43, %r2;
	@%p24 bra 	$L__BB8_41;
	mul.wide.s32 	%rd47, %r43, 8;
	add.s64 	%rd48, %rd7, %rd47;
	ld.global.f64 	%fd27, [%rd48];
	mul.f64 	%fd28, %fd27, %fd27;
	add.s64 	%rd49, %rd8, %rd47;
	st.global.f64 	[%rd49], %fd28;
$L__BB8_41:
	add.s32 	%r78, %r78, 2;
$L__BB8_42:
	and.b32  	%r61, %r47, 1;
	setp.eq.b32 	%p25, %r61, 1;
	not.pred 	%p26, %p25;
	@%p26 bra 	$L__BB8_58;
	shl.b32 	%r62, %r78, 7;
	add.s32 	%r46, %r62, %r4;
	setp.ge.s32 	%p27, %r46, %r2;
	@%p27 bra 	$L__BB8_58;
	mul.wide.s32 	%rd50, %r46, 8;
	add.s64 	%rd51, %rd7, %rd50;
	ld.global.f64 	%fd29, [%rd51];
	mul.f64 	%fd30, %fd29, %fd29;
	add.s64 	%rd52, %rd8, %rd50;
	st.global.f64 	[%rd52], %fd30;
	bra.uni 	$L__BB8_58;
$L__BB8_45:
	setp.lt.s32 	%p28, %r47, 1;
	@%p28 bra 	$L__BB8_58;
	and.b32  	%r10, %r47, 15;
	setp.lt.u32 	%p29, %r47, 16;
	mov.b32 	%r74, 0;
	@%p29 bra 	$L__BB8_49;
	and.b32  	%r74, %r47, 2147483632;
	neg.s32 	%r71, %r74;
	add.s32 	%r70, %r4, 1152;
	mul.wide.u32 	%rd53, %r4, 8;
	or.b64  	%rd71, %rd53, 8192;
$L__BB8_48:
	.pragma "nounroll";
	mul.wide.s32 	%rd54, %r70, 8;
	add.s64 	%rd55, %rd54, 3072;
	add.s64 	%rd56, %rd7, %rd71;
	ld.global.f64 	%fd31, [%rd56+-8192];
	mul.f64 	%fd32, %fd31, %fd31;
	add.s64 	%rd57, %rd8, %rd71;
	st.global.f64 	[%rd57+-8192], %fd32;
	ld.global.f64 	%fd33, [%rd56+-7168];
	mul.f64 	%fd34, %fd33, %fd33;
	st.global.f64 	[%rd57+-7168], %fd34;
	ld.global.f64 	%fd35, [%rd56+-6144];
	mul.f64 	%fd36, %fd35, %fd35;
	st.global.f64 	[%rd57+-6144], %fd36;
	ld.global.f64 	%fd37, [%rd56+-5120];
	mul.f64 	%fd38, %fd37, %fd37;
	st.global.f64 	[%rd57+-5120], %fd38;
	ld.global.f64 	%fd39, [%rd56+-4096];
	mul.f64 	%fd40, %fd39, %fd39;
	st.global.f64 	[%rd57+-4096], %fd40;
	ld.global.f64 	%fd41, [%rd56+-3072];
	mul.f64 	%fd42, %fd41, %fd41;
	st.global.f64 	[%rd57+-3072], %fd42;
	ld.global.f64 	%fd43, [%rd56+-2048];
	mul.f64 	%fd44, %fd43, %fd43;
	st.global.f64 	[%rd57+-2048], %fd44;
	ld.global.f64 	%fd45, [%rd56+-1024];
	mul.f64 	%fd46, %fd45, %fd45;
	st.global.f64 	[%rd57+-1024], %fd46;
	ld.global.f64 	%fd47, [%rd56];
	mul.f64 	%fd48, %fd47, %fd47;
	st.global.f64 	[%rd57], %fd48;
	add.s64 	%rd58, %rd7, %rd55;
	ld.global.f64 	%fd49, [%rd58+-3072];
	mul.f64 	%fd50, %fd49, %fd49;
	add.s64 	%rd59, %rd8, %rd55;
	st.global.f64 	[%rd59+-3072], %fd50;
	ld.global.f64 	%fd51, [%rd58+-2048];
	mul.f64 	%fd52, %fd51, %fd51;
	st.global.f64 	[%rd59+-2048], %fd52;
	ld.global.f64 	%fd53, [%rd58+-1024];
	mul.f64 	%fd54, %fd53, %fd53;
	st.global.f64 	[%rd59+-1024], %fd54;
	ld.global.f64 	%fd55, [%rd58];
	mul.f64 	%fd56, %fd55, %fd55;
	st.global.f64 	[%rd59], %fd56;
	ld.global.f64 	%fd57, [%rd58+1024];
	mul.f64 	%fd58, %fd57, %fd57;
	st.global.f64 	[%rd59+1024], %fd58;
	ld.global.f64 	%fd59, [%rd58+2048];
	mul.f64 	%fd60, %fd59, %fd59;
	st.global.f64 	[%rd59+2048], %fd60;
	ld.global.f64 	%fd61, [%rd58+3072];
	mul.f64 	%fd62, %fd61, %fd61;
	st.global.f64 	[%rd59+3072], %fd62;
	add.s32 	%r71, %r71, 16;
	add.s32 	%r70, %r70, 2048;
	add.s64 	%rd71, %rd71, 16384;
	setp.eq.s32 	%p30, %r71, 0;
	@%p30 bra 	$L__BB8_49;
	bra.uni 	$L__BB8_48;
$L__BB8_49:
	setp.eq.s32 	%p31, %r10, 0;
	@%p31 bra 	$L__BB8_58;
	and.b32  	%r22, %r47, 7;
	setp.lt.u32 	%p32, %r10, 8;
	@%p32 bra 	$L__BB8_52;
	shl.b32 	%r64, %r74, 7;
	add.s32 	%r65, %r64, %r4;
	mul.wide.s32 	%rd60, %r65, 8;
	add.s64 	%rd61, %rd7, %rd60;
	ld.global.f64 	%fd63, [%rd61];
	mul.f64 	%fd64, %fd63, %fd63;
	add.s64 	%rd62, %rd8, %rd60;
	st.global.f64 	[%rd62], %fd64;
	ld.global.f64 	%fd65, [%rd61+1024];
	mul.f64 	%fd66, %fd65, %fd65;
	st.global.f64 	[%rd62+1024], %fd66;
	ld.global.f64 	%fd67, [%rd61+2048];
	mul.f64 	%fd68, %fd67, %fd67;
	st.global.f64 	[%rd62+2048], %fd68;
	ld.global.f64 	%fd69, [%rd61+3072];
	mul.f64 	%fd70, %fd69, %fd69;
	st.global.f64 	[%rd62+3072], %fd70;
	ld.global.f64 	%fd71, [%rd61+4096];
	mul.f64 	%fd72, %fd71, %fd71;
	st.global.f64 	[%rd62+4096], %fd72;
	ld.global.f64 	%fd73, [%rd61+5120];
	mul.f64 	%fd74, %fd73, %fd73;
	st.global.f64 	[%rd62+5120], %fd74;
	ld.global.f64 	%fd75, [%rd61+6144];
	mul.f64 	%fd76, %fd75, %fd75;
	st.global.f64 	[%rd62+6144], %fd76;
	ld.global.f64 	%fd77, [%rd61+7168];
	mul.f64 	%fd78, %fd77, %fd77;
	st.global.f64 	[%rd62+7168], %fd78;
	add.s32 	%r74, %r74, 8;
$L__BB8_52:
	setp.eq.s32 	%p33, %r22, 0;
	@%p33 bra 	$L__BB8_58;
	and.b32  	%r25, %r47, 3;
	setp.lt.u32 	%p34, %r22, 4;
	@%p34 bra 	$L__BB8_55;
	shl.b32 	%r66, %r74, 7;
	add.s32 	%r67, %r66, %r4;
	mul.wide.s32 	%rd63, %r67, 8;
	add.s64 	%rd64, %rd7, %rd63;
	ld.global.f64 	%fd79, [%rd64];
	mul.f64 	%fd80, %fd79, %fd79;
	add.s64 	%rd65, %rd8, %rd63;
	st.global.f64 	[%rd65], %fd80;
	ld.global.f64 	%fd81, [%rd64+1024];
	mul.f64 	%fd82, %fd81, %fd81;
	st.global.f64 	[%rd65+1024], %fd82;
	ld.global.f64 	%fd83, [%rd64+2048];
	mul.f64 	%fd84, %fd83, %fd83;
	st.global.f64 	[%rd65+2048], %fd84;
	ld.global.f64 	%fd85, [%rd64+3072];
	mul.f64 	%fd86, %fd85, %fd85;
	st.global.f64 	[%rd65+3072], %fd86;
	add.s32 	%r74, %r74, 4;
$L__BB8_55:
	setp.eq.s32 	%p35, %r25, 0;
	@%p35 bra 	$L__BB8_58;
	shl.b32 	%r68, %r74, 7;
	add.s32 	%r77, %r4, %r68;
	neg.s32 	%r76, %r25;
$L__BB8_57:
	.pragma "nounroll";
	mul.wide.s32 	%rd67, %r77, 8;
	add.s64 	%rd68, %rd8, %rd67;
	add.s64 	%rd69, %rd7, %rd67;
	ld.global.f64 	%fd87, [%rd69];
	mul.f64 	%fd88, %fd87, %fd87;
	st.global.f64 	[%rd68], %fd88;
	add.s32 	%r77, %r77, 128;
	add.s32 	%r76, %r76, 1;
	setp.eq.s32 	%p36, %r76, 0;
	@%p36 bra 	$L__BB8_58;
	bra.uni 	$L__BB8_57;
$L__BB8_58:
	ret;

}
	// .globl	_ZN3cub18CUB_300001_SM_10006detail9transform16transform_kernelINS2_10policy_hubILb1EN4cuda3std3__45tupleIJN6thrust24THRUST_300001_SM_1000_NS6detail15normal_iteratorINSA_10device_ptrIdEEEESF_EEEE10policy1000Ei11mul_functorIdESF_JPdSL_EEEvT0_iT1_T2_DpNS2_10kernel_argIT3_EE
.visible .entry _ZN3cub18CUB_300001_SM_10006detail9transform16transform_kernelINS2_10policy_hubILb1EN4cuda3std3__45tupleIJN6thrust24THRUST_300001_SM_1000_NS6detail15normal_iteratorINSA_10device_ptrIdEEEESF_EEEE10policy1000Ei11mul_functorIdESF_JPdSL_EEEvT0_iT1_T2_DpNS2_10kernel_argIT3_EE(
	.param .u32 _ZN3cub18CUB_300001_SM_10006detail9transform16transform_kernelINS2_10policy_hubILb1EN4cuda3std3__45tupleIJN6thrust24THRUST_300001_SM_1000_NS6detail15normal_iteratorINSA_10device_ptrIdEEEESF_EEEE10policy1000Ei11mul_functorIdESF_JPdSL_EEEvT0_iT1_T2_DpNS2_10kernel_argIT3_EE_param_0,
	.param .u32 _ZN3cub18CUB_300001_SM_10006detail9transform16transform_kernelINS2_10policy_hubILb1EN4cuda3std3__45tupleIJN6thrust24THRUST_300001_SM_1000_NS6detail15normal_iteratorINSA_10device_ptrIdEEEESF_EEEE10policy1000Ei11mul_functorIdESF_JPdSL_EEEvT0_iT1_T2_DpNS2_10kernel_argIT3_EE_param_1,
	.param .align 1 .b8 _ZN3cub18CUB_300001_SM_10006detail9transform16transform_kernelINS2_10policy_hubILb1EN4cuda3std3__45tupleIJN6thrust24THRUST_300001_SM_1000_NS6detail15normal_iteratorINSA_10device_ptrIdEEEESF_EEEE10policy1000Ei11mul_functorIdESF_JPdSL_EEEvT0_iT1_T2_DpNS2_10kernel_argIT3_EE_param_2[1],
	.param .align 8 .b8 _ZN3cub18CUB_300001_SM_10006detail9transform16transform_kernelINS2_10policy_hubILb1EN4cuda3std3__45tupleIJN6thrust24THRUST_300001_SM_1000_NS6detail15normal_iteratorINSA_10device_ptrIdEEEESF_EEEE10policy1000Ei11mul_functorIdESF_JPdSL_EEEvT0_iT1_T2_DpNS2_10kernel_argIT3_EE_param_3[8],
	.param .align 8 .b8 _ZN3cub18CUB_300001_SM_10006detail9transform16transform_kernelINS2_10policy_hubILb1EN4cuda3std3__45tupleIJN6thrust24THRUST_300001_SM_1000_NS6detail15normal_iteratorINSA_10device_ptrIdEEEESF_EEEE10policy1000Ei11mul_functorIdESF_JPdSL_EEEvT0_iT1_T2_DpNS2_10kernel_argIT3_EE_param_4[16],
	.param .align 8 .b8 _ZN3cub18CUB_300001_SM_10006detail9transform16transform_kernelINS2_10policy_hubILb1EN4cuda3std3__45tupleIJN6thrust24THRUST_300001_SM_1000_NS6detail15normal_iteratorINSA_10device_ptrIdEEEESF_EEEE10policy1000Ei11mul_functorIdESF_JPdSL_EEEvT0_iT1_T2_DpNS2_10kernel_argIT3_EE_param_5[16]
)
.maxntid 128
{
	.reg .pred 	%p<38>;
	.reg .b32 	%r<87>;
	.reg .b64 	%rd<100>;
	.reg .b64 	%fd<133>;

	ld.param.u32 	%r52, [_ZN3cub18CUB_300001_SM_10006detail9transform16transform_kernelINS2_10policy_hubILb1EN4cuda3std3__45tupleIJN6thrust24THRUST_300001_SM_1000_NS6detail15normal_iteratorINSA_10device_ptrIdEEEESF_EEEE10policy1000Ei11mul_functorIdESF_JPdSL_EEEvT0_iT1_T2_DpNS2_10kernel_argIT3_EE_param_0];
	ld.param.u64 	%rd28, [_ZN3cub18CUB_300001_SM_10006detail9transform16transform_kernelINS2_10policy_hubILb1EN4cuda3std3__45tupleIJN6thrust24THRUST_300001_SM_1000_NS6detail15normal_iteratorINSA_10device_ptrIdEEEESF_EEEE10policy1000Ei11mul_functorIdESF_JPdSL_EEEvT0_iT1_T2_DpNS2_10kernel_argIT3_EE_param_5];
	ld.param.u64 	%rd29, [_ZN3cub18CUB_300001_SM_10006detail9transform16transform_kernelINS2_10policy_hubILb1EN4cuda3std3__45tupleIJN6thrust24THRUST_300001_SM_1000_NS6detail15normal_iteratorINSA_10device_ptrIdEEEESF_EEEE10policy1000Ei11mul_functorIdESF_JPdSL_EEEvT0_iT1_T2_DpNS2_10kernel_argIT3_EE_param_4];
	ld.param.u64 	%rd30, [_ZN3cub18CUB_300001_SM_10006detail9transform16transform_kernelINS2_10policy_hubILb1EN4cuda3std3__45tupleIJN6thrust24THRUST_300001_SM_1000_NS6detail15normal_iteratorINSA_10device_ptrIdEEEESF_EEEE10policy1000Ei11mul_functorIdESF_JPdSL_EEEvT0_iT1_T2_DpNS2_10kernel_argIT3_EE_param_3];
	ld.param.u32 	%r51, [_ZN3cub18CUB_300001_SM_10006detail9transform16transform_kernelINS2_10policy_hubILb1EN4cuda3std3__45tupleIJN6thrust24THRUST_300001_SM_1000_NS6detail15normal_iteratorINSA_10device_ptrIdEEEESF_EEEE10policy1000Ei11mul_functorIdESF_JPdSL_EEEvT0_iT1_T2_DpNS2_10kernel_argIT3_EE_param_1];
	cvta.to.global.u64 	%rd1, %rd30;
	cvta.to.global.u64 	%rd2, %rd29;
	cvta.to.global.u64 	%rd3, %rd28;
	shl.b32 	%r1, %r51, 7;
	mov.u32 	%r53, %ctaid.x;
	mul.lo.s32 	%r2, %r1, %r53;
	sub.s32 	%r3, %r52, %r2;
	min.s32 	%r4, %r1, %r3;
	shl.b32 	%r5, %r4, 3;
	mov.u32 	%r6, %tid.x;
	shl.b32 	%r75, %r6, 7;
	setp.ge.s32 	%p1, %r75, %r5;
	@%p1 bra 	$L__BB9_5;
	mul.wide.u32 	%rd4, %r6, 128;
	add.s64 	%rd31, %rd2, %rd4;
	mul.wide.s32 	%rd5, %r2, 8;
	add.s64 	%rd97, %rd31, %rd5;
	mov.u32 	%r74, %r75;
$L__BB9_2:
	.pragma "nounroll";
	// begin inline asm
	prefetch.global.L2 [%rd97];
	// end inline asm
	add.s32 	%r74, %r74, 16384;
	add.s64 	%rd97, %rd97, 16384;
	setp.lt.s32 	%p2, %r74, %r5;
	@%p2 bra 	$L__BB9_2;
	add.s64 	%rd33, %rd3, %rd4;
	add.s64 	%rd98, %rd33, %rd5;
$L__BB9_4:
	.pragma "nounroll";
	// begin inline asm
	prefetch.global.L2 [%rd98];
	// end inline asm
	add.s32 	%r75, %r75, 16384;
	add.s64 	%rd98, %rd98, 16384;
	setp.lt.s32 	%p3, %r75, %r5;
	@%p3 bra 	$L__BB9_4;
$L__BB9_5:
	mul.wide.s32 	%rd99, %r2, 8;
	add.s64 	%rd12, %rd2, %rd99;
	add.s64 	%rd13, %rd3, %rd99;
	add.s64 	%rd14, %rd1, %rd99;
	setp.gt.s32 	%p4, %r1, %r3;
	@%p4 bra 	$L__BB9_19;
	setp.lt.s32 	%p5, %r51, 1;
	@%p5 bra 	$L__BB9_60;
	and.b32  	%r12, %r51, 15;
	setp.lt.u32 	%p6, %r51, 16;
	mov.b32 	%r82, 0;
	@%p6 bra 	$L__BB9_10;
	and.b32  	%r82, %r51, 2147483632;
	neg.s32 	%r77, %r82;
	add.s64 	%rd36, %rd99, 3072;
	add.s32 	%r76, %r6, 1152;
	add.s64 	%rd16, %rd3, %rd36;
	add.s64 	%rd17, %rd1, %rd36;
	mul.wide.u32 	%rd37, %r6, 8;
	add.s64 	%rd38, %rd37, %rd2;
	add.s64 	%rd18, %rd38, 8192;
	add.s64 	%rd39, %rd37, %rd3;
	add.s64 	%rd19, %rd39, 4096;
$L__BB9_9:
	.pragma "nounroll";
	mul.wide.s32 	%rd40, %r76, 8;
	mul.wide.s32 	%rd41, %r2, 8;
	add.s64 	%rd42, %rd41, %rd2;
	add.s64 	%rd43, %rd42, %rd40;
	add.s64 	%rd44, %rd16, %rd40;
	add.s64 	%rd45, %rd17, %rd40;
	add.s64 	%rd46, %rd18, %rd99;
	add.s64 	%rd47, %rd19, %rd99;
	ld.global.f64 	%fd1, [%rd46+-8192];
	ld.global.f64 	%fd2, [%rd47+-4096];
	mul.f64 	%fd3, %fd1, %fd2;
	mul.wide.u32 	%rd48, %r6, 8;
	add.s64 	%rd49, %rd48, %rd1;
	add.s64 	%rd50, %rd49, %rd99;
	st.global.f64 	[%rd50], %fd3;
	ld.global.f64 	%fd4, [%rd46+-7168];
	ld.global.f64 	%fd5, [%rd47+-3072];
	mul.f64 	%fd6, %fd4, %fd5;
	st.global.f64 	[%rd50+1024], %fd6;
	ld.global.f64 	%fd7, [%rd46+-6144];
	ld.global.f64 	%fd8, [%rd47+-2048];
	mul.f64 	%fd9, %fd7, %fd8;
	st.global.f64 	[%rd50+2048], %fd9;
	ld.global.f64 	%fd10, [%rd46+-5120];
	ld.global.f64 	%fd11, [%rd47+-1024];
	mul.f64 	%fd12, %fd10, %fd11;
	st.global.f64 	[%rd50+3072], %fd12;
	ld.global.f64 	%fd13, [%rd46+-4096];
	ld.global.f64 	%fd14, [%rd47];
	mul.f64 	%fd15, %fd13, %fd14;
	st.global.f64 	[%rd50+4096], %fd15;
	ld.global.f64 	%fd16, [%rd46+-3072];
	ld.global.f64 	%fd17, [%rd47+1024];
	mul.f64 	%fd18, %fd16, %fd17;
	st.global.f64 	[%rd50+5120], %fd18;
	ld.global.f64 	%fd19, [%rd46+-2048];
	ld.global.f64 	%fd20, [%rd47+2048];
	mul.f64 	%fd21, %fd19, %fd20;
	st.global.f64 	[%rd50+6144], %fd21;
	ld.global.f64 	%fd22, [%rd46+-1024];
	ld.global.f64 	%fd23, [%rd47+3072];
	mul.f64 	%fd24, %fd22, %fd23;
	st.global.f64 	[%rd50+7168], %fd24;
	ld.global.f64 	%fd25, [%rd46];
	ld.global.f64 	%fd26, [%rd47+4096];
	mul.f64 	%fd27, %fd25, %fd26;
	st.global.f64 	[%rd50+8192], %fd27;
	ld.global.f64 	%fd28, [%rd43];
	ld.global.f64 	%fd29, [%rd44+-3072];
	mul.f64 	%fd30, %fd28, %fd29;
	st.global.f64 	[%rd45+-3072], %fd30;
	ld.global.f64 	%fd31, [%rd43+1024];
	ld.global.f64 	%fd32, [%rd44+-2048];
	mul.f64 	%fd33, %fd31, %fd32;
	st.global.f64 	[%rd45+-2048], %fd33;
	ld.global.f64 	%fd34, [%rd43+2048];
	ld.global.f64 	%fd35, [%rd44+-1024];
	mul.f64 	%fd36, %fd34, %fd35;
	st.global.f64 	[%rd45+-1024], %fd36;
	ld.global.f64 	%fd37, [%rd43+3072];
	ld.global.f64 	%fd38, [%rd44];
	mul.f64 	%fd39, %fd37, %fd38;
	st.global.f64 	[%rd45], %fd39;
	ld.global.f64 	%fd40, [%rd43+4096];
	ld.global.f64 	%fd41, [%rd44+1024];
	mul.f64 	%fd42, %fd40, %fd41;
	st.global.f64 	[%rd45+1024], %fd42;
	ld.global.f64 	%fd43, [%rd43+5120];
	ld.global.f64 	%fd44, [%rd44+2048];
	mul.f64 	%fd45, %fd43, %fd44;
	st.global.f64 	[%rd45+2048], %fd45;
	ld.global.f64 	%fd46, [%rd43+6144];
	ld.global.f64 	%fd47, [%rd44+3072];
	mul.f64 	%fd48, %fd46, %fd47;
	st.global.f64 	[%rd45+3072], %fd48;
	add.s32 	%r77, %r77, 16;
	add.s32 	%r76, %r76, 2048;
	add.s64 	%rd99, %rd99, 16384;
	setp.eq.s32 	%p7, %r77, 0;
	@%p7 bra 	$L__BB9_10;
	bra.uni 	$L__BB9_9;
$L__BB9_10:
	setp.eq.s32 	%p8, %r12, 0;
	@%p8 bra 	$L__BB9_60;
	and.b32  	%r39, %r51, 7;
	setp.lt.u32 	%p9, %r12, 8;
	@%p9 bra 	$L__BB9_13;
	shl.b32 	%r55, %r82, 7;
	add.s32 	%r56, %r55, %r6;
	mul.wide.s32 	%rd51, %r56, 8;
	add.s64 	%rd52, %rd12, %rd51;
	add.s64 	%rd53, %rd13, %rd51;
	ld.global.f64 	%fd49, [%rd52];
	ld.global.f64 	%fd50, [%rd53];
	mul.f64 	%fd51, %fd49, %fd50;
	add.s64 	%rd54, %rd14, %rd51;
	st.global.f64 	[%rd54], %fd51;
	ld.global.f64 	%fd52, [%rd52+1024];
	ld.global.f64 	%fd53, [%rd53+1024];
	mul.f64 	%fd54, %fd52, %fd53;
	st.global.f64 	[%rd54+1024], %fd54;
	ld.global.f64 	%fd55, [%rd52+2048];
	ld.global.f64 	%fd56, [%rd53+2048];
	mul.f64 	%fd57, %fd55, %fd56;
	st.global.f64 	[%rd54+2048], %fd57;
	ld.global.f64 	%fd58, [%rd52+3072];
	ld.global.f64 	%fd59, [%rd53+3072];
	mul.f64 	%fd60, %fd58, %fd59;
	st.global.f64 	[%rd54+3072], %fd60;
	ld.global.f64 	%fd61, [%rd52+4096];
	ld.global.f64 	%fd62, [%rd53+4096];
	mul.f64 	%fd63, %fd61, %fd62;
	st.global.f64 	[%rd54+4096], %fd63;
	ld.global.f64 	%fd64, [%rd52+5120];
	ld.global.f64 	%fd65, [%rd53+5120];
	mul.f64 	%fd66, %fd64, %fd65;
	st.global.f64 	[%rd54+5120], %fd66;
	ld.global.f64 	%fd67, [%rd52+6144];
	ld.global.f64 	%fd68, [%rd53+6144];
	mul.f64 	%fd69, %fd67, %fd68;
	st.global.f64 	[%rd54+6144], %fd69;
	ld.global.f64 	%fd70, [%rd52+7168];
	ld.global.f64 	%fd71, [%rd53+7168];
	mul.f64 	%fd72, %fd70, %fd71;
	st.global.f64 	[%rd54+7168], %fd72;
	add.s32 	%r82, %r82, 8;
$L__BB9_13:
	setp.eq.s32 	%p10, %r39, 0;
	@%p10 bra 	$L__BB9_60;
	and.b32  	%r42, %r51, 3;
	setp.lt.u32 	%p11, %r39, 4;
	@%p11 bra 	$L__BB9_16;
	shl.b32 	%r57, %r82, 7;
	add.s32 	%r58, %r57, %r6;
	mul.wide.s32 	%rd55, %r58, 8;
	add.s64 	%rd56, %rd12, %rd55;
	add.s64 	%rd57, %rd13, %rd55;
	ld.global.f64 	%fd73, [%rd56];
	ld.global.f64 	%fd74, [%rd57];
	mul.f64 	%fd75, %fd73, %fd74;
	add.s64 	%rd58, %rd14, %rd55;
	st.global.f64 	[%rd58], %fd75;
	ld.global.f64 	%fd76, [%rd56+1024];
	ld.global.f64 	%fd77, [%rd57+1024];
	mul.f64 	%fd78, %fd76, %fd77;
	st.global.f64 	[%rd58+1024], %fd78;
	ld.global.f64 	%fd79, [%rd56+2048];
	ld.global.f64 	%fd80, [%rd57+2048];
	mul.f64 	%fd81, %fd79, %fd80;
	st.global.f64 	[%rd58+2048], %fd81;
	ld.global.f64 	%fd82, [%rd56+3072];
	ld.global.f64 	%fd83, [%rd57+3072];
	mul.f64 	%fd84, %fd82, %fd83;
	st.global.f64 	[%rd58+3072], %fd84;
	add.s32 	%r82, %r82, 4;
$L__BB9_16:
	setp.eq.s32 	%p12, %r42, 0;
	@%p12 bra 	$L__BB9_60;
	mul.wide.s32 	%rd59, %r2, 8;
	add.s64 	%rd25, %rd1, %rd59;
	shl.b32 	%r59, %r82, 7;
	add.s32 	%r86, %r6, %r59;
	add.s64 	%rd26, %rd3, %rd59;
	add.s64 	%rd27, %rd2, %rd59;
	neg.s32 	%r85, %r42;
$L__BB9_18:
	.pragma "nounroll";
	mul.wide.s32 	%rd60, %r86, 8;
	add.s64 	%rd61, %rd25, %rd60;
	add.s64 	%rd62, %rd26, %rd60;
	add.s64 	%rd63, %rd27, %rd60;
	ld.global.f64 	%fd85, [%rd63];
	ld.global.f64 	%fd86, [%rd62];
	mul.f64 	%fd87, %fd85, %fd86;
	st.global.f64 	[%rd61], %fd87;
	add.s32 	%r86, %r86, 128;
	add.s32 	%r85, %r85, 1;
	setp.ne.s32 	%p13, %r85, 0;
	@%p13 bra 	$L__BB9_18;
	bra.uni 	$L__BB9_60;
$L__BB9_19:
	setp.lt.s32 	%p14, %r51, 1;
	@%p14 bra 	$L__BB9_60;
	and.b32  	%r16, %r51, 7;
	setp.lt.u32 	%p15, %r51, 8;
	mov.b32 	%r79, 0;
	@%p15 bra 	$L__BB9_39;
	and.b32  	%r79, %r51, 2147483640;
	mov.b32 	%r78, 0;
$L__BB9_22:
	.pragma "nounroll";
	shl.b32 	%r62, %r78, 7;
	add.s32 	%r23, %r62, %r6;
	setp.ge.s32 	%p16, %r23, %r4;
	@%p16 bra 	$L__BB9_24;
	mul.wide.u32 	%rd64, %r23, 8;
	add.s64 	%rd65, %rd12, %rd64;
	add.s64 	%rd66, %rd13, %rd64;
	ld.global.f64 	%fd88, [%rd65];
	ld.global.f64 	%fd89, [%rd66];
	mul.f64 	%fd90, %fd88, %fd89;
	add.s64 	%rd67, %rd14, %rd64;
	st.global.f64 	[%rd67], %fd90;
$L__BB9_24:
	add.s32 	%r63, %r23, 128;
	setp.ge.s32 	%p17, %r63, %r4;
	mul.wide.s32 	%rd68, %r63, 8;
	add.s64 	%rd22, %rd12, %rd68;
	add.s64 	%rd23, %rd13, %rd68;
	add.s64 	%rd24, %rd14, %rd68;
	@%p17 bra 	$L__BB9_26;
	ld.global.f64 	%fd91, [%rd22];
	ld.global.f64 	%fd92, [%rd23];
	mul.f64 	%fd93, %fd91, %fd92;
	st.global.f64 	[%rd24], %fd93;
$L__BB9_26:
	add.s32 	%r64, %r23, 256;
	setp.ge.s32 	%p18, %r64, %r4;
	@%p18 bra 	$L__BB9_28;
	ld.global.f64 	%fd94, [%rd22+1024];
	ld.global.f64 	%fd95, [%rd23+1024];
	mul.f64 	%fd96, %fd94, %fd95;
	st.global.f64 	[%rd24+1024], %fd96;
$L__BB9_28:
	add.s32 	%r65, %r23, 384;
	setp.ge.s32 	%p19, %r65, %r4;
	@%p19 bra 	$L__BB9_30;
	ld.global.f64 	%fd97, [%rd22+2048];
	ld.global.f64 	%fd98, [%rd23+2048];
	mul.f64 	%fd99, %fd97, %fd98;
	st.global.f64 	[%rd24+2048], %fd99;
$L__BB9_30:
	add.s32 	%r66, %r23, 512;
	setp.ge.s32 	%p20, %r66, %r4;
	@%p20 bra 	$L__BB9_32;
	ld.global.f64 	%fd100, [%rd22+3072];
	ld.global.f64 	%fd101, [%rd23+3072];
	mul.f64 	%fd102, %fd100, %fd101;
	st.global.f64 	[%rd24+3072], %fd102;
$L__BB9_32:
	add.s32 	%r67, %r23, 640;
	setp.ge.s32 	%p21, %r67, %r4;
	@%p21 bra 	$L__BB9_34;
	ld.global.f64 	%fd103, [%rd22+4096];
	ld.global.f64 	%fd104, [%rd23+4096];
	mul.f64 	%fd105, %fd103, %fd104;
	st.global.f64 	[%rd24+4096], %fd105;
$L__BB9_34:
	add.s32 	%r68, %r23, 768;
	setp.ge.s32 	%p22, %r68, %r4;
	@%p22 bra 	$L__BB9_36;
	ld.global.f64 	%fd106, [%rd22+5120];
	ld.global.f64 	%fd107, [%rd23+5120];
	mul.f64 	%fd108, %fd106, %fd107;
	st.global.f64 	[%rd24+5120], %fd108;
$L__BB9_36:
	add.s32 	%r69, %r23, 896;
	setp.ge.s32 	%p23, %r69, %r4;
	@%p23 bra 	$L__BB9_38;
	ld.global.f64 	%fd109, [%rd22+6144];
	ld.global.f64 	%fd110, [%rd23+6144];
	mul.f64 	%fd111, %fd109, %fd110;
	st.global.f64 	[%rd24+6144], %fd111;
$L__BB9_38:
	add.s32 	%r78, %r78, 8;
	setp.ne.s32 	%p24, %r78, %r79;
	@%p24 bra 	$L__BB9_22;
$L__BB9_39:
	setp.eq.s32 	%p25, %r16, 0;
	@%p25 bra 	$L__BB9_60;
	and.b32  	%r26, %r51, 3;
	setp.lt.u32 	%p26, %r16, 4;
	@%p26 bra 	$L__BB9_50;
	shl.b32 	%r70, %r79, 7;
	add.s32 	%r27, %r70, %r6;
	setp.ge.s32 	%p27, %r27, %r4;
	@%p27 bra 	$L__BB9_43;
	mul.wide.s32 	%rd69, %r27, 8;
	add.s64 	%rd70, %rd12, %rd69;
	add.s64 	%rd71, %rd13, %rd69;
	ld.global.f64 	%fd112, [%rd70];
	ld.global.f64 	%fd113, [%rd71];
	mul.f64 	%fd114, %fd112, %fd113;
	add.s64 	%rd72, %rd14, %rd69;
	st.global.f64 	[%rd72], %fd114;
$L__BB9_43:
	add.s32 	%r28, %r27, 128;
	setp.ge.s32 	%p28, %r28, %r4;
	@%p28 bra 	$L__BB9_45;
	mul.wide.s32 	%rd73, %r28, 8;
	add.s64 	%rd74, %rd12, %rd73;
	add.s64 	%rd75, %rd13, %rd73;
	ld.global.f64 	%fd115, [%rd74];
	ld.global.f64 	%fd116, [%rd75];
	mul.f64 	%fd117, %fd115, %fd116;
	add.s64 	%rd76, %rd14, %rd73;
	st.global.f64 	[%rd76], %fd117;
$L__BB9_45:
	add.s32 	%r29, %r27, 256;
	setp.ge.s32 	%p29, %r29, %r4;
	@%p29 bra 	$L__BB9_47;
	mul.wide.s32 	%rd77, %r29, 8;
	add.s64 	%rd78, %rd12, %rd77;
	add.s64 	%rd79, %rd13, %rd77;
	ld.global.f64 	%fd118, [%rd78];
	ld.global.f64 	%fd119, [%rd79];
	mul.f64 	%fd120, %fd118, %fd119;
	add.s64 	%rd80, %rd14, %rd77;
	st.global.f64 	[%rd80], %fd120;
$L__BB9_47:
	add.s32 	%r30, %r27, 384;
	setp.ge.s32 	%p30, %r30, %r4;
	@%p30 bra 	$L__BB9_49;
	mul.wide.s32 	%rd81, %r30, 8;
	add.s64 	%rd82, %rd12, %rd81;
	add.s64 	%rd83, %rd13, %rd81;
	ld.global.f64 	%fd121, [%rd82];
	ld.global.f64 	%fd122, [%rd83];
	mul.f64 	%fd123, %fd121, %fd122;
	add.s64 	%rd84, %rd14, %rd81;
	st.global.f64 	[%rd84], %fd123;
$L__BB9_49:
	add.s32 	%r79, %r79, 4;
$L__BB9_50:
	setp.eq.s32 	%p31, %r26, 0;
	@%p31 bra 	$L__BB9_60;
	setp.eq.s32 	%p32, %r26, 1;
	@%p32 bra 	$L__BB9_57;
	shl.b32 	%r71, %r79, 7;
	add.s32 	%r33, %r71, %r6;
	setp.ge.s32 	%p33, %r33, %r4;
	@%p33 bra 	$L__BB9_54;
	mul.wide.s32 	%rd85, %r33, 8;
	add.s64 	%rd86, %rd12, %rd85;
	add.s64 	%rd87, %rd13, %rd85;
	ld.global.f64 	%fd124, [%rd86];
	ld.global.f64 	%fd125, [%rd87];
	mul.f64 	%fd126, %fd124, %fd125;
	add.s64 	%rd88, %rd14, %rd85;
	st.global.f64 	[%rd88], %fd126;
$L__BB9_54:
	add.s32 	%r34, %r33, 128;
	setp.ge.s32 	%p34, %r34, %r4;
	@%p34 bra 	$L__BB9_56;
	mul.wide.s32 	%rd89, %r34, 8;
	add.s64 	%rd90, %rd12, %rd89;
	add.s64 	%rd91, %rd13, %rd89;
	ld.global.f64 	%fd127, [%rd90];
	ld.global.f64 	%fd128, [%rd91];
	mul.f64 	%fd129, %fd127, %fd128;
	add.s64 	%rd92, %rd14, %rd89;
	st.global.f64 	[%rd92], %fd129;
$L__BB9_56:
	add.s32 	%r79, %r79, 2;
$L__BB9_57:
	and.b32  	%r72, %r51, 1;
	setp.eq.b32 	%p35, %r72, 1;
	not.pred 	%p36, %p35;
	@%p36 bra 	$L__BB9_60;
	shl.b32 	%r73, %r79, 7;
	add.s32 	%r37, %r73, %r6;
	setp.ge.s32 	%p37, %r37, %r4;
	@%p37 bra 	$L__BB9_60;
	mul.wide.s32 	%rd93, %r37, 8;
	add.s64 	%rd94, %rd12, %rd93;
	add.s64 	%rd95, %rd13, %rd93;
	ld.global.f64 	%fd130, [%rd94];
	ld.global.f64 	%fd131, [%rd95];
	mul.f64 	%fd132, %fd130, %fd131;
	add.s64 	%rd96, %rd14, %rd93;
	st.global.f64 	[%rd96], %fd132;
$L__BB9_60:
	ret;

}
	// .globl	_ZN3cub18CUB_300001_SM_10006detail9transform16transform_kernelINS2_10policy_hubILb1EN4cuda3std3__45tupleIJN6thrust24THRUST_300001_SM_1000_NS6detail15normal_iteratorINSA_10device_ptrIdEEEESF_EEEE10policy1000El11mul_functorIdESF_JPdSL_EEEvT0_iT1_T2_DpNS2_10kernel_argIT3_EE
.visible .entry _ZN3cub18CUB_300001_SM_10006detail9transform16transform_kernelINS2_10policy_hubILb1EN4cuda3std3__45tupleIJN6thrust24THRUST_300001_SM_1000_NS6detail15normal_iteratorINSA_10device_ptrIdEEEESF_EEEE10policy1000El11mul_functorIdESF_JPdSL_EEEvT0_iT1_T2_DpNS2_10kernel_argIT3_EE(
	.param .u64 _ZN3cub18CUB_300001_SM_10006detail9transform16transform_kernelINS2_10policy_hubILb1EN4cuda3std3__45tupleIJN6thrust24THRUST_300001_SM_1000_NS6detail15normal_iteratorINSA_10device_ptrIdEEEESF_EEEE10policy1000El11mul_functorIdESF_JPdSL_EEEvT0_iT1_T2_DpNS2_10kernel_argIT3_EE_param_0,
	.param .u32 _ZN3cub18CUB_300001_SM_10006detail9transform16transform_kernelINS2_10policy_hubILb1EN4cuda3std3__45tupleIJN6thrust24THRUST_300001_SM_1000_NS6detail15normal_iteratorINSA_10device_ptrIdEEEESF_EEEE10policy1000El11mul_functorIdESF_JPdSL_EEEvT0_iT1_T2_DpNS2_10kernel_argIT3_EE_param_1,
	.param .align 1 .b8 _ZN3cub18CUB_300001_SM_10006detail9transform16transform_kernelINS2_10policy_hubILb1EN4cuda3std3__45tupleIJN6thrust24THRUST_300001_SM_1000_NS6detail15normal_iteratorINSA_10device_ptrIdEEEESF_EEEE10policy1000El11mul_functorIdESF_JPdSL_EEEvT0_iT1_T2_DpNS2_10kernel_argIT3_EE_param_2[1],
	.param .align 8 .b8 _ZN3cub18CUB_300001_SM_10006detail9transform16transform_kernelINS2_10policy_hubILb1EN4cuda3std3__45tupleIJN6thrust24THRUST_300001_SM_1000_NS6detail15normal_iteratorINSA_10device_ptrIdEEEESF_EEEE10policy1000El11mul_functorIdESF_JPdSL_EEEvT0_iT1_T2_DpNS2_10kernel_argIT3_EE_param_3[8],
	.param .align 8 .b8 _ZN3cub18CUB_300001_SM_10006detail9transform16transform_kernelINS2_10policy_hubILb1EN4cuda3std3__45tupleIJN6thrust24THRUST_300001_SM_1000_NS6detail15normal_iteratorINSA_10device_ptrIdEEEESF_EEEE10policy1000El11mul_functorIdESF_JPdSL_EEEvT0_iT1_T2_DpNS2_10kernel_argIT3_EE_param_4[16],
	.param .align 8 .b8 _ZN3cub18CUB_300001_SM_10006detail9transform16transform_kernelINS2_10policy_hubILb1EN4cuda3std3__45tupleIJN6thrust24THRUST_300001_SM_1000_NS6detail15normal_iteratorINSA_10device_ptrIdEEEESF_EEEE10policy1000El11mul_functorIdESF_JPdSL_EEEvT0_iT1_T2_DpNS2_10kernel_argIT3_EE_param_5[16]
)
.maxntid 128
{
	.reg .pred 	%p<38>;
	.reg .b32 	%r<84>;
	.reg .b64 	%rd<106>;
	.reg .b64 	%fd<133>;

	ld.param.u64 	%rd29, [_ZN3cub18CUB_300001_SM_10006detail9transform16transform_kernelINS2_10policy_hubILb1EN4cuda3std3__45tupleIJN6thrust24THRUST_300001_SM_1000_NS6detail15normal_iteratorINSA_10device_ptrIdEEEESF_EEEE10policy1000El11mul_functorIdESF_JPdSL_EEEvT0_iT1_T2_DpNS2_10kernel_argIT3_EE_param_0];
	ld.param.u64 	%rd30, [_ZN3cub18CUB_300001_SM_10006detail9transform16transform_kernelINS2_10policy_hubILb1EN4cuda3std3__45tupleIJN6thrust24THRUST_300001_SM_1000_NS6detail15normal_iteratorINSA_10device_ptrIdEEEESF_EEEE10policy1000El11mul_functorIdESF_JPdSL_EEEvT0_iT1_T2_DpNS2_10kernel_argIT3_EE_param_5];
	ld.param.u64 	%rd31, [_ZN3cub18CUB_300001_SM_10006detail9transform16transform_kernelINS2_10policy_hubILb1EN4cuda3std3__45tupleIJN6thrust24THRUST_300001_SM_1000_NS6detail15normal_iteratorINSA_10device_ptrIdEEEESF_EEEE10policy1000El11mul_functorIdESF_JPdSL_EEEvT0_iT1_T2_DpNS2_10kernel_argIT3_EE_param_4];
	ld.param.u64 	%rd32, [_ZN3cub18CUB_300001_SM_10006detail9transform16transform_kernelINS2_10policy_hubILb1EN4cuda3std3__45tupleIJN6thrust24THRUST_300001_SM_1000_NS6detail15normal_iteratorINSA_10device_ptrIdEEEESF_EEEE10policy1000El11mul_functorIdESF_JPdSL_EEEvT0_iT1_T2_DpNS2_10kernel_argIT3_EE_param_3];
	ld.param.u32 	%r49, [_ZN3cub18CUB_300001_SM_10006detail9transform16transform_kernelINS2_10policy_hubILb1EN4cuda3std3__45tupleIJN6thrust24THRUST_300001_SM_1000_NS6detail15normal_iteratorINSA_10device_ptrIdEEEESF_EEEE10policy1000El11mul_functorIdESF_JPdSL_EEEvT0_iT1_T2_DpNS2_10kernel_argIT3_EE_param_1];
	cvta.to.global.u64 	%rd1, %rd32;
	cvta.to.global.u64 	%rd2, %rd31;
	cvta.to.global.u64 	%rd3, %rd30;
	shl.b32 	%r1, %r49, 7;
	mov.u32 	%r50, %ctaid.x;
	cvt.u64.u32 	%rd33, %r50;
	cvt.s64.s32 	%rd34, %r1;
	mul.lo.s64 	%rd4, %rd34, %rd33;
	sub.s64 	%rd35, %rd29, %rd4;
	min.s64 	%rd36, %rd35, %rd34;
	cvt.u32.u64 	%r2, %rd36;
	shl.b32 	%r3, %r2, 3;
	mov.u32 	%r4, %tid.x;
	shl.b32 	%r72, %r4, 7;
	setp.ge.s32 	%p1, %r72, %r3;
	@%p1 bra 	$L__BB10_5;
	shl.b64 	%rd5, %rd4, 3;
	add.s64 	%rd37, %rd2, %rd5;
	mul.wide.u32 	%rd6, %r4, 128;
	add.s64 	%rd103, %rd37, %rd6;
	mov.u32 	%r71, %r72;
$L__BB10_2:
	.pragma "nounroll";
	// begin inline asm
	prefetch.global.L2 [%rd103];
	// end inline asm
	add.s32 	%r71, %r71, 16384;
	add.s64 	%rd103, %rd103, 16384;
	setp.lt.s32 	%p2, %r71, %r3;
	@%p2 bra 	$L__BB10_2;
	add.s64 	%rd39, %rd3, %rd5;
	add.s64 	%rd104, %rd39, %rd6;
$L__BB10_4:
	.pragma "nounroll";
	// begin inline asm
	prefetch.global.L2 [%rd104];
	// end inline asm
	add.s32 	%r72, %r72, 16384;
	add.s64 	%rd104, %rd104, 16384;
	setp.lt.s32 	%p3, %r72, %r3;
	@%p3 bra 	$L__BB10_4;
$L__BB10_5:
	shl.b64 	%rd105, %rd4, 3;
	add.s64 	%rd13, %rd2, %rd105;
	add.s64 	%rd14, %rd3, %rd105;
	add.s64 	%rd15, %rd1, %rd105;
	setp.eq.s32 	%p4, %r1, %r2;
	@%p4 bra 	$L__BB10_47;
	setp.lt.s32 	%p5, %r49, 1;
	@%p5 bra 	$L__BB10_60;
	and.b32  	%r10, %r49, 7;
	setp.lt.u32 	%p6, %r49, 8;
	mov.b32 	%r81, 0;
	@%p6 bra 	$L__BB10_26;
	and.b32  	%r81, %r49, 2147483640;
	mov.b32 	%r75, 0;
$L__BB10_9:
	.pragma "nounroll";
	shl.b32 	%r53, %r75, 7;
	add.s32 	%r21, %r53, %r4;
	setp.ge.s32 	%p7, %r21, %r2;
	@%p7 bra 	$L__BB10_11;
	mul.wide.u32 	%rd42, %r21, 8;
	add.s64 	%rd43, %rd13, %rd42;
	add.s64 	%rd44, %rd14, %rd42;
	ld.global.f64 	%fd1, [%rd43];
	ld.global.f64 	%fd2, [%rd44];
	mul.f64 	%fd3, %fd1, %fd2;
	add.s64 	%rd45, %rd15, %rd42;
	st.global.f64 	[%rd45], %fd3;
$L__BB10_11:
	add.s32 	%r54, %r21, 128;
	setp.ge.s32 	%p8, %r54, %r2;
	mul.wide.s32 	%rd46, %r54, 8;
	add.s64 	%rd23, %rd13, %rd46;
	add.s64 	%rd24, %rd14, %rd46;
	add.s64 	%rd25, %rd15, %rd46;
	@%p8 bra 	$L__BB10_13;
	ld.global.f64 	%fd4, [%rd23];
	ld.global.f64 	%fd5, [%rd24];
	mul.f64 	%fd6, %fd4, %fd5;
	st.global.f64 	[%rd25], %fd6;
$L__BB10_13:
	add.s32 	%r55, %r21, 256;
	setp.ge.s32 	%p9, %r55, %r2;
	@%p9 bra 	$L__BB10_15;
	ld.global.f64 	%fd7, [%rd23+1024];
	ld.global.f64 	%fd8, [%rd24+1024];
	mul.f64 	%fd9, %fd7, %fd8;
	st.global.f64 	[%rd25+1024], %fd9;
$L__BB10_15:
	add.s32 	%r56, %r21, 384;
	setp.ge.s32 	%p10, %r56, %r2;
	@%p10 bra 	$L__BB10_17;
	ld.global.f64 	%fd10, [%rd23+2048];
	ld.global.f64 	%fd11, [%rd24+2048];
	mul.f64 	%fd12, %fd10, %fd11;
	st.global.f64 	[%rd25+2048], %fd12;
$L__BB10_17:
	add.s32 	%r57, %r21, 512;
	setp.ge.s32 	%p11, %r57, %r2;
	@%p11 bra 	$L__BB10_19;
	ld.global.f64 	%fd13, [%rd23+3072];
	ld.global.f64 	%fd14, [%rd24+3072];
	mul.f64 	%fd15, %fd13, %fd14;
	st.global.f64 	[%rd25+3072], %fd15;
$L__BB10_19:
	add.s32 	%r58, %r21, 640;
	setp.ge.s32 	%p12, %r58, %r2;
	@%p12 bra 	$L__BB10_21;
	ld.global.f64 	%fd16, [%rd23+4096];
	ld.global.f64 	%fd17, [%rd24+4096];
	mul.f64 	%fd18, %fd16, %fd17;
	st.global.f64 	[%rd25+4096], %fd18;
$L__BB10_21:
	add.s32 	%r59, %r21, 768;
	setp.ge.s32 	%p13, %r59, %r2;
	@%p13 bra 	$L__BB10_23;
	ld.global.f64 	%fd19, [%rd23+5120];
	ld.global.f64 	%fd20, [%rd24+5120];
	mul.f64 	%fd21, %fd19, %fd20;
	st.global.f64 	[%rd25+5120], %fd21;
$L__BB10_23:
	add.s32 	%r60, %r21, 896;
	setp.ge.s32 	%p14, %r60, %r2;
	@%p14 bra 	$L__BB10_25;
	ld.global.f64 	%fd22, [%rd23+6144];
	ld.global.f64 	%fd23, [%rd24+6144];
	mul.f64 	%fd24, %fd22, %fd23;
	st.global.f64 	[%rd25+6144], %fd24;
$L__BB10_25:
	add.s32 	%r75, %r75, 8;
	setp.eq.s32 	%p15, %r75, %r81;
	@%p15 bra 	$L__BB10_26;
	bra.uni 	$L__BB10_9;
$L__BB10_26:
	setp.eq.s32 	%p16, %r10, 0;
	@%p16 bra 	$L__BB10_60;
	and.b32  	%r37, %r49, 3;
	setp.lt.u32 	%p17, %r10, 4;
	@%p17 bra 	$L__BB10_37;
	shl.b32 	%r61, %r81, 7;
	add.s32 	%r38, %r61, %r4;
	setp.ge.s32 	%p18, %r38, %r2;
	@%p18 bra 	$L__BB10_30;
	mul.wide.s32 	%rd47, %r38, 8;
	add.s64 	%rd48, %rd13, %rd47;
	add.s64 	%rd49, %rd14, %rd47;
	ld.global.f64 	%fd25, [%rd48];
	ld.global.f64 	%fd26, [%rd49];
	mul.f64 	%fd27, %fd25, %fd26;
	add.s64 	%rd50, %rd15, %rd47;
	st.global.f64 	[%rd50], %fd27;
$L__BB10_30:
	add.s32 	%r39, %r38, 128;
	setp.ge.s32 	%p19, %r39, %r2;
	@%p19 bra 	$L__BB10_32;
	mul.wide.s32 	%rd51, %r39, 8;
	add.s64 	%rd52, %rd13, %rd51;
	add.s64 	%rd53, %rd14, %rd51;
	ld.global.f64 	%fd28, [%rd52];
	ld.global.f64 	%fd29, [%rd53];
	mul.f64 	%fd30, %fd28, %fd29;
	add.s64 	%rd54, %rd15, %rd51;
	st.global.f64 	[%rd54], %fd30;
$L__BB10_32:
	add.s32 	%r40, %r38, 256;
	setp.ge.s32 	%p20, %r40, %r2;
	@%p20 bra 	$L__BB10_34;
	mul.wide.s32 	%rd55, %r40, 8;
	add.s64 	%rd56, %rd13, %rd55;
	add.s64 	%rd57, %rd14, %rd55;
	ld.global.f64 	%fd31, [%rd56];
	ld.global.f64 	%fd32, [%rd57];
	mul.f64 	%fd33, %fd31, %fd32;
	add.s64 	%rd58, %rd15, %rd55;
	st.global.f64 	[%rd58], %fd33;
$L__BB10_34:
	add.s32 	%r41, %r38, 384;
	setp.ge.s32 	%p21, %r41, %r2;
	@%p21 bra 	$L__BB10_36;
	mul.wide.s32 	%rd59, %r41, 8;
	add.s64 	%rd60, %rd13, %rd59;
	add.s64 	%rd61, %rd14, %rd59;
	ld.global.f64 	%fd34, [%rd60];
	ld.global.f64 	%fd35, [%rd61];
	mul.f64 	%fd36, %fd34, %fd35;
	add.s64 	%rd62, %rd15, %rd59;
	st.global.f64 	[%rd62], %fd36;
$L__BB10_36:
	add.s32 	%r81, %r81, 4;
$L__BB10_37:
	setp.eq.s32 	%p22, %r37, 0;
	@%p22 bra 	$L__BB10_60;
	setp.eq.s32 	%p23, %r37, 1;
	@%p23 bra 	$L__BB10_44;
	shl.b32 	%r62, %r81, 7;
	add.s32 	%r44, %r62, %r4;
	setp.ge.s32 	%p24, %r44, %r2;
	@%p24 bra 	$L__BB10_41;
	mul.wide.s32 	%rd63, %r44, 8;
	add.s64 	%rd64, %rd13, %rd63;
	add.s64 	%rd65, %rd14, %rd63;
	ld.global.f64 	%fd37, [%rd64];
	ld.global.f64 	%fd38, [%rd65];
	mul.f64 	%fd39, %fd37, %fd38;
	add.s64 	%rd66, %rd15, %rd63;
	st.global.f64 	[%rd66], %fd39;
$L__BB10_41:
	add.s32 	%r45, %r44, 128;
	setp.ge.s32 	%p25, %r45, %r2;
	@%p25 bra 	$L__BB10_43;
	mul.wide.s32 	%rd67, %r45, 8;
	add.s64 	%rd68, %rd13, %rd67;
	add.s64 	%rd69, %rd14, %rd67;
	ld.global.f64 	%fd40, [%rd68];
	ld.global.f64 	%fd41, [%rd69];
	mul.f64 	%fd42, %fd40, %fd41;
	add.s64 	%rd70, %rd15, %rd67;
	st.global.f64 	[%rd70], %fd42;
$L__BB10_43:
	add.s32 	%r81, %r81, 2;
$L__BB10_44:
	and.b32  	%r63, %r49, 1;
	setp.eq.b32 	%p26, %r63, 1;
	not.pred 	%p27, %p26;
	@%p27 bra 	$L__BB10_60;
	shl.b32 	%r64, %r81, 7;
	add.s32 	%r48, %r64, %r4;
	setp.ge.s32 	%p28, %r48, %r2;
	@%p28 bra 	$L__BB10_60;
	mul.wide.s32 	%rd71, %r48, 8;
	add.s64 	%rd72, %rd13, %rd71;
	add.s64 	%rd73, %rd14, %rd71;
	ld.global.f64 	%fd43, [%rd72];
	ld.global.f64 	%fd44, [%rd73];
	mul.f64 	%fd45, %fd43, %fd44;
	add.s64 	%rd74, %rd15, %rd71;
	st.global.f64 	[%rd74], %fd45;
	bra.uni 	$L__BB10_60;
$L__BB10_47:
	setp.lt.s32 	%p29, %r49, 1;
	@%p29 bra 	$L__BB10_60;
	and.b32  	%r12, %r49, 15;
	setp.lt.u32 	%p30, %r49, 16;
	mov.b32 	%r77, 0;
	@%p30 bra 	$L__BB10_51;
	and.b32  	%r77, %r49, 2147483632;
	neg.s32 	%r74, %r77;
	add.s64 	%rd75, %rd105, %rd1;
	add.s32 	%r73, %r4, 1152;
	add.s64 	%rd17, %rd75, 3072;
	mul.wide.u32 	%rd76, %r4, 8;
	add.s64 	%rd77, %rd76, %rd2;
	add.s64 	%rd18, %rd77, 8192;
	add.s64 	%rd78, %rd76, 4096;
	add.s64 	%rd19, %rd3, %rd78;
	add.s64 	%rd20, %rd1, %rd78;
$L__BB10_50:
	.pragma "nounroll";
	mul.wide.s32 	%rd79, %r73, 8;
	shl.b64 	%rd80, %rd4, 3;
	add.s64 	%rd81, %rd80, 3072;
	add.s64 	%rd82, %rd2, %rd81;
	add.s64 	%rd83, %rd82, %rd79;
	add.s64 	%rd84, %rd3, %rd81;
	add.s64 	%rd85, %rd84, %rd79;
	add.s64 	%rd86, %rd17, %rd79;
	add.s64 	%rd87, %rd18, %rd105;
	add.s64 	%rd88, %rd19, %rd105;
	ld.global.f64 	%fd46, [%rd87+-8192];
	ld.global.f64 	%fd47, [%rd88+-4096];
	mul.f64 	%fd48, %fd46, %fd47;
	add.s64 	%rd89, %rd20, %rd105;
	st.global.f64 	[%rd89+-4096], %fd48;
	ld.global.f64 	%fd49, [%rd87+-7168];
	ld.global.f64 	%fd50, [%rd88+-3072];
	mul.f64 	%fd51, %fd49, %fd50;
	st.global.f64 	[%rd89+-3072], %fd51;
	ld.global.f64 	%fd52, [%rd87+-6144];
	ld.global.f64 	%fd53, [%rd88+-2048];
	mul.f64 	%fd54, %fd52, %fd53;
	st.global.f64 	[%rd89+-2048], %fd54;
	ld.global.f64 	%fd55, [%rd87+-5120];
	ld.global.f64 	%fd56, [%rd88+-1024];
	mul.f64 	%fd57, %fd55, %fd56;
	st.global.f64 	[%rd89+-1024], %fd57;
	ld.global.f64 	%fd58, [%rd87+-4096];
	ld.global.f64 	%fd59, [%rd88];
	mul.f64 	%fd60, %fd58, %fd59;
	st.global.f64 	[%rd89], %fd60;
	ld.global.f64 	%fd61, [%rd87+-3072];
	ld.global.f64 	%fd62, [%rd88+1024];
	mul.f64 	%fd63, %fd61, %fd62;
	st.global.f64 	[%rd89+1024], %fd63;
	ld.global.f64 	%fd64, [%rd87+-2048];
	ld.global.f64 	%fd65, [%rd88+2048];
	mul.f64 	%fd66, %fd64, %fd65;
	st.global.f64 	[%rd89+2048], %fd66;
	ld.global.f64 	%fd67, [%rd87+-1024];
	ld.global.f64 	%fd68, [%rd88+3072];
	mul.f64 	%fd69, %fd67, %fd68;
	st.global.f64 	[%rd89+3072], %fd69;
	ld.global.f64 	%fd70, [%rd87];
	ld.global.f64 	%fd71, [%rd88+4096];
	mul.f64 	%fd72, %fd70, %fd71;
	st.global.f64 	[%rd89+4096], %fd72;
	ld.global.f64 	%fd73, [%rd83+-3072];
	ld.global.f64 	%fd74, [%rd85+-3072];
	mul.f64 	%fd75, %fd73, %fd74;
	st.global.f64 	[%rd86+-3072], %fd75;
	ld.global.f64 	%fd76, [%rd83+-2048];
	ld.global.f64 	%fd77, [%rd85+-2048];
	mul.f64 	%fd78, %fd76, %fd77;
	st.global.f64 	[%rd86+-2048], %fd78;
	ld.global.f64 	%fd79, [%rd83+-1024];
	ld.global.f64 	%fd80, [%rd85+-1024];
	mul.f64 	%fd81, %fd79, %fd80;
	st.global.f64 	[%rd86+-1024], %fd81;
	ld.global.f64 	%fd82, [%rd83];
	ld.global.f64 	%fd83, [%rd85];
	mul.f64 	%fd84, %fd82, %fd83;
	st.global.f64 	[%rd86], %fd84;
	ld.global.f64 	%fd85, [%rd83+1024];
	ld.global.f64 	%fd86, [%rd85+1024];
	mul.f64 	%fd87, %fd85, %fd86;
	st.global.f64 	[%rd86+1024], %fd87;
	ld.global.f64 	%fd88, [%rd83+2048];
	ld.global.f64 	%fd89, [%rd85+2048];
	mul.f64 	%fd90, %fd88, %fd89;
	st.global.f64 	[%rd86+2048], %fd90;
	ld.global.f64 	%fd91, [%rd83+3072];
	ld.global.f64 	%fd92, [%rd85+3072];
	mul.f64 	%fd93, %fd91, %fd92;
	st.global.f64 	[%rd86+3072], %fd93;
	add.s32 	%r74, %r74, 16;
	add.s32 	%r73, %r73, 2048;
	add.s64 	%rd105, %rd105, 16384;
	setp.eq.s32 	%p31, %r74, 0;
	@%p31 bra 	$L__BB10_51;
	bra.uni 	$L__BB10_50;
$L__BB10_51:
	setp.eq.s32 	%p32, %r12, 0;
	@%p32 bra 	$L__BB10_60;
	and.b32  	%r24, %r49, 7;
	setp.lt.u32 	%p33, %r12, 8;
	@%p33 bra 	$L__BB10_54;
	shl.b32 	%r66, %r77, 7;
	add.s32 	%r67, %r66, %r4;
	mul.wide.s32 	%rd90, %r67, 8;
	add.s64 	%rd91, %rd13, %rd90;
	add.s64 	%rd92, %rd14, %rd90;
	ld.global.f64 	%fd94, [%rd91];
	ld.global.f64 	%fd95, [%rd92];
	mul.f64 	%fd96, %fd94, %fd95;
	add.s64 	%rd93, %rd15, %rd90;
	st.global.f64 	[%rd93], %fd96;
	ld.global.f64 	%fd97, [%rd91+1024];
	ld.global.f64 	%fd98, [%rd92+1024];
	mul.f64 	%fd99, %fd97, %fd98;
	st.global.f64 	[%rd93+1024], %fd99;
	ld.global.f64 	%fd100, [%rd91+2048];
	ld.global.f64 	%fd101, [%rd92+2048];
	mul.f64 	%fd102, %fd100, %fd101;
	st.global.f64 	[%rd93+2048], %fd102;
	ld.global.f64 	%fd103, [%rd91+3072];
	ld.global.f64 	%fd104, [%rd92+3072];
	mul.f64 	%fd105, %fd103, %fd104;
	st.global.f64 	[%rd93+3072], %fd105;
	ld.global.f64 	%fd106, [%rd91+4096];
	ld.global.f64 	%fd107, [%rd92+4096];
	mul.f64 	%fd108, %fd106, %fd107;
	st.global.f64 	[%rd93+4096], %fd108;
	ld.global.f64 	%fd109, [%rd91+5120];
	ld.global.f64 	%fd110, [%rd92+5120];
	mul.f64 	%fd111, %fd109, %fd110;
	st.global.f64 	[%rd93+5120], %fd111;
	ld.global.f64 	%fd112, [%rd91+6144];
	ld.global.f64 	%fd113, [%rd92+6144];
	mul.f64 	%fd114, %fd112, %fd113;
	st.global.f64 	[%rd93+6144], %fd114;
	ld.global.f64 	%fd115, [%rd91+7168];
	ld.global.f64 	%fd116, [%rd92+7168];
	mul.f64 	%fd117, %fd115, %fd116;
	st.global.f64 	[%rd93+7168], %fd117;
	add.s32 	%r77, %r77, 8;
$L__BB10_54:
	setp.eq.s32 	%p34, %r24, 0;
	@%p34 bra 	$L__BB10_60;
	and.b32  	%r27, %r49, 3;
	setp.lt.u32 	%p35, %r24, 4;
	@%p35 bra 	$L__BB10_57;
	shl.b32 	%r68, %r77, 7;
	add.s32 	%r69, %r68, %r4;
	mul.wide.s32 	%rd94, %r69, 8;
	add.s64 	%rd95, %rd13, %rd94;
	add.s64 	%rd96, %rd14, %rd94;
	ld.global.f64 	%fd118, [%rd95];
	ld.global.f64 	%fd119, [%rd96];
	mul.f64 	%fd120, %fd118, %fd119;
	add.s64 	%rd97, %rd15, %rd94;
	st.global.f64 	[%rd97], %fd120;
	ld.global.f64 	%fd121, [%rd95+1024];
	ld.global.f64 	%fd122, [%rd96+1024];
	mul.f64 	%fd123, %fd121, %fd122;
	st.global.f64 	[%rd97+1024], %fd123;
	ld.global.f64 	%fd124, [%rd95+2048];
	ld.global.f64 	%fd125, [%rd96+2048];
	mul.f64 	%fd126, %fd124, %fd125;
	st.global.f64 	[%rd97+2048], %fd126;
	ld.global.f64 	%fd127, [%rd95+3072];
	ld.global.f64 	%fd128, [%rd96+3072];
	mul.f64 	%fd129, %fd127, %fd128;
	st.global.f64 	[%rd97+3072], %fd129;
	add.s32 	%r77, %r77, 4;
$L__BB10_57:
	setp.eq.s32 	%p36, %r27, 0;
	@%p36 bra 	$L__BB10_60;
	shl.b64 	%rd98, %rd4, 3;
	add.s64 	%rd26, %rd1, %rd98;
	shl.b32 	%r70, %r77, 7;
	add.s32 	%r80, %r4, %r70;
	add.s64 	%rd27, %rd3, %rd98;
	add.s64 	%rd28, %rd2, %rd98;
	neg.s32 	%r79, %r27;
$L__BB10_59:
	.pragma "nounroll";
	mul.wide.s32 	%rd99, %r80, 8;
	add.s64 	%rd100, %rd26, %rd99;
	add.s64 	%rd101, %rd27, %rd99;
	add.s64 	%rd102, %rd28, %rd99;
	ld.global.f64 	%fd130, [%rd102];
	ld.global.f64 	%fd131, [%rd101];
	mul.f64 	%fd132, %fd130, %fd131;
	st.global.f64 	[%rd100], %fd132;
	add.s32 	%r80, %r80, 128;
	add.s32 	%r79, %r79, 1;
	setp.eq.s32 	%p37, %r79, 0;
	@%p37 bra 	$L__BB10_60;
	bra.uni 	$L__BB10_59;
$L__BB10_60:
	ret;

}
	// .globl	_ZN3cub18CUB_300001_SM_10006detail9transform16transform_kernelINS2_10policy_hubILb1EN4cuda3std3__45tupleIJN6thrust24THRUST_300001_SM_1000_NS6detail15normal_iteratorINSA_10device_ptrIdEEEESF_EEEE10policy1000Ei12diff_functorIdESF_JPdSL_EEEvT0_iT1_T2_DpNS2_10kernel_argIT3_EE
.visible .entry _ZN3cub18CUB_300001_SM_10006detail9transform16transform_kernelINS2_10policy_hubILb1EN4cuda3std3__45tupleIJN6thrust24THRUST_300001_SM_1000_NS6detail15normal_iteratorINSA_10device_ptrIdEEEESF_EEEE10policy1000Ei12diff_functorIdESF_JPdSL_EEEvT0_iT1_T2_DpNS2_10kernel_argIT3_EE(
	.param .u32 _ZN3cub18CUB_300001_SM_10006detail9transform16transform_kernelINS2_10policy_hubILb1EN4cuda3std3__45tupleIJN6thrust24THRUST_300001_SM_1000_NS6detail15normal_iteratorINSA_10device_ptrIdEEEESF_EEEE10policy1000Ei12diff_functorIdESF_JPdSL_EEEvT0_iT1_T2_DpNS2_10kernel_argIT3_EE_param_0,
	.param .u32 _ZN3cub18CUB_300001_SM_10006detail9transform16transform_kernelINS2_10policy_hubILb1EN4cuda3std3__45tupleIJN6thrust24THRUST_300001_SM_1000_NS6detail15normal_iteratorINSA_10device_ptrIdEEEESF_EEEE10policy1000Ei12diff_functorIdESF_JPdSL_EEEvT0_iT1_T2_DpNS2_10kernel_argIT3_EE_param_1,
	.param .align 1 .b8 _ZN3cub18CUB_300001_SM_10006detail9transform16transform_kernelINS2_10policy_hubILb1EN4cuda3std3__45tupleIJN6thrust24THRUST_300001_SM_1000_NS6detail15normal_iteratorINSA_10device_ptrIdEEEESF_EEEE10policy1000Ei12diff_functorIdESF_JPdSL_EEEvT0_iT1_T2_DpNS2_10kernel_argIT3_EE_param_2[1],
	.param .align 8 .b8 _ZN3cub18CUB_300001_SM_10006detail9transform16transform_kernelINS2_10policy_hubILb1EN4cuda3std3__45tupleIJN6thrust24THRUST_300001_SM_1000_NS6detail15normal_iteratorINSA_10device_ptrIdEEEESF_EEEE10policy1000Ei12diff_functorIdESF_JPdSL_EEEvT0_iT1_T2_DpNS2_10kernel_argIT3_EE_param_3[8],
	.param .align 8 .b8 _ZN3cub18CUB_300001_SM_10006detail9transform16transform_kernelINS2_10policy_hubILb1EN4cuda3std3__45tupleIJN6thrust24THRUST_300001_SM_1000_NS6detail15normal_iteratorINSA_10device_ptrIdEEEESF_EEEE10policy1000Ei12diff_functorIdESF_JPdSL_EEEvT0_iT1_T2_DpNS2_10kernel_argIT3_EE_param_4[16],
	.param .align 8 .b8 _ZN3cub18CUB_300001_SM_10006detail9transform16transform_kernelINS2_10policy_hubILb1EN4cuda3std3__45tupleIJN6thrust24THRUST_300001_SM_1000_NS6detail15normal_iteratorINSA_10device_ptrIdEEEESF_EEEE10policy1000Ei12diff_functorIdESF_JPdSL_EEEvT0_iT1_T2_DpNS2_10kernel_argIT3_EE_param_5[16]
)
.maxntid 128
{
	.reg .pred 	%p<68>;
	.reg .b32 	%r<84>;
	.reg .b64 	%rd<98>;
	.reg .b64 	%fd<151>;

	ld.param.u32 	%r45, [_ZN3cub18CUB_300001_SM_10006detail9transform16transform_kernelINS2_10policy_hubILb1EN4cuda3std3__45tupleIJN6thrust24THRUST_300001_SM_1000_NS6detail15normal_iteratorINSA_10device_ptrIdEEEESF_EEEE10policy1000Ei12diff_functorIdESF_JPdSL_EEEvT0_iT1_T2_DpNS2_10kernel_argIT3_EE_param_0];
	ld.param.u64 	%rd26, [_ZN3cub18CUB_300001_SM_10006detail9transform16transform_kernelINS2_10policy_hubILb1EN4cuda3std3__45tupleIJN6thrust24THRUST_300001_SM_1000_NS6detail15normal_iteratorINSA_10device_ptrIdEEEESF_EEEE10policy1000Ei12diff_functorIdESF_JPdSL_EEEvT0_iT1_T2_DpNS2_10kernel_argIT3_EE_param_5];
	ld.param.u64 	%rd24, [_ZN3cub18CUB_300001_SM_10006detail9transform16transform_kernelINS2_10policy_hubILb1EN4cuda3std3__45tupleIJN6thrust24THRUST_300001_SM_1000_NS6detail15normal_iteratorINSA_10device_ptrIdEEEESF_EEEE10policy1000Ei12diff_functorIdESF_JPdSL_EEEvT0_iT1_T2_DpNS2_10kernel_argIT3_EE_param_4];
	ld.param.u64 	%rd28, [_ZN3cub18CUB_300001_SM_10006detail9transform16transform_kernelINS2_10policy_hubILb1EN4cuda3std3__45tupleIJN6thrust24THRUST_300001_SM_1000_NS6detail15normal_iteratorINSA_10device_ptrIdEEEESF_EEEE10policy1000Ei12diff_functorIdESF_JPdSL_EEEvT0_iT1_T2_DpNS2_10kernel_argIT3_EE_param_3];
	ld.param.u32 	%r44, [_ZN3cub18CUB_300001_SM_10006detail9transform16transform_kernelINS2_10policy_hubILb1EN4cuda3std3__45tupleIJN6thrust24THRUST_300001_SM_1000_NS6detail15normal_iteratorINSA_10device_ptrIdEEEESF_EEEE10policy1000Ei12diff_functorIdESF_JPdSL_EEEvT0_iT1_T2_DpNS2_10kernel_argIT3_EE_param_1];
	cvta.to.global.u64 	%rd1, %rd28;
	cvta.to.global.u64 	%rd2, %rd24;
	cvta.to.global.u64 	%rd3, %rd26;
	shl.b32 	%r1, %r44, 7;
	mov.u32 	%r46, %ctaid.x;
	mul.lo.s32 	%r2, %r1, %r46;
	sub.s32 	%r3, %r45, %r2;
	min.s32 	%r4, %r1, %r3;
	shl.b32 	%r5, %r4, 3;
	mov.u32 	%r6, %tid.x;
	shl.b32 	%r74, %r6, 7;
	setp.ge.s32 	%p1, %r74, %r5;
	@%p1 bra 	$L__BB11_5;
	mul.wide.u32 	%rd4, %r6, 128;
	add.s64 	%rd29, %rd2, %rd4;
	mul.wide.s32 	%rd5, %r2, 8;
	add.s64 	%rd95, %rd29, %rd5;
	mov.u32 	%r73, %r74;
$L__BB11_2:
	.pragma "nounroll";
	// begin inline asm
	prefetch.global.L2 [%rd95];
	// end inline asm
	add.s32 	%r73, %r73, 16384;
	add.s64 	%rd95, %rd95, 16384;
	setp.lt.s32 	%p2, %r73, %r5;
	@%p2 bra 	$L__BB11_2;
	add.s64 	%rd31, %rd3, %rd4;
	add.s64 	%rd96, %rd31, %rd5;
$L__BB11_4:
	.pragma "nounroll";
	// begin inline asm
	prefetch.global.L2 [%rd96];
	// end inline asm
	add.s32 	%r74, %r74, 16384;
	add.s64 	%rd96, %rd96, 16384;
	setp.lt.s32 	%p3, %r74, %r5;
	@%p3 bra 	$L__BB11_4;
$L__BB11_5:
	mul.wide.s32 	%rd97, %r2, 8;
	add.s64 	%rd12, %rd2, %rd97;
	add.s64 	%rd13, %rd3, %rd97;
	add.s64 	%rd14, %rd1, %rd97;
	setp.gt.s32 	%p4, %r1, %r3;
	@%p4 bra 	$L__BB11_18;
	setp.lt.s32 	%p5, %r44, 1;
	@%p5 bra 	$L__BB11_59;
	setp.lt.u32 	%p6, %r44, 8;
	mov.b32 	%r82, 0;
	@%p6 bra 	$L__BB11_10;
	and.b32  	%r48, %r44, 2147483640;
	neg.s32 	%r76, %r48;
	mul.wide.u32 	%rd34, %r6, 8;
	add.s64 	%rd15, %rd1, %rd34;
	add.s64 	%rd35, %rd97, 3072;
	add.s32 	%r75, %r6, 128;
	add.s64 	%rd17, %rd3, %rd35;
	add.s64 	%rd18, %rd1, %rd35;
$L__BB11_9:
	.pragma "nounroll";
	and.b32  	%r82, %r44, 2147483640;
	mul.wide.s32 	%rd36, %r75, 8;
	cvta.to.global.u64 	%rd37, %rd24;
	mov.u32 	%r49, %ctaid.x;
	mul.lo.s32 	%r50, %r44, %r49;
	shl.b32 	%r51, %r50, 7;
	mul.wide.s32 	%rd38, %r51, 8;
	add.s64 	%rd39, %rd38, %rd37;
	add.s64 	%rd40, %rd39, %rd36;
	add.s64 	%rd41, %rd17, %rd36;
	add.s64 	%rd42, %rd18, %rd36;
	mul.wide.u32 	%rd43, %r6, 8;
	add.s64 	%rd44, %rd37, %rd43;
	add.s64 	%rd45, %rd44, %rd97;
	cvta.to.global.u64 	%rd46, %rd26;
	add.s64 	%rd47, %rd46, %rd43;
	add.s64 	%rd48, %rd47, %rd97;
	ld.global.f64 	%fd1, [%rd45];
	ld.global.f64 	%fd2, [%rd48];
	sub.f64 	%fd3, %fd1, %fd2;
	sub.f64 	%fd4, %fd2, %fd1;
	setp.lt.f64 	%p7, %fd3, %fd4;
	selp.f64 	%fd5, %fd4, %fd3, %p7;
	add.s64 	%rd49, %rd15, %rd97;
	st.global.f64 	[%rd49], %fd5;
	ld.global.f64 	%fd6, [%rd40];
	ld.global.f64 	%fd7, [%rd41+-3072];
	sub.f64 	%fd8, %fd6, %fd7;
	sub.f64 	%fd9, %fd7, %fd6;
	setp.lt.f64 	%p8, %fd8, %fd9;
	selp.f64 	%fd10, %fd9, %fd8, %p8;
	st.global.f64 	[%rd42+-3072], %fd10;
	ld.global.f64 	%fd11, [%rd40+1024];
	ld.global.f64 	%fd12, [%rd41+-2048];
	sub.f64 	%fd13, %fd11, %fd12;
	sub.f64 	%fd14, %fd12, %fd11;
	setp.lt.f64 	%p9, %fd13, %fd14;
	selp.f64 	%fd15, %fd14, %fd13, %p9;
	st.global.f64 	[%rd42+-2048], %fd15;
	ld.global.f64 	%fd16, [%rd40+2048];
	ld.global.f64 	%fd17, [%rd41+-1024];
	sub.f64 	%fd18, %fd16, %fd17;
	sub.f64 	%fd19, %fd17, %fd16;
	setp.lt.f64 	%p10, %fd18, %fd19;
	selp.f64 	%fd20, %fd19, %fd18, %p10;
	st.global.f64 	[%rd42+-1024], %fd20;
	ld.global.f64 	%fd21, [%rd40+3072];
	ld.global.f64 	%fd22, [%rd41];
	sub.f64 	%fd23, %fd21, %fd22;
	sub.f64 	%fd24, %fd22, %fd21;
	setp.lt.f64 	%p11, %fd23, %fd24;
	selp.f64 	%fd25, %fd24, %fd23, %p11;
	st.global.f64 	[%rd42], %fd25;
	ld.global.f64 	%fd26, [%rd40+4096];
	ld.global.f64 	%fd27, [%rd41+1024];
	sub.f64 	%fd28, %fd26, %fd27;
	sub.f64 	%fd29, %fd27, %fd26;
	setp.lt.f64 	%p12, %fd28, %fd29;
	selp.f64 	%fd30, %fd29, %fd28, %p12;
	st.global.f64 	[%rd42+1024], %fd30;
	ld.global.f64 	%fd31, [%rd40+5120];
	ld.global.f64 	%fd32, [%rd41+2048];
	sub.f64 	%fd33, %fd31, %fd32;
	sub.f64 	%fd34, %fd32, %fd31;
	setp.lt.f64 	%p13, %fd33, %fd34;
	selp.f64 	%fd35, %fd34, %fd33, %p13;
	st.global.f64 	[%rd42+2048], %fd35;
	ld.global.f64 	%fd36, [%rd40+6144];
	ld.global.f64 	%fd37, [%rd41+3072];
	sub.f64 	%fd38, %fd36, %fd37;
	sub.f64 	%fd39, %fd37, %fd36;
	setp.lt.f64 	%p14, %fd38, %fd39;
	selp.f64 	%fd40, %fd39, %fd38, %p14;
	st.global.f64 	[%rd42+3072], %fd40;
	add.s32 	%r76, %r76, 8;
	add.s64 	%rd97, %rd97, 8192;
	add.s32 	%r75, %r75, 1024;
	setp.eq.s32 	%p15, %r76, 0;
	@%p15 bra 	$L__BB11_10;
	bra.uni 	$L__BB11_9;
$L__BB11_10:
	and.b32  	%r38, %r44, 7;
	setp.eq.s32 	%p16, %r38, 0;
	@%p16 bra 	$L__BB11_59;
	and.b32  	%r39, %r44, 3;
	setp.lt.u32 	%p17, %r38, 4;
	@%p17 bra 	$L__BB11_13;
	shl.b32 	%r52, %r82, 7;
	add.s32 	%r53, %r52, %r6;
	mul.wide.s32 	%rd50, %r53, 8;
	add.s64 	%rd51, %rd12, %rd50;
	add.s64 	%rd52, %rd13, %rd50;
	ld.global.f64 	%fd41, [%rd51];
	ld.global.f64 	%fd42, [%rd52];
	sub.f64 	%fd43, %fd41, %fd42;
	sub.f64 	%fd44, %fd42, %fd41;
	setp.lt.f64 	%p18, %fd43, %fd44;
	selp.f64 	%fd45, %fd44, %fd43, %p18;
	add.s64 	%rd53, %rd14, %rd50;
	st.global.f64 	[%rd53], %fd45;
	ld.global.f64 	%fd46, [%rd51+1024];
	ld.global.f64 	%fd47, [%rd52+1024];
	sub.f64 	%fd48, %fd46, %fd47;
	sub.f64 	%fd49, %fd47, %fd46;
	setp.lt.f64 	%p19, %fd48, %fd49;
	selp.f64 	%fd50, %fd49, %fd48, %p19;
	st.global.f64 	[%rd53+1024], %fd50;
	ld.global.f64 	%fd51, [%rd51+2048];
	ld.global.f64 	%fd52, [%rd52+2048];
	sub.f64 	%fd53, %fd51, %fd52;
	sub.f64 	%fd54, %fd52, %fd51;
	setp.lt.f64 	%p20, %fd53, %fd54;
	selp.f64 	%fd55, %fd54, %fd53, %p20;
	st.global.f64 	[%rd53+2048], %fd55;
	ld.global.f64 	%fd56, [%rd51+3072];
	ld.global.f64 	%fd57, [%rd52+3072];
	sub.f64 	%fd58, %fd56, %fd57;
	sub.f64 	%fd59, %fd57, %fd56;
	setp.lt.f64 	%p21, %fd58, %fd59;
	selp.f64 	%fd60, %fd59, %fd58, %p21;
	st.global.f64 	[%rd53+3072], %fd60;
	add.s32 	%r82, %r82, 4;
$L__BB11_13:
	setp.eq.s32 	%p22, %r39, 0;
	@%p22 bra 	$L__BB11_59;
	setp.eq.s32 	%p23, %r39, 1;
	@%p23 bra 	$L__BB11_16;
	shl.b32 	%r54, %r82, 7;
	add.s32 	%r55, %r54, %r6;
	mul.wide.s32 	%rd54, %r55, 8;
	add.s64 	%rd55, %rd12, %rd54;
	add.s64 	%rd56, %rd13, %rd54;
	ld.global.f64 	%fd61, [%rd55];
	ld.global.f64 	%fd62, [%rd56];
	sub.f64 	%fd63, %fd61, %fd62;
	sub.f64 	%fd64, %fd62, %fd61;
	setp.lt.f64 	%p24, %fd63, %fd64;
	selp.f64 	%fd65, %fd64, %fd63, %p24;
	add.s64 	%rd57, %rd14, %rd54;
	st.global.f64 	[%rd57], %fd65;
	ld.global.f64 	%fd66, [%rd55+1024];
	ld.global.f64 	%fd67, [%rd56+1024];
	sub.f64 	%fd68, %fd66, %fd67;
	sub.f64 	%fd69, %fd67, %fd66;
	setp.lt.f64 	%p25, %fd68, %fd69;
	selp.f64 	%fd70, %fd69, %fd68, %p25;
	st.global.f64 	[%rd57+1024], %fd70;
	add.s32 	%r82, %r82, 2;
$L__BB11_16:
	and.b32  	%r56, %r44, 1;
	setp.eq.b32 	%p26, %r56, 1;
	not.pred 	%p27, %p26;
	@%p27 bra 	$L__BB11_59;
	shl.b32 	%r57, %r82, 7;
	add.s32 	%r58, %r57, %r6;
	mul.wide.s32 	%rd58, %r58, 8;
	add.s64 	%rd59, %rd12, %rd58;
	add.s64 	%rd60, %rd13, %rd58;
	ld.global.f64 	%fd71, [%rd59];
	ld.global.f64 	%fd72, [%rd60];
	sub.f64 	%fd73, %fd71, %fd72;
	sub.f64 	%fd74, %fd72, %fd71;
	setp.lt.f64 	%p28, %fd73, %fd74;
	selp.f64 	%fd75, %fd74, %fd73, %p28;
	add.s64 	%rd61, %rd14, %rd58;
	st.global.f64 	[%rd61], %fd75;
	bra.uni 	$L__BB11_59;
$L__BB11_18:
	setp.lt.s32 	%p29, %r44, 1;
	@%p29 bra 	$L__BB11_59;
	and.b32  	%r14, %r44, 7;
	setp.lt.u32 	%p30, %r44, 8;
	mov.b32 	%r78, 0;
	@%p30 bra 	$L__BB11_38;
	and.b32  	%r78, %r44, 2147483640;
	mov.b32 	%r77, 0;
$L__BB11_21:
	.pragma "nounroll";
	shl.b32 	%r61, %r77, 7;
	add.s32 	%r22, %r61, %r6;
	setp.ge.s32 	%p31, %r22, %r4;
	@%p31 bra 	$L__BB11_23;
	mul.wide.u32 	%rd62, %r22, 8;
	add.s64 	%rd63, %rd12, %rd62;
	add.s64 	%rd64, %rd13, %rd62;
	ld.global.f64 	%fd76, [%rd63];
	ld.global.f64 	%fd77, [%rd64];
	sub.f64 	%fd78, %fd76, %fd77;
	sub.f64 	%fd79, %fd77, %fd76;
	setp.lt.f64 	%p32, %fd78, %fd79;
	selp.f64 	%fd80, %fd79, %fd78, %p32;
	add.s64 	%rd65, %rd14, %rd62;
	st.global.f64 	[%rd65], %fd80;
$L__BB11_23:
	add.s32 	%r62, %r22, 128;
	setp.ge.s32 	%p33, %r62, %r4;
	mul.wide.s32 	%rd66, %r62, 8;
	add.s64 	%rd21, %rd12, %rd66;
	add.s64 	%rd22, %rd13, %rd66;
	add.s64 	%rd23, %rd14, %rd66;
	@%p33 bra 	$L__BB11_25;
	ld.global.f64 	%fd81, [%rd21];
	ld.global.f64 	%fd82, [%rd22];
	sub.f64 	%fd83, %fd81, %fd82;
	sub.f64 	%fd84, %fd82, %fd81;
	setp.lt.f64 	%p34, %fd83, %fd84;
	selp.f64 	%fd85, %fd84, %fd83, %p34;
	st.global.f64 	[%rd23], %fd85;
$L__BB11_25:
	add.s32 	%r63, %r22, 256;
	setp.ge.s32 	%p35, %r63, %r4;
	@%p35 bra 	$L__BB11_27;
	ld.global.f64 	%fd86, [%rd21+1024];
	ld.global.f64 	%fd87, [%rd22+1024];
	sub.f64 	%fd88, %fd86, %fd87;
	sub.f64 	%fd89, %fd87, %fd86;
	setp.lt.f64 	%p36, %fd88, %fd89;
	selp.f64 	%fd90, %fd89, %fd88, %p36;
	st.global.f64 	[%rd23+1024], %fd90;
$L__BB11_27:
	add.s32 	%r64, %r22, 384;
	setp.ge.s32 	%p37, %r64, %r4;
	@%p37 bra 	$L__BB11_29;
	ld.global.f64 	%fd91, [%rd21+2048];
	ld.global.f64 	%fd92, [%rd22+2048];
	sub.f64 	%fd93, %fd91, %fd92;
	sub.f64 	%fd94, %fd92, %fd91;
	setp.lt.f64 	%p38, %fd93, %fd94;
	selp.f64 	%fd95, %fd94, %fd93, %p38;
	st.global.f64 	[%rd23+2048], %fd95;
$L__BB11_29:
	add.s32 	%r65, %r22, 512;
	setp.ge.s32 	%p39, %r65, %r4;
	@%p39 bra 	$L__BB11_31;
	ld.global.f64 	%fd96, [%rd21+3072];
	ld.global.f64 	%fd97, [%rd22+3072];
	sub.f64 	%fd98, %fd96, %fd97;
	sub.f64 	%fd99, %fd97, %fd96;
	setp.lt.f64 	%p40, %fd98, %fd99;
	selp.f64 	%fd100, %fd99, %fd98, %p40;
	st.global.f64 	[%rd23+3072], %fd100;
$L__BB11_31:
	add.s32 	%r66, %r22, 640;
	setp.ge.s32 	%p41, %r66, %r4;
	@%p41 bra 	$L__BB11_33;
	ld.global.f64 	%fd101, [%rd21+4096];
	ld.global.f64 	%fd102, [%rd22+4096];
	sub.f64 	%fd103, %fd101, %fd102;
	sub.f64 	%fd104, %fd102, %fd101;
	setp.lt.f64 	%p42, %fd103, %fd104;
	selp.f64 	%fd105, %fd104, %fd103, %p42;
	st.global.f64 	[%rd23+4096], %fd105;
$L__BB11_33:
	add.s32 	%r67, %r22, 768;
	setp.ge.s32 	%p43, %r67, %r4;
	@%p43 bra 	$L__BB11_35;
	ld.global.f64 	%fd106, [%rd21+5120];
	ld.global.f64 	%fd107, [%rd22+5120];
	sub.f64 	%fd108, %fd106, %fd107;
	sub.f64 	%fd109, %fd107, %fd106;
	setp.lt.f64 	%p44, %fd108, %fd109;
	selp.f64 	%fd110, %fd109, %fd108, %p44;
	st.global.f64 	[%rd23+5120], %fd110;
$L__BB11_35:
	add.s32 	%r68, %r22, 896;
	setp.ge.s32 	%p45, %r68, %r4;
	@%p45 bra 	$L__BB11_37;
	ld.global.f64 	%fd111, [%rd21+6144];
	ld.global.f64 	%fd112, [%rd22+6144];
	sub.f64 	%fd113, %fd111, %fd112;
	sub.f64 	%fd114, %fd112, %fd111;
	setp.lt.f64 	%p46, %fd113, %fd114;
	selp.f64 	%fd115, %fd114, %fd113, %p46;
	st.global.f64 	[%rd23+6144], %fd115;
$L__BB11_37:
	add.s32 	%r77, %r77, 8;
	setp.ne.s32 	%p47, %r77, %r78;
	@%p47 bra 	$L__BB11_21;
$L__BB11_38:
	setp.eq.s32 	%p48, %r14, 0;
	@%p48 bra 	$L__BB11_59;
	and.b32  	%r25, %r44, 3;
	setp.lt.u32 	%p49, %r14, 4;
	@%p49 bra 	$L__BB11_49;
	shl.b32 	%r69, %r78, 7;
	add.s32 	%r26, %r69, %r6;
	setp.ge.s32 	%p50, %r26, %r4;
	@%p50 bra 	$L__BB11_42;
	mul.wide.s32 	%rd67, %r26, 8;
	add.s64 	%rd68, %rd12, %rd67;
	add.s64 	%rd69, %rd13, %rd67;
	ld.global.f64 	%fd116, [%rd68];
	ld.global.f64 	%fd117, [%rd69];
	sub.f64 	%fd118, %fd116, %fd117;
	sub.f64 	%fd119, %fd117, %fd116;
	setp.lt.f64 	%p51, %fd118, %fd119;
	selp.f64 	%fd120, %fd119, %fd118, %p51;
	add.s64 	%rd70, %rd14, %rd67;
	st.global.f64 	[%rd70], %fd120;
$L__BB11_42:
	add.s32 	%r27, %r26, 128;
	setp.ge.s32 	%p52, %r27, %r4;
	@%p52 bra 	$L__BB11_44;
	mul.wide.s32 	%rd71, %r27, 8;
	add.s64 	%rd72, %rd12, %rd71;
	add.s64 	%rd73, %rd13, %rd71;
	ld.global.f64 	%fd121, [%rd72];
	ld.global.f64 	%fd122, [%rd73];
	sub.f64 	%fd123, %fd121, %fd122;
	sub.f64 	%fd124, %fd122, %fd121;
	setp.lt.f64 	%p53, %fd123, %fd124;
	selp.f64 	%fd125, %fd124, %fd123, %p53;
	add.s64 	%rd74, %rd14, %rd71;
	st.global.f64 	[%rd74], %fd125;
$L__BB11_44:
	add.s32 	%r28, %r26, 256;
	setp.ge.s32 	%p54, %r28, %r4;
	@%p54 bra 	$L__BB11_46;
	mul.wide.s32 	%rd75, %r28, 8;
	add.s64 	%rd76, %rd12, %rd75;
	add.s64 	%rd77, %rd13, %rd75;
	ld.global.f64 	%fd126, [%rd76];
	ld.global.f64 	%fd127, [%rd77];
	sub.f64 	%fd128, %fd126, %fd127;
	sub.f64 	%fd129, %fd127, %fd126;
	setp.lt.f64 	%p55, %fd128, %fd129;
	selp.f64 	%fd130, %fd129, %fd128, %p55;
	add.s64 	%rd78, %rd14, %rd75;
	st.global.f64 	[%rd78], %fd130;
$L__BB11_46:
	add.s32 	%r29, %r26, 384;
	setp.ge.s32 	%p56, %r29, %r4;
	@%p56 bra 	$L__BB11_48;
	mul.wide.s32 	%rd79, %r29, 8;
	add.s64 	%rd80, %rd12, %rd79;
	add.s64 	%rd81, %rd13, %rd79;
	ld.global.f64 	%fd131, [%rd80];
	ld.global.f64 	%fd132, [%rd81];
	sub.f64 	%fd133, %fd131, %fd132;
	sub.f64 	%fd134, %fd132, %fd131;
	setp.lt.f64 	%p57, %fd133, %fd134;
	selp.f64 	%fd135, %fd134, %fd133, %p57;
	add.s64 	%rd82, %rd14, %rd79;
	st.global.f64 	[%rd82], %fd135;
$L__BB11_48:
	add.s32 	%r78, %r78, 4;
$L__BB11_49:
	setp.eq.s32 	%p58, %r25, 0;
	@%p58 bra 	$L__BB11_59;
	setp.eq.s32 	%p59, %r25, 1;
	@%p59 bra 	$L__BB11_56;
	shl.b32 	%r70, %r78, 7;
	add.s32 	%r32, %r70, %r6;
	setp.ge.s32 	%p60, %r32, %r4;
	@%p60 bra 	$L__BB11_53;
	mul.wide.s32 	%rd83, %r32, 8;
	add.s64 	%rd84, %rd12, %rd83;
	add.s64 	%rd85, %rd13, %rd83;
	ld.global.f64 	%fd136, [%rd84];
	ld.global.f64 	%fd137, [%rd85];
	sub.f64 	%fd138, %fd136, %fd137;
	sub.f64 	%fd139, %fd137, %fd136;
	setp.lt.f64 	%p61, %fd138, %fd139;
	selp.f64 	%fd140, %fd139, %fd138, %p61;
	add.s64 	%rd86, %rd14, %rd83;
	st.global.f64 	[%rd86], %fd140;
$L__BB11_53:
	add.s32 	%r33, %r32, 128;
	setp.ge.s32 	%p62, %r33, %r4;
	@%p62 bra 	$L__BB11_55;
	mul.wide.s32 	%rd87, %r33, 8;
	add.s64 	%rd88, %rd12, %rd87;
	add.s64 	%rd89, %rd13, %rd87;
	ld.global.f64 	%fd141, [%rd88];
	ld.global.f64 	%fd142, [%rd89];
	sub.f64 	%fd143, %fd141, %fd142;
	sub.f64 	%fd144, %fd142, %fd141;
	setp.lt.f64 	%p63, %fd143, %fd144;
	selp.f64 	%fd145, %fd144, %fd143, %p63;
	add.s64 	%rd90, %rd14, %rd87;
	st.global.f64 	[%rd90], %fd145;
$L__BB11_55:
	add.s32 	%r78, %r78, 2;
$L__BB11_56:
	and.b32  	%r71, %r44, 1;
	setp.eq.b32 	%p64, %r71, 1;
	not.pred 	%p65, %p64;
	@%p65 bra 	$L__BB11_59;
	shl.b32 	%r72, %r78, 7;
	add.s32 	%r36, %r72, %r6;
	setp.ge.s32 	%p66, %r36, %r4;
	@%p66 bra 	$L__BB11_59;
	mul.wide.s32 	%rd91, %r36, 8;
	add.s64 	%rd92, %rd12, %rd91;
	add.s64 	%rd93, %rd13, %rd91;
	ld.global.f64 	%fd146, [%rd92];
	ld.global.f64 	%fd147, [%rd93];
	sub.f64 	%fd148, %fd146, %fd147;
	sub.f64 	%fd149, %fd147, %fd146;
	setp.lt.f64 	%p67, %fd148, %fd149;
	selp.f64 	%fd150, %fd149, %fd148, %p67;
	add.s64 	%rd94, %rd14, %rd91;
	st.global.f64 	[%rd94], %fd150;
$L__BB11_59:
	ret;

}
	// .globl	_ZN3cub18CUB_300001_SM_10006detail9transform16transform_kernelINS2_10policy_hubILb1EN4cuda3std3__45tupleIJN6thrust24THRUST_300001_SM_1000_NS6detail15normal_iteratorINSA_10device_ptrIdEEEESF_EEEE10policy1000El12diff_functorIdESF_JPdSL_EEEvT0_iT1_T2_DpNS2_10kernel_argIT3_EE
.visible .entry _ZN3cub18CUB_300001_SM_10006detail9transform16transform_kernelINS2_10policy_hubILb1EN4cuda3std3__45tupleIJN6thrust24THRUST_300001_SM_1000_NS6detail15normal_iteratorINSA_10device_ptrIdEEEESF_EEEE10policy1000El12diff_functorIdESF_JPdSL_EEEvT0_iT1_T2_DpNS2_10kernel_argIT3_EE(
	.param .u64 _ZN3cub18CUB_300001_SM_10006detail9transform16transform_kernelINS2_10policy_hubILb1EN4cuda3std3__45tupleIJN6thrust24THRUST_300001_SM_1000_NS6detail15normal_iteratorINSA_10device_ptrIdEEEESF_EEEE10policy1000El12diff_functorIdESF_JPdSL_EEEvT0_iT1_T2_DpNS2_10kernel_argIT3_EE_param_0,
	.param .u32 _ZN3cub18CUB_300001_SM_10006detail9transform16transform_kernelINS2_10policy_hubILb1EN4cuda3std3__45tupleIJN6thrust24THRUST_300001_SM_1000_NS6detail15normal_iteratorINSA_10device_ptrIdEEEESF_EEEE10policy1000El12diff_functorIdESF_JPdSL_EEEvT0_iT1_T2_DpNS2_10kernel_argIT3_EE_param_1,
	.param .align 1 .b8 _ZN3cub18CUB_300001_SM_10006detail9transform16transform_kernelINS2_10policy_hubILb1EN4cuda3std3__45tupleIJN6thrust24THRUST_300001_SM_1000_NS6detail15normal_iteratorINSA_10device_ptrIdEEEESF_EEEE10policy1000El12diff_functorIdESF_JPdSL_EEEvT0_iT1_T2_DpNS2_10kernel_argIT3_EE_param_2[1],
	.param .align 8 .b8 _ZN3cub18CUB_300001_SM_10006detail9transform16transform_kernelINS2_10policy_hubILb1EN4cuda3std3__45tupleIJN6thrust24THRUST_300001_SM_1000_NS6detail15normal_iteratorINSA_10device_ptrIdEEEESF_EEEE10policy1000El12diff_functorIdESF_JPdSL_EEEvT0_iT1_T2_DpNS2_10kernel_argIT3_EE_param_3[8],
	.param .align 8 .b8 _ZN3cub18CUB_300001_SM_10006detail9transform16transform_kernelINS2_10policy_hubILb1EN4cuda3std3__45tupleIJN6thrust24THRUST_300001_SM_1000_NS6detail15normal_iteratorINSA_10device_ptrIdEEEESF_EEEE10policy1000El12diff_functorIdESF_JPdSL_EEEvT0_iT1_T2_DpNS2_10kernel_argIT3_EE_param_4[16],
	.param .align 8 .b8 _ZN3cub18CUB_300001_SM_10006detail9transform16transform_kernelINS2_10policy_hubILb1EN4cuda3std3__45tupleIJN6thrust24THRUST_300001_SM_1000_NS6detail15normal_iteratorINSA_10device_ptrIdEEEESF_EEEE10policy1000El12diff_functorIdESF_JPdSL_EEEvT0_iT1_T2_DpNS2_10kernel_argIT3_EE_param_5[16]
)
.maxntid 128
{
	.reg .pred 	%p<68>;
	.reg .b32 	%r<80>;
	.reg .b64 	%rd<107>;
	.reg .b64 	%fd<151>;

	ld.param.u64 	%rd29, [_ZN3cub18CUB_300001_SM_10006detail9transform16transform_kernelINS2_10policy_hubILb1EN4cuda3std3__45tupleIJN6thrust24THRUST_300001_SM_1000_NS6detail15normal_iteratorINSA_10device_ptrIdEEEESF_EEEE10policy1000El12diff_functorIdESF_JPdSL_EEEvT0_iT1_T2_DpNS2_10kernel_argIT3_EE_param_0];
	ld.param.u64 	%rd27, [_ZN3cub18CUB_300001_SM_10006detail9transform16transform_kernelINS2_10policy_hubILb1EN4cuda3std3__45tupleIJN6thrust24THRUST_300001_SM_1000_NS6detail15normal_iteratorINSA_10device_ptrIdEEEESF_EEEE10policy1000El12diff_functorIdESF_JPdSL_EEEvT0_iT1_T2_DpNS2_10kernel_argIT3_EE_param_5];
	ld.param.u64 	%rd25, [_ZN3cub18CUB_300001_SM_10006detail9transform16transform_kernelINS2_10policy_hubILb1EN4cuda3std3__45tupleIJN6thrust24THRUST_300001_SM_1000_NS6detail15normal_iteratorINSA_10device_ptrIdEEEESF_EEEE10policy1000El12diff_functorIdESF_JPdSL_EEEvT0_iT1_T2_DpNS2_10kernel_argIT3_EE_param_4];
	ld.param.u64 	%rd30, [_ZN3cub18CUB_300001_SM_10006detail9transform16transform_kernelINS2_10policy_hubILb1EN4cuda3std3__45tupleIJN6thrust24THRUST_300001_SM_1000_NS6detail15normal_iteratorINSA_10device_ptrIdEEEESF_EEEE10policy1000El12diff_functorIdESF_JPdSL_EEEvT0_iT1_T2_DpNS2_10kernel_argIT3_EE_param_3];
	ld.param.u32 	%r42, [_ZN3cub18CUB_300001_SM_10006detail9transform16transform_kernelINS2_10policy_hubILb1EN4cuda3std3__45tupleIJN6thrust24THRUST_300001_SM_1000_NS6detail15normal_iteratorINSA_10device_ptrIdEEEESF_EEEE10policy1000El12diff_functorIdESF_JPdSL_EEEvT0_iT1_T2_DpNS2_10kernel_argIT3_EE_param_1];
	cvta.to.global.u64 	%rd1, %rd30;
	cvta.to.global.u64 	%rd2, %rd25;
	cvta.to.global.u64 	%rd3, %rd27;
	shl.b32 	%r1, %r42, 7;
	mov.u32 	%r43, %ctaid.x;
	cvt.u64.u32 	%rd31, %r43;
	cvt.s64.s32 	%rd32, %r1;
	mul.lo.s64 	%rd4, %rd32, %rd31;
	sub.s64 	%rd33, %rd29, %rd4;
	min.s64 	%rd34, %rd33, %rd32;
	cvt.u32.u64 	%r2, %rd34;
	shl.b32 	%r3, %r2, 3;
	mov.u32 	%r4, %tid.x;
	shl.b32 	%r70, %r4, 7;
	setp.ge.s32 	%p1, %r70, %r3;
	@%p1 bra 	$L__BB12_5;
	shl.b64 	%rd5, %rd4, 3;
	add.s64 	%rd35, %rd2, %rd5;
	mul.wide.u32 	%rd6, %r4, 128;
	add.s64 	%rd104, %rd35, %rd6;
	mov.u32 	%r69, %r70;
$L__BB12_2:
	.pragma "nounroll";
	// begin inline asm
	prefetch.global.L2 [%rd104];
	// end inline asm
	add.s32 	%r69, %r69, 16384;
	add.s64 	%rd104, %rd104, 16384;
	setp.lt.s32 	%p2, %r69, %r3;
	@%p2 bra 	$L__BB12_2;
	add.s64 	%rd37, %rd3, %rd5;
	add.s64 	%rd105, %rd37, %rd6;
$L__BB12_4:
	.pragma "nounroll";
	// begin inline asm
	prefetch.global.L2 [%rd105];
	// end inline asm
	add.s32 	%r70, %r70, 16384;
	add.s64 	%rd105, %rd105, 16384;
	setp.lt.s32 	%p3, %r70, %r3;
	@%p3 bra 	$L__BB12_4;
$L__BB12_5:
	shl.b64 	%rd106, %rd4, 3;
	add.s64 	%rd13, %rd2, %rd106;
	add.s64 	%rd14, %rd3, %rd106;
	add.s64 	%rd15, %rd1, %rd106;
	setp.eq.s32 	%p4, %r1, %r2;
	@%p4 bra 	$L__BB12_47;
	setp.lt.s32 	%p5, %r42, 1;
	@%p5 bra 	$L__BB12_59;
	and.b32  	%r10, %r42, 7;
	setp.lt.u32 	%p6, %r42, 8;
	mov.b32 	%r77, 0;
	@%p6 bra 	$L__BB12_26;
	and.b32  	%r77, %r42, 2147483640;
	mov.b32 	%r73, 0;
$L__BB12_9:
	.pragma "nounroll";
	shl.b32 	%r46, %r73, 7;
	add.s32 	%r20, %r46, %r4;
	setp.ge.s32 	%p7, %r20, %r2;
	@%p7 bra 	$L__BB12_11;
	mul.wide.u32 	%rd40, %r20, 8;
	add.s64 	%rd41, %rd13, %rd40;
	add.s64 	%rd42, %rd14, %rd40;
	ld.global.f64 	%fd1, [%rd41];
	ld.global.f64 	%fd2, [%rd42];
	sub.f64 	%fd3, %fd1, %fd2;
	sub.f64 	%fd4, %fd2, %fd1;
	setp.lt.f64 	%p8, %fd3, %fd4;
	selp.f64 	%fd5, %fd4, %fd3, %p8;
	add.s64 	%rd43, %rd15, %rd40;
	st.global.f64 	[%rd43], %fd5;
$L__BB12_11:
	add.s32 	%r47, %r20, 128;
	setp.ge.s32 	%p9, %r47, %r2;
	mul.wide.s32 	%rd44, %r47, 8;
	add.s64 	%rd22, %rd13, %rd44;
	add.s64 	%rd23, %rd14, %rd44;
	add.s64 	%rd24, %rd15, %rd44;
	@%p9 bra 	$L__BB12_13;
	ld.global.f64 	%fd6, [%rd22];
	ld.global.f64 	%fd7, [%rd23];
	sub.f64 	%fd8, %fd6, %fd7;
	sub.f64 	%fd9, %fd7, %fd6;
	setp.lt.f64 	%p10, %fd8, %fd9;
	selp.f64 	%fd10, %fd9, %fd8, %p10;
	st.global.f64 	[%rd24], %fd10;
$L__BB12_13:
	add.s32 	%r48, %r20, 256;
	setp.ge.s32 	%p11, %r48, %r2;
	@%p11 bra 	$L__BB12_15;
	ld.global.f64 	%fd11, [%rd22+1024];
	ld.global.f64 	%fd12, [%rd23+1024];
	sub.f64 	%fd13, %fd11, %fd12;
	sub.f64 	%fd14, %fd12, %fd11;
	setp.lt.f64 	%p12, %fd13, %fd14;
	selp.f64 	%fd15, %fd14, %fd13, %p12;
	st.global.f64 	[%rd24+1024], %fd15;
$L__BB12_15:
	add.s32 	%r49, %r20, 384;
	setp.ge.s32 	%p13, %r49, %r2;
	@%p13 bra 	$L__BB12_17;
	ld.global.f64 	%fd16, [%rd22+2048];
	ld.global.f64 	%fd17, [%rd23+2048];
	sub.f64 	%fd18, %fd16, %fd17;
	sub.f64 	%fd19, %fd17, %fd16;
	setp.lt.f64 	%p14, %fd18, %fd19;
	selp.f64 	%fd20, %fd19, %fd18, %p14;
	st.global.f64 	[%rd24+2048], %fd20;
$L__BB12_17:
	add.s32 	%r50, %r20, 512;
	setp.ge.s32 	%p15, %r50, %r2;
	@%p15 bra 	$L__BB12_19;
	ld.global.f64 	%fd21, [%rd22+3072];
	ld.global.f64 	%fd22, [%rd23+3072];
	sub.f64 	%fd23, %fd21, %fd22;
	sub.f64 	%fd24, %fd22, %fd21;
	setp.lt.f64 	%p16, %fd23, %fd24;
	selp.f64 	%fd25, %fd24, %fd23, %p16;
	st.global.f64 	[%rd24+3072], %fd25;
$L__BB12_19:
	add.s32 	%r51, %r20, 640;
	setp.ge.s32 	%p17, %r51, %r2;
	@%p17 bra 	$L__BB12_21;
	ld.global.f64 	%fd26, [%rd22+4096];
	ld.global.f64 	%fd27, [%rd23+4096];
	sub.f64 	%fd28, %fd26, %fd27;
	sub.f64 	%fd29, %fd27, %fd26;
	setp.lt.f64 	%p18, %fd28, %fd29;
	selp.f64 	%fd30, %fd29, %fd28, %p18;
	st.global.f64 	[%rd24+4096], %fd30;
$L__BB12_21:
	add.s32 	%r52, %r20, 768;
	setp.ge.s32 	%p19, %r52, %r2;
	@%p19 bra 	$L__BB12_23;
	ld.global.f64 	%fd31, [%rd22+5120];
	ld.global.f64 	%fd32, [%rd23+5120];
	sub.f64 	%fd33, %fd31, %fd32;
	sub.f64 	%fd34, %fd32, %fd31;
	setp.lt.f64 	%p20, %fd33, %fd34;
	selp.f64 	%fd35, %fd34, %fd33, %p20;
	st.global.f64 	[%rd24+5120], %fd35;
$L__BB12_23:
	add.s32 	%r53, %r20, 896;
	setp.ge.s32 	%p21, %r53, %r2;
	@%p21 bra 	$L__BB12_25;
	ld.global.f64 	%fd36, [%rd22+6144];
	ld.global.f64 	%fd37, [%rd23+6144];
	sub.f64 	%fd38, %fd36, %fd37;
	sub.f64 	%fd39, %fd37, %fd36;
	setp.lt.f64 	%p22, %fd38, %fd39;
	selp.f64 	%fd40, %fd39, %fd38, %p22;
	st.global.f64 	[%rd24+6144], %fd40;
$L__BB12_25:
	add.s32 	%r73, %r73, 8;
	setp.eq.s32 	%p23, %r73, %r77;
	@%p23 bra 	$L__BB12_26;
	bra.uni 	$L__BB12_9;
$L__BB12_26:
	setp.eq.s32 	%p24, %r10, 0;
	@%p24 bra 	$L__BB12_59;
	and.b32  	%r30, %r42, 3;
	setp.lt.u32 	%p25, %r10, 4;
	@%p25 bra 	$L__BB12_37;
	shl.b32 	%r54, %r77, 7;
	add.s32 	%r31, %r54, %r4;
	setp.ge.s32 	%p26, %r31, %r2;
	@%p26 bra 	$L__BB12_30;
	mul.wide.s32 	%rd45, %r31, 8;
	add.s64 	%rd46, %rd13, %rd45;
	add.s64 	%rd47, %rd14, %rd45;
	ld.global.f64 	%fd41, [%rd46];
	ld.global.f64 	%fd42, [%rd47];
	sub.f64 	%fd43, %fd41, %fd42;
	sub.f64 	%fd44, %fd42, %fd41;
	setp.lt.f64 	%p27, %fd43, %fd44;
	selp.f64 	%fd45, %fd44, %fd43, %p27;
	add.s64 	%rd48, %rd15, %rd45;
	st.global.f64 	[%rd48], %fd45;
$L__BB12_30:
	add.s32 	%r32, %r31, 128;
	setp.ge.s32 	%p28, %r32, %r2;
	@%p28 bra 	$L__BB12_32;
	mul.wide.s32 	%rd49, %r32, 8;
	add.s64 	%rd50, %rd13, %rd49;
	add.s64 	%rd51, %rd14, %rd49;
	ld.global.f64 	%fd46, [%rd50];
	ld.global.f64 	%fd47, [%rd51];
	sub.f64 	%fd48, %fd46, %fd47;
	sub.f64 	%fd49, %fd47, %fd46;
	setp.lt.f64 	%p29, %fd48, %fd49;
	selp.f64 	%fd50, %fd49, %fd48, %p29;
	add.s64 	%rd52, %rd15, %rd49;
	st.global.f64 	[%rd52], %fd50;
$L__BB12_32:
	add.s32 	%r33, %r31, 256;
	setp.ge.s32 	%p30, %r33, %r2;
	@%p30 bra 	$L__BB12_34;
	mul.wide.s32 	%rd53, %r33, 8;
	add.s64 	%rd54, %rd13, %rd53;
	add.s64 	%rd55, %rd14, %rd53;
	ld.global.f64 	%fd51, [%rd54];
	ld.global.f64 	%fd52, [%rd55];
	sub.f64 	%fd53, %fd51, %fd52;
	sub.f64 	%fd54, %fd52, %fd51;
	setp.lt.f64 	%p31, %fd53, %fd54;
	selp.f64 	%fd55, %fd54, %fd53, %p31;
	add.s64 	%rd56, %rd15, %rd53;
	st.global.f64 	[%rd56], %fd55;
$L__BB12_34:
	add.s32 	%r34, %r31, 384;
	setp.ge.s32 	%p32, %r34, %r2;
	@%p32 bra 	$L__BB12_36;
	mul.wide.s32 	%rd57, %r34, 8;
	add.s64 	%rd58, %rd13, %rd57;
	add.s64 	%rd59, %rd14, %rd57;
	ld.global.f64 	%fd56, [%rd58];
	ld.global.f64 	%fd57, [%rd59];
	sub.f64 	%fd58, %fd56, %fd57;
	sub.f64 	%fd59, %fd57, %fd56;
	setp.lt.f64 	%p33, %fd58, %fd59;
	selp.f64 	%fd60, %fd59, %fd58, %p33;
	add.s64 	%rd60, %rd15, %rd57;
	st.global.f64 	[%rd60], %fd60;
$L__BB12_36:
	add.s32 	%r77, %r77, 4;
$L__BB12_37:
	setp.eq.s32 	%p34, %r30, 0;
	@%p34 bra 	$L__BB12_59;
	setp.eq.s32 	%p35, %r30, 1;
	@%p35 bra 	$L__BB12_44;
	shl.b32 	%r55, %r77, 7;
	add.s32 	%r37, %r55, %r4;
	setp.ge.s32 	%p36, %r37, %r2;
	@%p36 bra 	$L__BB12_41;
	mul.wide.s32 	%rd61, %r37, 8;
	add.s64 	%rd62, %rd13, %rd61;
	add.s64 	%rd63, %rd14, %rd61;
	ld.global.f64 	%fd61, [%rd62];
	ld.global.f64 	%fd62, [%rd63];
	sub.f64 	%fd63, %fd61, %fd62;
	sub.f64 	%fd64, %fd62, %fd61;
	setp.lt.f64 	%p37, %fd63, %fd64;
	selp.f64 	%fd65, %fd64, %fd63, %p37;
	add.s64 	%rd64, %rd15, %rd61;
	st.global.f64 	[%rd64], %fd65;
$L__BB12_41:
	add.s32 	%r38, %r37, 128;
	setp.ge.s32 	%p38, %r38, %r2;
	@%p38 bra 	$L__BB12_43;
	mul.wide.s32 	%rd65, %r38, 8;
	add.s64 	%rd66, %rd13, %rd65;
	add.s64 	%rd67, %rd14, %rd65;
	ld.global.f64 	%fd66, [%rd66];
	ld.global.f64 	%fd67, [%rd67];
	sub.f64 	%fd68, %fd66, %fd67;
	sub.f64 	%fd69, %fd67, %fd66;
	setp.lt.f64 	%p39, %fd68, %fd69;
	selp.f64 	%fd70, %fd69, %fd68, %p39;
	add.s64 	%rd68, %rd15, %rd65;
	st.global.f64 	[%rd68], %fd70;
$L__BB12_43:
	add.s32 	%r77, %r77, 2;
$L__BB12_44:
	and.b32  	%r56, %r42, 1;
	setp.eq.b32 	%p40, %r56, 1;
	not.pred 	%p41, %p40;
	@%p41 bra 	$L__BB12_59;
	shl.b32 	%r57, %r77, 7;
	add.s32 	%r41, %r57, %r4;
	setp.ge.s32 	%p42, %r41, %r2;
	@%p42 bra 	$L__BB12_59;
	mul.wide.s32 	%rd69, %r41, 8;
	add.s64 	%rd70, %rd13, %rd69;
	add.s64 	%rd71, %rd14, %rd69;
	ld.global.f64 	%fd71, [%rd70];
	ld.global.f64 	%fd72, [%rd71];
	sub.f64 	%fd73, %fd71, %fd72;
	sub.f64 	%fd74, %fd72, %fd71;
	setp.lt.f64 	%p43, %fd73, %fd74;
	selp.f64 	%fd75, %fd74, %fd73, %p43;
	add.s64 	%rd72, %rd15, %rd69;
	st.global.f64 	[%rd72], %fd75;
	bra.uni 	$L__BB12_59;
$L__BB12_47:
	setp.lt.s32 	%p44, %r42, 1;
	@%p44 bra 	$L__BB12_59;
	setp.lt.u32 	%p45, %r42, 8;
	mov.b32 	%r75, 0;
	@%p45 bra 	$L__BB12_51;
	and.b32  	%r75, %r42, 2147483640;
	neg.s32 	%r72, %r75;
	mul.wide.u32 	%rd73, %r4, 8;
	add.s64 	%rd16, %rd1, %rd73;
	add.s64 	%rd74, %rd106, 3072;
	add.s32 	%r71, %r4, 128;
	add.s64 	%rd18, %rd3, %rd74;
	add.s64 	%rd19, %rd1, %rd74;
$L__BB12_50:
	.pragma "nounroll";
	mul.wide.s32 	%rd75, %r71, 8;
	cvta.to.global.u64 	%rd76, %rd25;
	cvt.s64.s32 	%rd77, %r1;
	mov.u32 	%r61, %ctaid.x;
	cvt.u64.u32 	%rd78, %r61;
	mul.lo.s64 	%rd79, %rd77, %rd78;
	shl.b64 	%rd80, %rd79, 3;
	add.s64 	%rd81, %rd80, %rd76;
	add.s64 	%rd82, %rd81, %rd75;
	add.s64 	%rd83, %rd18, %rd75;
	add.s64 	%rd84, %rd19, %rd75;
	mul.wide.u32 	%rd85, %r4, 8;
	add.s64 	%rd86, %rd76, %rd85;
	add.s64 	%rd87, %rd86, %rd106;
	cvta.to.global.u64 	%rd88, %rd27;
	add.s64 	%rd89, %rd88, %rd85;
	add.s64 	%rd90, %rd89, %rd106;
	ld.global.f64 	%fd76, [%rd87];
	ld.global.f64 	%fd77, [%rd90];
	sub.f64 	%fd78, %fd76, %fd77;
	sub.f64 	%fd79, %fd77, %fd76;
	setp.lt.f64 	%p46, %fd78, %fd79;
	selp.f64 	%fd80, %fd79, %fd78, %p46;
	add.s64 	%rd91, %rd16, %rd106;
	st.global.f64 	[%rd91], %fd80;
	ld.global.f64 	%fd81, [%rd82];
	ld.global.f64 	%fd82, [%rd83+-3072];
	sub.f64 	%fd83, %fd81, %fd82;
	sub.f64 	%fd84, %fd82, %fd81;
	setp.lt.f64 	%p47, %fd83, %fd84;
	selp.f64 	%fd85, %fd84, %fd83, %p47;
	st.global.f64 	[%rd84+-3072], %fd85;
	ld.global.f64 	%fd86, [%rd82+1024];
	ld.global.f64 	%fd87, [%rd83+-2048];
	sub.f64 	%fd88, %fd86, %fd87;
	sub.f64 	%fd89, %fd87, %fd86;
	setp.lt.f64 	%p48, %fd88, %fd89;
	selp.f64 	%fd90, %fd89, %fd88, %p48;
	st.global.f64 	[%rd84+-2048], %fd90;
	ld.global.f64 	%fd91, [%rd82+2048];
	ld.global.f64 	%fd92, [%rd83+-1024];
	sub.f64 	%fd93, %fd91, %fd92;
	sub.f64 	%fd94, %fd92, %fd91;
	setp.lt.f64 	%p49, %fd93, %fd94;
	selp.f64 	%fd95, %fd94, %fd93, %p49;
	st.global.f64 	[%rd84+-1024], %fd95;
	ld.global.f64 	%fd96, [%rd82+3072];
	ld.global.f64 	%fd97, [%rd83];
	sub.f64 	%fd98, %fd96, %fd97;
	sub.f64 	%fd99, %fd97, %fd96;
	setp.lt.f64 	%p50, %fd98, %fd99;
	selp.f64 	%fd100, %fd99, %fd98, %p50;
	st.global.f64 	[%rd84], %fd100;
	ld.global.f64 	%fd101, [%rd82+4096];
	ld.global.f64 	%fd102, [%rd83+1024];
	sub.f64 	%fd103, %fd101, %fd102;
	sub.f64 	%fd104, %fd102, %fd101;
	setp.lt.f64 	%p51, %fd103, %fd104;
	selp.f64 	%fd105, %fd104, %fd103, %p51;
	st.global.f64 	[%rd84+1024], %fd105;
	ld.global.f64 	%fd106, [%rd82+5120];
	ld.global.f64 	%fd107, [%rd83+2048];
	sub.f64 	%fd108, %fd106, %fd107;
	sub.f64 	%fd109, %fd107, %fd106;
	setp.lt.f64 	%p52, %fd108, %fd109;
	selp.f64 	%fd110, %fd109, %fd108, %p52;
	st.global.f64 	[%rd84+2048], %fd110;
	ld.global.f64 	%fd111, [%rd82+6144];
	ld.global.f64 	%fd112, [%rd83+3072];
	sub.f64 	%fd113, %fd111, %fd112;
	sub.f64 	%fd114, %fd112, %fd111;
	setp.lt.f64 	%p53, %fd113, %fd114;
	selp.f64 	%fd115, %fd114, %fd113, %p53;
	st.global.f64 	[%rd84+3072], %fd115;
	add.s32 	%r72, %r72, 8;
	add.s64 	%rd106, %rd106, 8192;
	add.s32 	%r71, %r71, 1024;
	setp.eq.s32 	%p54, %r72, 0;
	@%p54 bra 	$L__BB12_51;
	bra.uni 	$L__BB12_50;
$L__BB12_51:
	and.b32  	%r23, %r42, 7;
	setp.eq.s32 	%p55, %r23, 0;
	@%p55 bra 	$L__BB12_59;
	and.b32  	%r24, %r42, 3;
	setp.lt.u32 	%p56, %r23, 4;
	@%p56 bra 	$L__BB12_54;
	shl.b32 	%r62, %r75, 7;
	add.s32 	%r63, %r62, %r4;
	mul.wide.s32 	%rd92, %r63, 8;
	add.s64 	%rd93, %rd13, %rd92;
	add.s64 	%rd94, %rd14, %rd92;
	ld.global.f64 	%fd116, [%rd93];
	ld.global.f64 	%fd117, [%rd94];
	sub.f64 	%fd118, %fd116, %fd117;
	sub.f64 	%fd119, %fd117, %fd116;
	setp.lt.f64 	%p57, %fd118, %fd119;
	selp.f64 	%fd120, %fd119, %fd118, %p57;
	add.s64 	%rd95, %rd15, %rd92;
	st.global.f64 	[%rd95], %fd120;
	ld.global.f64 	%fd121, [%rd93+1024];
	ld.global.f64 	%fd122, [%rd94+1024];
	sub.f64 	%fd123, %fd121, %fd122;
	sub.f64 	%fd124, %fd122, %fd121;
	setp.lt.f64 	%p58, %fd123, %fd124;
	selp.f64 	%fd125, %fd124, %fd123, %p58;
	st.global.f64 	[%rd95+1024], %fd125;
	ld.global.f64 	%fd126, [%rd93+2048];
	ld.global.f64 	%fd127, [%rd94+2048];
	sub.f64 	%fd128, %fd126, %fd127;
	sub.f64 	%fd129, %fd127, %fd126;
	setp.lt.f64 	%p59, %fd128, %fd129;
	selp.f64 	%fd130, %fd129, %fd128, %p59;
	st.global.f64 	[%rd95+2048], %fd130;
	ld.global.f64 	%fd131, [%rd93+3072];
	ld.global.f64 	%fd132, [%rd94+3072];
	sub.f64 	%fd133, %fd131, %fd132;
	sub.f64 	%fd134, %fd132, %fd131;
	setp.lt.f64 	%p60, %fd133, %fd134;
	selp.f64 	%fd135, %fd134, %fd133, %p60;
	st.global.f64 	[%rd95+3072], %fd135;
	add.s32 	%r75, %r75, 4;
$L__BB12_54:
	setp.eq.s32 	%p61, %r24, 0;
	@%p61 bra 	$L__BB12_59;
	setp.eq.s32 	%p62, %r24, 1;
	@%p62 bra 	$L__BB12_57;
	shl.b32 	%r64, %r75, 7;
	add.s32 	%r65, %r64, %r4;
	mul.wide.s32 	%rd96, %r65, 8;
	add.s64 	%rd97, %rd13, %rd96;
	add.s64 	%rd98, %rd14, %rd96;
	ld.global.f64 	%fd136, [%rd97];
	ld.global.f64 	%fd137, [%rd98];
	sub.f64 	%fd138, %fd136, %fd137;
	sub.f64 	%fd139, %fd137, %fd136;
	setp.lt.f64 	%p63, %fd138, %fd139;
	selp.f64 	%fd140, %fd139, %fd138, %p63;
	add.s64 	%rd99, %rd15, %rd96;
	st.global.f64 	[%rd99], %fd140;
	ld.global.f64 	%fd141, [%rd97+1024];
	ld.global.f64 	%fd142, [%rd98+1024];
	sub.f64 	%fd143, %fd141, %fd142;
	sub.f64 	%fd144, %fd142, %fd141;
	setp.lt.f64 	%p64, %fd143, %fd144;
	selp.f64 	%fd145, %fd144, %fd143, %p64;
	st.global.f64 	[%rd99+1024], %fd145;
	add.s32 	%r75, %r75, 2;
$L__BB12_57:
	and.b32  	%r66, %r42, 1;
	setp.eq.b32 	%p65, %r66, 1;
	not.pred 	%p66, %p65;
	@%p66 bra 	$L__BB12_59;
	shl.b32 	%r67, %r75, 7;
	add.s32 	%r68, %r67, %r4;
	mul.wide.s32 	%rd100, %r68, 8;
	add.s64 	%rd101, %rd13, %rd100;
	add.s64 	%rd102, %rd14, %rd100;
	ld.global.f64 	%fd146, [%rd101];
	ld.global.f64 	%fd147, [%rd102];
	sub.f64 	%fd148, %fd146, %fd147;
	sub.f64 	%fd149, %fd147, %fd146;
	setp.lt.f64 	%p67, %fd148, %fd149;
	selp.f64 	%fd150, %fd149, %fd148, %p67;
	add.s64 	%rd103, %rd15, %rd100;
	st.global.f64 	[%rd103], %fd150;
$L__BB12_59:
	ret;

}
	// .globl	_ZN3cub18CUB_300001_SM_10006detail9transform16transform_kernelINS2_10policy_hubILb1EN4cuda3std3__45tupleIJN6thrust24THRUST_300001_SM_1000_NS6detail15normal_iteratorINSA_10device_ptrIdEEEEEEEE10policy1000Ei11abs_functorIdESF_JPdEEEvT0_iT1_T2_DpNS2_10kernel_argIT3_EE
.visible .entry _ZN3cub18CUB_300001_SM_10006detail9transform16transform_kernelINS2_10policy_hubILb1EN4cuda3std3__45tupleIJN6thrust24THRUST_300001_SM_1000_NS6detail15normal_iteratorINSA_10device_ptrIdEEEEEEEE10policy1000Ei11abs_functorIdESF_JPdEEEvT0_iT1_T2_DpNS2_10kernel_argIT3_EE(
	.param .u32 _ZN3cub18CUB_300001_SM_10006detail9transform16transform_kernelINS2_10policy_hubILb1EN4cuda3std3__45tupleIJN6thrust24THRUST_300001_SM_1000_NS6detail15normal_iteratorINSA_10device_ptrIdEEEEEEEE10policy1000Ei11abs_functorIdESF_JPdEEEvT0_iT1_T2_DpNS2_10kernel_argIT3_EE_param_0,
	.param .u32 _ZN3cub18CUB_300001_SM_10006detail9transform16transform_kernelINS2_10policy_hubILb1EN4cuda3std3__45tupleIJN6thrust24THRUST_300001_SM_1000_NS6detail15normal_iteratorINSA_10device_ptrIdEEEEEEEE10policy1000Ei11abs_functorIdESF_JPdEEEvT0_iT1_T2_DpNS2_10kernel_argIT3_EE_param_1,
	.param .align 1 .b8 _ZN3cub18CUB_300001_SM_10006detail9transform16transform_kernelINS2_10policy_hubILb1EN4cuda3std3__45tupleIJN6thrust24THRUST_300001_SM_1000_NS6detail15normal_iteratorINSA_10device_ptrIdEEEEEEEE10policy1000Ei11abs_functorIdESF_JPdEEEvT0_iT1_T2_DpNS2_10kernel_argIT3_EE_param_2[1],
	.param .align 8 .b8 _ZN3cub18CUB_300001_SM_10006detail9transform16transform_kernelINS2_10policy_hubILb1EN4cuda3std3__45tupleIJN6thrust24THRUST_300001_SM_1000_NS6detail15normal_iteratorINSA_10device_ptrIdEEEEEEEE10policy1000Ei11abs_functorIdESF_JPdEEEvT0_iT1_T2_DpNS2_10kernel_argIT3_EE_param_3[8],
	.param .align 8 .b8 _ZN3cub18CUB_300001_SM_10006detail9transform16transform_kernelINS2_10policy_hubILb1EN4cuda3std3__45tupleIJN6thrust24THRUST_300001_SM_1000_NS6detail15normal_iteratorINSA_10device_ptrIdEEEEEEEE10policy1000Ei11abs_functorIdESF_JPdEEEvT0_iT1_T2_DpNS2_10kernel_argIT3_EE_param_4[16]
)
.maxntid 128
{
	.reg .pred 	%p<81>;
	.reg .b32 	%r<84>;
	.reg .b64 	%rd<65>;
	.reg .b64 	%fd<133>;

	ld.param.u32 	%r50, [_ZN3cub18CUB_300001_SM_10006detail9transform16transform_kernelINS2_10policy_hubILb1EN4cuda3std3__45tupleIJN6thrust24THRUST_300001_SM_1000_NS6detail15normal_iteratorINSA_10device_ptrIdEEEEEEEE10policy1000Ei11abs_functorIdESF_JPdEEEvT0_iT1_T2_DpNS2_10kernel_argIT3_EE_param_0];
	ld.param.u64 	%rd15, [_ZN3cub18CUB_300001_SM_10006detail9transform16transform_kernelINS2_10policy_hubILb1EN4cuda3std3__45tupleIJN6thrust24THRUST_300001_SM_1000_NS6detail15normal_iteratorINSA_10device_ptrIdEEEEEEEE10policy1000Ei11abs_functorIdESF_JPdEEEvT0_iT1_T2_DpNS2_10kernel_argIT3_EE_param_4];
	ld.param.u64 	%rd16, [_ZN3cub18CUB_300001_SM_10006detail9transform16transform_kernelINS2_10policy_hubILb1EN4cuda3std3__45tupleIJN6thrust24THRUST_300001_SM_1000_NS6detail15normal_iteratorINSA_10device_ptrIdEEEEEEEE10policy1000Ei11abs_functorIdESF_JPdEEEvT0_iT1_T2_DpNS2_10kernel_argIT3_EE_param_3];
	ld.param.u32 	%r49, [_ZN3cub18CUB_300001_SM_10006detail9transform16transform_kernelINS2_10policy_hubILb1EN4cuda3std3__45tupleIJN6thrust24THRUST_300001_SM_1000_NS6detail15normal_iteratorINSA_10device_ptrIdEEEEEEEE10policy1000Ei11abs_functorIdESF_JPdEEEvT0_iT1_T2_DpNS2_10kernel_argIT3_EE_param_1];
	cvta.to.global.u64 	%rd1, %rd16;
	cvta.to.global.u64 	%rd2, %rd15;
	shl.b32 	%r1, %r49, 7;
	mov.u32 	%r51, %ctaid.x;
	mul.lo.s32 	%r2, %r1, %r51;
	sub.s32 	%r3, %r50, %r2;
	min.s32 	%r4, %r1, %r3;
	shl.b32 	%r5, %r4, 3;
	mov.u32 	%r6, %tid.x;
	shl.b32 	%r72, %r6, 7;
	setp.ge.s32 	%p1, %r72, %r5;
	@%p1 bra 	$L__BB13_3;
	mul.wide.u32 	%rd17, %r6, 128;
	add.s64 	%rd18, %rd2, %rd17;
	mul.wide.s32 	%rd19, %r2, 8;
	add.s64 	%rd63, %rd18, %rd19;
$L__BB13_2:
	.pragma "nounroll";
	// begin inline asm
	prefetch.global.L2 [%rd63];
	// end inline asm
	add.s32 	%r72, %r72, 16384;
	add.s64 	%rd63, %rd63, 16384;
	setp.lt.s32 	%p2, %r72, %r5;
	@%p2 bra 	$L__BB13_2;
$L__BB13_3:
	mul.wide.s32 	%rd21, %r2, 8;
	add.s64 	%rd6, %rd2, %rd21;
	add.s64 	%rd7, %rd1, %rd21;
	setp.gt.s32 	%p3, %r1, %r3;
	@%p3 bra 	$L__BB13_17;
	setp.lt.s32 	%p4, %r49, 1;
	@%p4 bra 	$L__BB13_58;
	and.b32  	%r10, %r49, 15;
	setp.lt.u32 	%p5, %r49, 16;
	mov.b32 	%r79, 0;
	@%p5 bra 	$L__BB13_8;
	and.b32  	%r79, %r49, 2147483632;
	neg.s32 	%r74, %r79;
	add.s32 	%r73, %r6, 1152;
	mul.wide.u32 	%rd64, %r6, 8;
$L__BB13_7:
	.pragma "nounroll";
	mul.wide.s32 	%rd22, %r73, 8;
	add.s64 	%rd23, %rd22, 3072;
	add.s64 	%rd24, %rd6, %rd64;
	ld.global.f64 	%fd1, [%rd24];
	neg.f64 	%fd2, %fd1;
	setp.lt.f64 	%p6, %fd1, 0d0000000000000000;
	selp.f64 	%fd3, %fd2, %fd1, %p6;
	add.s64 	%rd25, %rd7, %rd64;
	st.global.f64 	[%rd25], %fd3;
	ld.global.f64 	%fd4, [%rd24+1024];
	neg.f64 	%fd5, %fd4;
	setp.lt.f64 	%p7, %fd4, 0d0000000000000000;
	selp.f64 	%fd6, %fd5, %fd4, %p7;
	st.global.f64 	[%rd25+1024], %fd6;
	ld.global.f64 	%fd7, [%rd24+2048];
	neg.f64 	%fd8, %fd7;
	setp.lt.f64 	%p8, %fd7, 0d0000000000000000;
	selp.f64 	%fd9, %fd8, %fd7, %p8;
	st.global.f64 	[%rd25+2048], %fd9;
	ld.global.f64 	%fd10, [%rd24+3072];
	neg.f64 	%fd11, %fd10;
	setp.lt.f64 	%p9, %fd10, 0d0000000000000000;
	selp.f64 	%fd12, %fd11, %fd10, %p9;
	st.global.f64 	[%rd25+3072], %fd12;
	ld.global.f64 	%fd13, [%rd24+4096];
	neg.f64 	%fd14, %fd13;
	setp.lt.f64 	%p10, %fd13, 0d0000000000000000;
	selp.f64 	%fd15, %fd14, %fd13, %p10;
	st.global.f64 	[%rd25+4096], %fd15;
	ld.global.f64 	%fd16, [%rd24+5120];
	neg.f64 	%fd17, %fd16;
	setp.lt.f64 	%p11, %fd16, 0d0000000000000000;
	selp.f64 	%fd18, %fd17, %fd16, %p11;
	st.global.f64 	[%rd25+5120], %fd18;
	ld.global.f64 	%fd19, [%rd24+6144];
	neg.f64 	%fd20, %fd19;
	setp.lt.f64 	%p12, %fd19, 0d0000000000000000;
	selp.f64 	%fd21, %fd20, %fd19, %p12;
	st.global.f64 	[%rd25+6144], %fd21;
	ld.global.f64 	%fd22, [%rd24+7168];
	neg.f64 	%fd23, %fd22;
	setp.lt.f64 	%p13, %fd22, 0d0000000000000000;
	selp.f64 	%fd24, %fd23, %fd22, %p13;
	st.global.f64 	[%rd25+7168], %fd24;
	ld.global.f64 	%fd25, [%rd24+8192];
	neg.f64 	%fd26, %fd25;
	setp.lt.f64 	%p14, %fd25, 0d0000000000000000;
	selp.f64 	%fd27, %fd26, %fd25, %p14;
	st.global.f64 	[%rd25+8192], %fd27;
	add.s64 	%rd26, %rd6, %rd23;
	ld.global.f64 	%fd28, [%rd26+-3072];
	neg.f64 	%fd29, %fd28;
	setp.lt.f64 	%p15, %fd28, 0d0000000000000000;
	selp.f64 	%fd30, %fd29, %fd28, %p15;
	add.s64 	%rd27, %rd7, %rd23;
	st.global.f64 	[%rd27+-3072], %fd30;
	ld.global.f64 	%fd31, [%rd26+-2048];
	neg.f64 	%fd32, %fd31;
	setp.lt.f64 	%p16, %fd31, 0d0000000000000000;
	selp.f64 	%fd33, %fd32, %fd31, %p16;
	st.global.f64 	[%rd27+-2048], %fd33;
	ld.global.f64 	%fd34, [%rd26+-1024];
	neg.f64 	%fd35, %fd34;
	setp.lt.f64 	%p17, %fd34, 0d0000000000000000;
	selp.f64 	%fd36, %fd35, %fd34, %p17;
	st.global.f64 	[%rd27+-1024], %fd36;
	ld.global.f64 	%fd37, [%rd26];
	neg.f64 	%fd38, %fd37;
	setp.lt.f64 	%p18, %fd37, 0d0000000000000000;
	selp.f64 	%fd39, %fd38, %fd37, %p18;
	st.global.f64 	[%rd27], %fd39;
	ld.global.f64 	%fd40, [%rd26+1024];
	neg.f64 	%fd41, %fd40;
	setp.lt.f64 	%p19, %fd40, 0d0000000000000000;
	selp.f64 	%fd42, %fd41, %fd40, %p19;
	st.global.f64 	[%rd27+1024], %fd42;
	ld.global.f64 	%fd43, [%rd26+2048];
	neg.f64 	%fd44, %fd43;
	setp.lt.f64 	%p20, %fd43, 0d0000000000000000;
	selp.f64 	%fd45, %fd44, %fd43, %p20;
	st.global.f64 	[%rd27+2048], %fd45;
	ld.global.f64 	%fd46, [%rd26+3072];
	neg.f64 	%fd47, %fd46;
	setp.lt.f64 	%p21, %fd46, 0d0000000000000000;
	selp.f64 	%fd48, %fd47, %fd46, %p21;
	st.global.f64 	[%rd27+3072], %fd48;
	add.s32 	%r74, %r74, 16;
	add.s32 	%r73, %r73, 2048;
	add.s64 	%rd64, %rd64, 16384;
	setp.eq.s32 	%p22, %r74, 0;
	@%p22 bra 	$L__BB13_8;
	bra.uni 	$L__BB13_7;
$L__BB13_8:
	setp.eq.s32 	%p23, %r10, 0;
	@%p23 bra 	$L__BB13_58;
	and.b32  	%r37, %r49, 7;
	setp.lt.u32 	%p24, %r10, 8;
	@%p24 bra 	$L__BB13_11;
	shl.b32 	%r53, %r79, 7;
	add.s32 	%r54, %r53, %r6;
	mul.wide.s32 	%rd28, %r54, 8;
	add.s64 	%rd29, %rd6, %rd28;
	ld.global.f64 	%fd49, [%rd29];
	neg.f64 	%fd50, %fd49;
	setp.lt.f64 	%p25, %fd49, 0d0000000000000000;
	selp.f64 	%fd51, %fd50, %fd49, %p25;
	add.s64 	%rd30, %rd7, %rd28;
	st.global.f64 	[%rd30], %fd51;
	ld.global.f64 	%fd52, [%rd29+1024];
	neg.f64 	%fd53, %fd52;
	setp.lt.f64 	%p26, %fd52, 0d0000000000000000;
	selp.f64 	%fd54, %fd53, %fd52, %p26;
	st.global.f64 	[%rd30+1024], %fd54;
	ld.global.f64 	%fd55, [%rd29+2048];
	neg.f64 	%fd56, %fd55;
	setp.lt.f64 	%p27, %fd55, 0d0000000000000000;
	selp.f64 	%fd57, %fd56, %fd55, %p27;
	st.global.f64 	[%rd30+2048], %fd57;
	ld.global.f64 	%fd58, [%rd29+3072];
	neg.f64 	%fd59, %fd58;
	setp.lt.f64 	%p28, %fd58, 0d0000000000000000;
	selp.f64 	%fd60, %fd59, %fd58, %p28;
	st.global.f64 	[%rd30+3072], %fd60;
	ld.global.f64 	%fd61, [%rd29+4096];
	neg.f64 	%fd62, %fd61;
	setp.lt.f64 	%p29, %fd61, 0d0000000000000000;
	selp.f64 	%fd63, %fd62, %fd61, %p29;
	st.global.f64 	[%rd30+4096], %fd63;
	ld.global.f64 	%fd64, [%rd29+5120];
	neg.f64 	%fd65, %fd64;
	setp.lt.f64 	%p30, %fd64, 0d0000000000000000;
	selp.f64 	%fd66, %fd65, %fd64, %p30;
	st.global.f64 	[%rd30+5120], %fd66;
	ld.global.f64 	%fd67, [%rd29+6144];
	neg.f64 	%fd68, %fd67;
	setp.lt.f64 	%p31, %fd67, 0d0000000000000000;
	selp.f64 	%fd69, %fd68, %fd67, %p31;
	st.global.f64 	[%rd30+6144], %fd69;
	ld.global.f64 	%fd70, [%rd29+7168];
	neg.f64 	%fd71, %fd70;
	setp.lt.f64 	%p32, %fd70, 0d0000000000000000;
	selp.f64 	%fd72, %fd71, %fd70, %p32;
	st.global.f64 	[%rd30+7168], %fd72;
	add.s32 	%r79, %r79, 8;
$L__BB13_11:
	setp.eq.s32 	%p33, %r37, 0;
	@%p33 bra 	$L__BB13_58;
	and.b32  	%r40, %r49, 3;
	setp.lt.u32 	%p34, %r37, 4;
	@%p34 bra 	$L__BB13_14;
	shl.b32 	%r55, %r79, 7;
	add.s32 	%r56, %r55, %r6;
	mul.wide.s32 	%rd31, %r56, 8;
	add.s64 	%rd32, %rd6, %rd31;
	ld.global.f64 	%fd73, [%rd32];
	neg.f64 	%fd74, %fd73;
	setp.lt.f64 	%p35, %fd73, 0d0000000000000000;
	selp.f64 	%fd75, %fd74, %fd73, %p35;
	add.s64 	%rd33, %rd7, %rd31;
	st.global.f64 	[%rd33], %fd75;
	ld.global.f64 	%fd76, [%rd32+1024];
	neg.f64 	%fd77, %fd76;
	setp.lt.f64 	%p36, %fd76, 0d0000000000000000;
	selp.f64 	%fd78, %fd77, %fd76, %p36;
	st.global.f64 	[%rd33+1024], %fd78;
	ld.global.f64 	%fd79, [%rd32+2048];
	neg.f64 	%fd80, %fd79;
	setp.lt.f64 	%p37, %fd79, 0d0000000000000000;
	selp.f64 	%fd81, %fd80, %fd79, %p37;
	st.global.f64 	[%rd33+2048], %fd81;
	ld.global.f64 	%fd82, [%rd32+3072];
	neg.f64 	%fd83, %fd82;
	setp.lt.f64 	%p38, %fd82, 0d0000000000000000;
	selp.f64 	%fd84, %fd83, %fd82, %p38;
	st.global.f64 	[%rd33+3072], %fd84;
	add.s32 	%r79, %r79, 4;
$L__BB13_14:
	setp.eq.s32 	%p39, %r40, 0;
	@%p39 bra 	$L__BB13_58;
	shl.b32 	%r57, %r79, 7;
	add.s32 	%r83, %r6, %r57;
	neg.s32 	%r82, %r40;
$L__BB13_16:
	.pragma "nounroll";
	mul.wide.s32 	%rd35, %r83, 8;
	add.s64 	%rd36, %rd7, %rd35;
	add.s64 	%rd37, %rd6, %rd35;
	ld.global.f64 	%fd85, [%rd37];
	neg.f64 	%fd86, %fd85;
	setp.lt.f64 	%p40, %fd85, 0d0000000000000000;
	selp.f64 	%fd87, %fd86, %fd85, %p40;
	st.global.f64 	[%rd36], %fd87;
	add.s32 	%r83, %r83, 128;
	add.s32 	%r82, %r82, 1;
	setp.ne.s32 	%p41, %r82, 0;
	@%p41 bra 	$L__BB13_16;
	bra.uni 	$L__BB13_58;
$L__BB13_17:
	setp.lt.s32 	%p42, %r49, 1;
	@%p42 bra 	$L__BB13_58;
	and.b32  	%r14, %r49, 7;
	setp.lt.u32 	%p43, %r49, 8;
	mov.b32 	%r76, 0;
	@%p43 bra 	$L__BB13_37;
	and.b32  	%r76, %r49, 2147483640;
	mov.b32 	%r75, 0;
$L__BB13_20:
	.pragma "nounroll";
	shl.b32 	%r60, %r75, 7;
	add.s32 	%r21, %r60, %r6;
	setp.ge.s32 	%p44, %r21, %r4;
	@%p44 bra 	$L__BB13_22;
	mul.wide.u32 	%rd38, %r21, 8;
	add.s64 	%rd39, %rd6, %rd38;
	ld.global.f64 	%fd88, [%rd39];
	neg.f64 	%fd89, %fd88;
	setp.lt.f64 	%p45, %fd88, 0d0000000000000000;
	selp.f64 	%fd90, %fd89, %fd88, %p45;
	add.s64 	%rd40, %rd7, %rd38;
	st.global.f64 	[%rd40], %fd90;
$L__BB13_22:
	add.s32 	%r61, %r21, 128;
	setp.ge.s32 	%p46, %r61, %r4;
	mul.wide.s32 	%rd41, %r61, 8;
	add.s64 	%rd11, %rd6, %rd41;
	add.s64 	%rd12, %rd7, %rd41;
	@%p46 bra 	$L__BB13_24;
	ld.global.f64 	%fd91, [%rd11];
	neg.f64 	%fd92, %fd91;
	setp.lt.f64 	%p47, %fd91, 0d0000000000000000;
	selp.f64 	%fd93, %fd92, %fd91, %p47;
	st.global.f64 	[%rd12], %fd93;
$L__BB13_24:
	add.s32 	%r62, %r21, 256;
	setp.ge.s32 	%p48, %r62, %r4;
	@%p48 bra 	$L__BB13_26;
	ld.global.f64 	%fd94, [%rd11+1024];
	neg.f64 	%fd95, %fd94;
	setp.lt.f64 	%p49, %fd94, 0d0000000000000000;
	selp.f64 	%fd96, %fd95, %fd94, %p49;
	st.global.f64 	[%rd12+1024], %fd96;
$L__BB13_26:
	add.s32 	%r63, %r21, 384;
	setp.ge.s32 	%p50, %r63, %r4;
	@%p50 bra 	$L__BB13_28;
	ld.global.f64 	%fd97, [%rd11+2048];
	neg.f64 	%fd98, %fd97;
	setp.lt.f64 	%p51, %fd97, 0d0000000000000000;
	selp.f64 	%fd99, %fd98, %fd97, %p51;
	st.global.f64 	[%rd12+2048], %fd99;
$L__BB13_28:
	add.s32 	%r64, %r21, 512;
	setp.ge.s32 	%p52, %r64, %r4;
	@%p52 bra 	$L__BB13_30;
	ld.global.f64 	%fd100, [%rd11+3072];
	neg.f64 	%fd101, %fd100;
	setp.lt.f64 	%p53, %fd100, 0d0000000000000000;
	selp.f64 	%fd102, %fd101, %fd100, %p53;
	st.global.f64 	[%rd12+3072], %fd102;
$L__BB13_30:
	add.s32 	%r65, %r21, 640;
	setp.ge.s32 	%p54, %r65, %r4;
	@%p54 bra 	$L__BB13_32;
	ld.global.f64 	%fd103, [%rd11+4096];
	neg.f64 	%fd104, %fd103;
	setp.lt.f64 	%p55, %fd103, 0d0000000000000000;
	selp.f64 	%fd105, %fd104, %fd103, %p55;
	st.global.f64 	[%rd12+4096], %fd105;
$L__BB13_32:
	add.s32 	%r66, %r21, 768;
	setp.ge.s32 	%p56, %r66, %r4;
	@%p56 bra 	$L__BB13_34;
	ld.global.f64 	%fd106, [%rd11+5120];
	neg.f64 	%fd107, %fd106;
	setp.lt.f64 	%p57, %fd106, 0d0000000000000000;
	selp.f64 	%fd108, %fd107, %fd106, %p57;
	st.global.f64 	[%rd12+5120], %fd108;
$L__BB13_34:
	add.s32 	%r67, %r21, 896;
	setp.ge.s32 	%p58, %r67, %r4;
	@%p58 bra 	$L__BB13_36;
	ld.global.f64 	%fd109, [%rd11+6144];
	neg.f64 	%fd110, %fd109;
	setp.lt.f64 	%p59, %fd109, 0d0000000000000000;
	selp.f64 	%fd111, %fd110, %fd109, %p59;
	st.global.f64 	[%rd12+6144], %fd111;
$L__BB13_36:
	add.s32 	%r75, %r75, 8;
	setp.ne.s32 	%p60, %r75, %r76;
	@%p60 bra 	$L__BB13_20;
$L__BB13_37:
	setp.eq.s32 	%p61, %r14, 0;
	@%p61 bra 	$L__BB13_58;
	and.b32  	%r24, %r49, 3;
	setp.lt.u32 	%p62, %r14, 4;
	@%p62 bra 	$L__BB13_48;
	shl.b32 	%r68, %r76, 7;
	add.s32 	%r25, %r68, %r6;
	setp.ge.s32 	%p63, %r25, %r4;
	@%p63 bra 	$L__BB13_41;
	mul.wide.s32 	%rd42, %r25, 8;
	add.s64 	%rd43, %rd6, %rd42;
	ld.global.f64 	%fd112, [%rd43];
	neg.f64 	%fd113, %fd112;
	setp.lt.f64 	%p64, %fd112, 0d0000000000000000;
	selp.f64 	%fd114, %fd113, %fd112, %p64;
	add.s64 	%rd44, %rd7, %rd42;
	st.global.f64 	[%rd44], %fd114;
$L__BB13_41:
	add.s32 	%r26, %r25, 128;
	setp.ge.s32 	%p65, %r26, %r4;
	@%p65 bra 	$L__BB13_43;
	mul.wide.s32 	%rd45, %r26, 8;
	add.s64 	%rd46, %rd6, %rd45;
	ld.global.f64 	%fd115, [%rd46];
	neg.f64 	%fd116, %fd115;
	setp.lt.f64 	%p66, %fd115, 0d0000000000000000;
	selp.f64 	%fd117, %fd116, %fd115, %p66;
	add.s64 	%rd47, %rd7, %rd45;
	st.global.f64 	[%rd47], %fd117;
$L__BB13_43:
	add.s32 	%r27, %r25, 256;
	setp.ge.s32 	%p67, %r27, %r4;
	@%p67 bra 	$L__BB13_45;
	mul.wide.s32 	%rd48, %r27, 8;
	add.s64 	%rd49, %rd6, %rd48;
	ld.global.f64 	%fd118, [%rd49];
	neg.f64 	%fd119, %fd118;
	setp.lt.f64 	%p68, %fd118, 0d0000000000000000;
	selp.f64 	%fd120, %fd119, %fd118, %p68;
	add.s64 	%rd50, %rd7, %rd48;
	st.global.f64 	[%rd50], %fd120;
$L__BB13_45:
	add.s32 	%r28, %r25, 384;
	setp.ge.s32 	%p69, %r28, %r4;
	@%p69 bra 	$L__BB13_47;
	mul.wide.s32 	%rd51, %r28, 8;
	add.s64 	%rd52, %rd6, %rd51;
	ld.global.f64 	%fd121, [%rd52];
	neg.f64 	%fd122, %fd121;
	setp.lt.f64 	%p70, %fd121, 0d0000000000000000;
	selp.f64 	%fd123, %fd122, %fd121, %p70;
	add.s64 	%rd53, %rd7, %rd51;
	st.global.f64 	[%rd53], %fd123;
$L__BB13_47:
	add.s32 	%r76, %r76, 4;
$L__BB13_48:
	setp.eq.s32 	%p71, %r24, 0;
	@%p71 bra 	$L__BB13_58;
	setp.eq.s32 	%p72, %r24, 1;
	@%p72 bra 	$L__BB13_55;
	shl.b32 	%r69, %r76, 7;
	add.s32 	%r31, %r69, %r6;
	setp.ge.s32 	%p73, %r31, %r4;
	@%p73 bra 	$L__BB13_52;
	mul.wide.s32 	%rd54, %r31, 8;
	add.s64 	%rd55, %rd6, %rd54;
	ld.global.f64 	%fd124, [%rd55];
	neg.f64 	%fd125, %fd124;
	setp.lt.f64 	%p74, %fd124, 0d0000000000000000;
	selp.f64 	%fd126, %fd125, %fd124, %p74;
	add.s64 	%rd56, %rd7, %rd54;
	st.global.f64 	[%rd56], %fd126;
$L__BB13_52:
	add.s32 	%r32, %r31, 128;
	setp.ge.s32 	%p75, %r32, %r4;
	@%p75 bra 	$L__BB13_54;
	mul.wide.s32 	%rd57, %r32, 8;
	add.s64 	%rd58, %rd6, %rd57;
	ld.global.f64 	%fd127, [%rd58];
	neg.f64 	%fd128, %fd127;
	setp.lt.f64 	%p76, %fd127, 0d0000000000000000;
	selp.f64 	%fd129, %fd128, %fd127, %p76;
	add.s64 	%rd59, %rd7, %rd57;
	st.global.f64 	[%rd59], %fd129;
$L__BB13_54:
	add.s32 	%r76, %r76, 2;
$L__BB13_55:
	and.b32  	%r70, %r49, 1;
	setp.eq.b32 	%p77, %r70, 1;
	not.pred 	%p78, %p77;
	@%p78 bra 	$L__BB13_58;
	shl.b32 	%r71, %r76, 7;
	add.s32 	%r35, %r71, %r6;
	setp.ge.s32 	%p79, %r35, %r4;
	@%p79 bra 	$L__BB13_58;
	mul.wide.s32 	%rd60, %r35, 8;
	add.s64 	%rd61, %rd6, %rd60;
	ld.global.f64 	%fd130, [%rd61];
	neg.f64 	%fd131, %fd130;
	setp.lt.f64 	%p80, %fd130, 0d0000000000000000;
	selp.f64 	%fd132, %fd131, %fd130, %p80;
	add.s64 	%rd62, %rd7, %rd60;
	st.global.f64 	[%rd62], %fd132;
$L__BB13_58:
	ret;

}
	// .globl	_ZN3cub18CUB_300001_SM_10006detail9transform16transform_kernelINS2_10policy_hubILb1EN4cuda3std3__45tupleIJN6thrust24THRUST_300001_SM_1000_NS6detail15normal_iteratorINSA_10device_ptrIdEEEEEEEE10policy1000El11abs_functorIdESF_JPdEEEvT0_iT1_T2_DpNS2_10kernel_argIT3_EE
.visible .entry _ZN3cub18CUB_300001_SM_10006detail9transform16transform_kernelINS2_10policy_hubILb1EN4cuda3std3__45tupleIJN6thrust24THRUST_300001_SM_1000_NS6detail15normal_iteratorINSA_10device_ptrIdEEEEEEEE10policy1000El11abs_functorIdESF_JPdEEEvT0_iT1_T2_DpNS2_10kernel_argIT3_EE(
	.param .u64 _ZN3cub18CUB_300001_SM_10006detail9transform16transform_kernelINS2_10policy_hubILb1EN4cuda3std3__45tupleIJN6thrust24THRUST_300001_SM_1000_NS6detail15normal_iteratorINSA_10device_ptrIdEEEEEEEE10policy1000El11abs_functorIdESF_JPdEEEvT0_iT1_T2_DpNS2_10kernel_argIT3_EE_param_0,
	.param .u32 _ZN3cub18CUB_300001_SM_10006detail9transform16transform_kernelINS2_10policy_hubILb1EN4cuda3std3__45tupleIJN6thrust24THRUST_300001_SM_1000_NS6detail15normal_iteratorINSA_10device_ptrIdEEEEEEEE10policy1000El11abs_functorIdESF_JPdEEEvT0_iT1_T2_DpNS2_10kernel_argIT3_EE_param_1,
	.param .align 1 .b8 _ZN3cub18CUB_300001_SM_10006detail9transform16transform_kernelINS2_10policy_hubILb1EN4cuda3std3__45tupleIJN6thrust24THRUST_300001_SM_1000_NS6detail15normal_iteratorINSA_10device_ptrIdEEEEEEEE10policy1000El11abs_functorIdESF_JPdEEEvT0_iT1_T2_DpNS2_10kernel_argIT3_EE_param_2[1],
	.param .align 8 .b8 _ZN3cub18CUB_300001_SM_10006detail9transform16transform_kernelINS2_10policy_hubILb1EN4cuda3std3__45tupleIJN6thrust24THRUST_300001_SM_1000_NS6detail15normal_iteratorINSA_10device_ptrIdEEEEEEEE10policy1000El11abs_functorIdESF_JPdEEEvT0_iT1_T2_DpNS2_10kernel_argIT3_EE_param_3[8],
	.param .align 8 .b8 _ZN3cub18CUB_300001_SM_10006detail9transform16transform_kernelINS2_10policy_hubILb1EN4cuda3std3__45tupleIJN6thrust24THRUST_300001_SM_1000_NS6detail15normal_iteratorINSA_10device_ptrIdEEEEEEEE10policy1000El11abs_functorIdESF_JPdEEEvT0_iT1_T2_DpNS2_10kernel_argIT3_EE_param_4[16]
)
.maxntid 128
{
	.reg .pred 	%p<81>;
	.reg .b32 	%r<81>;
	.reg .b64 	%rd<71>;
	.reg .b64 	%fd<133>;

	ld.param.u64 	%rd16, [_ZN3cub18CUB_300001_SM_10006detail9transform16transform_kernelINS2_10policy_hubILb1EN4cuda3std3__45tupleIJN6thrust24THRUST_300001_SM_1000_NS6detail15normal_iteratorINSA_10device_ptrIdEEEEEEEE10policy1000El11abs_functorIdESF_JPdEEEvT0_iT1_T2_DpNS2_10kernel_argIT3_EE_param_0];
	ld.param.u64 	%rd17, [_ZN3cub18CUB_300001_SM_10006detail9transform16transform_kernelINS2_10policy_hubILb1EN4cuda3std3__45tupleIJN6thrust24THRUST_300001_SM_1000_NS6detail15normal_iteratorINSA_10device_ptrIdEEEEEEEE10policy1000El11abs_functorIdESF_JPdEEEvT0_iT1_T2_DpNS2_10kernel_argIT3_EE_param_4];
	ld.param.u64 	%rd18, [_ZN3cub18CUB_300001_SM_10006detail9transform16transform_kernelINS2_10policy_hubILb1EN4cuda3std3__45tupleIJN6thrust24THRUST_300001_SM_1000_NS6detail15normal_iteratorINSA_10device_ptrIdEEEEEEEE10policy1000El11abs_functorIdESF_JPdEEEvT0_iT1_T2_DpNS2_10kernel_argIT3_EE_param_3];
	ld.param.u32 	%r47, [_ZN3cub18CUB_300001_SM_10006detail9transform16transform_kernelINS2_10policy_hubILb1EN4cuda3std3__45tupleIJN6thrust24THRUST_300001_SM_1000_NS6detail15normal_iteratorINSA_10device_ptrIdEEEEEEEE10policy1000El11abs_functorIdESF_JPdEEEvT0_iT1_T2_DpNS2_10kernel_argIT3_EE_param_1];
	cvta.to.global.u64 	%rd1, %rd18;
	cvta.to.global.u64 	%rd2, %rd17;
	shl.b32 	%r1, %r47, 7;
	mov.u32 	%r48, %ctaid.x;
	cvt.u64.u32 	%rd19, %r48;
	cvt.s64.s32 	%rd20, %r1;
	mul.lo.s64 	%rd3, %rd20, %rd19;
	sub.s64 	%rd21, %rd16, %rd3;
	min.s64 	%rd22, %rd21, %rd20;
	cvt.u32.u64 	%r2, %rd22;
	shl.b32 	%r3, %r2, 3;
	mov.u32 	%r4, %tid.x;
	shl.b32 	%r69, %r4, 7;
	setp.ge.s32 	%p1, %r69, %r3;
	@%p1 bra 	$L__BB14_3;
	shl.b64 	%rd23, %rd3, 3;
	add.s64 	%rd24, %rd2, %rd23;
	mul.wide.u32 	%rd25, %r4, 128;
	add.s64 	%rd69, %rd24, %rd25;
$L__BB14_2:
	.pragma "nounroll";
	// begin inline asm
	prefetch.global.L2 [%rd69];
	// end inline asm
	add.s32 	%r69, %r69, 16384;
	add.s64 	%rd69, %rd69, 16384;
	setp.lt.s32 	%p2, %r69, %r3;
	@%p2 bra 	$L__BB14_2;
$L__BB14_3:
	shl.b64 	%rd27, %rd3, 3;
	add.s64 	%rd7, %rd2, %rd27;
	add.s64 	%rd8, %rd1, %rd27;
	setp.eq.s32 	%p3, %r1, %r2;
	@%p3 bra 	$L__BB14_45;
	setp.lt.s32 	%p4, %r47, 1;
	@%p4 bra 	$L__BB14_58;
	and.b32  	%r8, %r47, 7;
	setp.lt.u32 	%p5, %r47, 8;
	mov.b32 	%r78, 0;
	@%p5 bra 	$L__BB14_24;
	and.b32  	%r78, %r47, 2147483640;
	mov.b32 	%r72, 0;
$L__BB14_7:
	.pragma "nounroll";
	shl.b32 	%r51, %r72, 7;
	add.s32 	%r19, %r51, %r4;
	setp.ge.s32 	%p6, %r19, %r2;
	@%p6 bra 	$L__BB14_9;
	mul.wide.u32 	%rd28, %r19, 8;
	add.s64 	%rd29, %rd7, %rd28;
	ld.global.f64 	%fd1, [%rd29];
	neg.f64 	%fd2, %fd1;
	setp.lt.f64 	%p7, %fd1, 0d0000000000000000;
	selp.f64 	%fd3, %fd2, %fd1, %p7;
	add.s64 	%rd30, %rd8, %rd28;
	st.global.f64 	[%rd30], %fd3;
$L__BB14_9:
	add.s32 	%r52, %r19, 128;
	setp.ge.s32 	%p8, %r52, %r2;
	mul.wide.s32 	%rd31, %r52, 8;
	add.s64 	%rd12, %rd7, %rd31;
	add.s64 	%rd13, %rd8, %rd31;
	@%p8 bra 	$L__BB14_11;
	ld.global.f64 	%fd4, [%rd12];
	neg.f64 	%fd5, %fd4;
	setp.lt.f64 	%p9, %fd4, 0d0000000000000000;
	selp.f64 	%fd6, %fd5, %fd4, %p9;
	st.global.f64 	[%rd13], %fd6;
$L__BB14_11:
	add.s32 	%r53, %r19, 256;
	setp.ge.s32 	%p10, %r53, %r2;
	@%p10 bra 	$L__BB14_13;
	ld.global.f64 	%fd7, [%rd12+1024];
	neg.f64 	%fd8, %fd7;
	setp.lt.f64 	%p11, %fd7, 0d0000000000000000;
	selp.f64 	%fd9, %fd8, %fd7, %p11;
	st.global.f64 	[%rd13+1024], %fd9;
$L__BB14_13:
	add.s32 	%r54, %r19, 384;
	setp.ge.s32 	%p12, %r54, %r2;
	@%p12 bra 	$L__BB14_15;
	ld.global.f64 	%fd10, [%rd12+2048];
	neg.f64 	%fd11, %fd10;
	setp.lt.f64 	%p13, %fd10, 0d0000000000000000;
	selp.f64 	%fd12, %fd11, %fd10, %p13;
	st.global.f64 	[%rd13+2048], %fd12;
$L__BB14_15:
	add.s32 	%r55, %r19, 512;
	setp.ge.s32 	%p14, %r55, %r2;
	@%p14 bra 	$L__BB14_17;
	ld.global.f64 	%fd13, [%rd12+3072];
	neg.f64 	%fd14, %fd13;
	setp.lt.f64 	%p15, %fd13, 0d0000000000000000;
	selp.f64 	%fd15, %fd14, %fd13, %p15;
	st.global.f64 	[%rd13+3072], %fd15;
$L__BB14_17:
	add.s32 	%r56, %r19, 640;
	setp.ge.s32 	%p16, %r56, %r2;
	@%p16 bra 	$L__BB14_19;
	ld.global.f64 	%fd16, [%rd12+4096];
	neg.f64 	%fd17, %fd16;
	setp.lt.f64 	%p17, %fd16, 0d0000000000000000;
	selp.f64 	%fd18, %fd17, %fd16, %p17;
	st.global.f64 	[%rd13+4096], %fd18;
$L__BB14_19:
	add.s32 	%r57, %r19, 768;
	setp.ge.s32 	%p18, %r57, %r2;
	@%p18 bra 	$L__BB14_21;
	ld.global.f64 	%fd19, [%rd12+5120];
	neg.f64 	%fd20, %fd19;
	setp.lt.f64 	%p19, %fd19, 0d0000000000000000;
	selp.f64 	%fd21, %fd20, %fd19, %p19;
	st.global.f64 	[%rd13+5120], %fd21;
$L__BB14_21:
	add.s32 	%r58, %r19, 896;
	setp.ge.s32 	%p20, %r58, %r2;
	@%p20 bra 	$L__BB14_23;
	ld.global.f64 	%fd22, [%rd12+6144];
	neg.f64 	%fd23, %fd22;
	setp.lt.f64 	%p21, %fd22, 0d0000000000000000;
	selp.f64 	%fd24, %fd23, %fd22, %p21;
	st.global.f64 	[%rd13+6144], %fd24;
$L__BB14_23:
	add.s32 	%r72, %r72, 8;
	setp.eq.s32 	%p22, %r72, %r78;
	@%p22 bra 	$L__BB14_24;
	bra.uni 	$L__BB14_7;
$L__BB14_24:
	setp.eq.s32 	%p23, %r8, 0;
	@%p23 bra 	$L__BB14_58;
	and.b32  	%r35, %r47, 3;
	setp.lt.u32 	%p24, %r8, 4;
	@%p24 bra 	$L__BB14_35;
	shl.b32 	%r59, %r78, 7;
	add.s32 	%r36, %r59, %r4;
	setp.ge.s32 	%p25, %r36, %r2;
	@%p25 bra 	$L__BB14_28;
	mul.wide.s32 	%rd32, %r36, 8;
	add.s64 	%rd33, %rd7, %rd32;
	ld.global.f64 	%fd25, [%rd33];
	neg.f64 	%fd26, %fd25;
	setp.lt.f64 	%p26, %fd25, 0d0000000000000000;
	selp.f64 	%fd27, %fd26, %fd25, %p26;
	add.s64 	%rd34, %rd8, %rd32;
	st.global.f64 	[%rd34], %fd27;
$L__BB14_28:
	add.s32 	%r37, %r36, 128;
	setp.ge.s32 	%p27, %r37, %r2;
	@%p27 bra 	$L__BB14_30;
	mul.wide.s32 	%rd35, %r37, 8;
	add.s64 	%rd36, %rd7, %rd35;
	ld.global.f64 	%fd28, [%rd36];
	neg.f64 	%fd29, %fd28;
	setp.lt.f64 	%p28, %fd28, 0d0000000000000000;
	selp.f64 	%fd30, %fd29, %fd28, %p28;
	add.s64 	%rd37, %rd8, %rd35;
	st.global.f64 	[%rd37], %fd30;
$L__BB14_30:
	add.s32 	%r38, %r36, 256;
	setp.ge.s32 	%p29, %r38, %r2;
	@%p29 bra 	$L__BB14_32;
	mul.wide.s32 	%rd38, %r38, 8;
	add.s64 	%rd39, %rd7, %rd38;
	ld.global.f64 	%fd31, [%rd39];
	neg.f64 	%fd32, %fd31;
	setp.lt.f64 	%p30, %fd31, 0d0000000000000000;
	selp.f64 	%fd33, %fd32, %fd31, %p30;
	add.s64 	%rd40, %rd8, %rd38;
	st.global.f64 	[%rd40], %fd33;
$L__BB14_32:
	add.s32 	%r39, %r36, 384;
	setp.ge.s32 	%p31, %r39, %r2;
	@%p31 bra 	$L__BB14_34;
	mul.wide.s32 	%rd41, %r39, 8;
	add.s64 	%rd42, %rd7, %rd41;
	ld.global.f64 	%fd34, [%rd42];
	neg.f64 	%fd35, %fd34;
	setp.lt.f64 	%p32, %fd34, 0d0000000000000000;
	selp.f64 	%fd36, %fd35, %fd34, %p32;
	add.s64 	%rd43, %rd8, %rd41;
	st.global.f64 	[%rd43], %fd36;
$L__BB14_34:
	add.s32 	%r78, %r78, 4;
$L__BB14_35:
	setp.eq.s32 	%p33, %r35, 0;
	@%p33 bra 	$L__BB14_58;
	setp.eq.s32 	%p34, %r35, 1;
	@%p34 bra 	$L__BB14_42;
	shl.b32 	%r60, %r78, 7;
	add.s32 	%r42, %r60, %r4;
	setp.ge.s32 	%p35, %r42, %r2;
	@%p35 bra 	$L__BB14_39;
	mul.wide.s32 	%rd44, %r42, 8;
	add.s64 	%rd45, %rd7, %rd44;
	ld.global.f64 	%fd37, [%rd45];
	neg.f64 	%fd38, %fd37;
	setp.lt.f64 	%p36, %fd37, 0d0000000000000000;
	selp.f64 	%fd39, %fd38, %fd37, %p36;
	add.s64 	%rd46, %rd8, %rd44;
	st.global.f64 	[%rd46], %fd39;
$L__BB14_39:
	add.s32 	%r43, %r42, 128;
	setp.ge.s32 	%p37, %r43, %r2;
	@%p37 bra 	$L__BB14_41;
	mul.wide.s32 	%rd47, %r43, 8;
	add.s64 	%rd48, %rd7, %rd47;
	ld.global.f64 	%fd40, [%rd48];
	neg.f64 	%fd41, %fd40;
	setp.lt.f64 	%p38, %fd40, 0d0000000000000000;
	selp.f64 	%fd42, %fd41, %fd40, %p38;
	add.s64 	%rd49, %rd8, %rd47;
	st.global.f64 	[%rd49], %fd42;
$L__BB14_41:
	add.s32 	%r78, %r78, 2;
$L__BB14_42:
	and.b32  	%r61, %r47, 1;
	setp.eq.b32 	%p39, %r61, 1;
	not.pred 	%p40, %p39;
	@%p40 bra 	$L__BB14_58;
	shl.b32 	%r62, %r78, 7;
	add.s32 	%r46, %r62, %r4;
	setp.ge.s32 	%p41, %r46, %r2;
	@%p41 bra 	$L__BB14_58;
	mul.wide.s32 	%rd50, %r46, 8;
	add.s64 	%rd51, %rd7, %rd50;
	ld.global.f64 	%fd43, [%rd51];
	neg.f64 	%fd44, %fd43;
	setp.lt.f64 	%p42, %fd43, 0d0000000000000000;
	selp.f64 	%fd45, %fd44, %fd43, %p42;
	add.s64 	%rd52, %rd8, %rd50;
	st.global.f64 	[%rd52], %fd45;
	bra.uni 	$L__BB14_58;
$L__BB14_45:
	setp.lt.s32 	%p43, %r47, 1;
	@%p43 bra 	$L__BB14_58;
	and.b32  	%r10, %r47, 15;
	setp.lt.u32 	%p44, %r47, 16;
	mov.b32 	%r74, 0;
	@%p44 bra 	$L__BB14_49;
	and.b32  	%r74, %r47, 2147483632;
	neg.s32 	%r71, %r74;
	add.s32 	%r70, %r4, 1152;
	mul.wide.u32 	%rd70, %r4, 8;
$L__BB14_48:
	.pragma "nounroll";
	mul.wide.s32 	%rd53, %r70, 8;
	add.s64 	%rd54, %rd53, 3072;
	add.s64 	%rd55, %rd7, %rd70;
	ld.global.f64 	%fd46, [%rd55];
	neg.f64 	%fd47, %fd46;
	setp.lt.f64 	%p45, %fd46, 0d0000000000000000;
	selp.f64 	%fd48, %fd47, %fd46, %p45;
	add.s64 	%rd56, %rd8, %rd70;
	st.global.f64 	[%rd56], %fd48;
	ld.global.f64 	%fd49, [%rd55+1024];
	neg.f64 	%fd50, %fd49;
	setp.lt.f64 	%p46, %fd49, 0d0000000000000000;
	selp.f64 	%fd51, %fd50, %fd49, %p46;
	st.global.f64 	[%rd56+1024], %fd51;
	ld.global.f64 	%fd52, [%rd55+2048];
	neg.f64 	%fd53, %fd52;
	setp.lt.f64 	%p47, %fd52, 0d0000000000000000;
	selp.f64 	%fd54, %fd53, %fd52, %p47;
	st.global.f64 	[%rd56+2048], %fd54;
	ld.global.f64 	%fd55, [%rd55+3072];
	neg.f64 	%fd56, %fd55;
	setp.lt.f64 	%p48, %fd55, 0d0000000000000000;
	selp.f64 	%fd57, %fd56, %fd55, %p48;
	st.global.f64 	[%rd56+3072], %fd57;
	ld.global.f64 	%fd58, [%rd55+4096];
	neg.f64 	%fd59, %fd58;
	setp.lt.f64 	%p49, %fd58, 0d0000000000000000;
	selp.f64 	%fd60, %fd59, %fd58, %p49;
	st.global.f64 	[%rd56+4096], %fd60;
	ld.global.f64 	%fd61, [%rd55+5120];
	neg.f64 	%fd62, %fd61;
	setp.lt.f64 	%p50, %fd61, 0d0000000000000000;
	selp.f64 	%fd63, %fd62, %fd61, %p50;
	st.global.f64 	[%rd56+5120], %fd63;
	ld.global.f64 	%fd64, [%rd55+6144];
	neg.f64 	%fd65, %fd64;
	setp.lt.f64 	%p51, %fd64, 0d0000000000000000;
	selp.f64 	%fd66, %fd65, %fd64, %p51;
	st.global.f64 	[%rd56+6144], %fd66;
	ld.global.f64 	%fd67, [%rd55+7168];
	neg.f64 	%fd68, %fd67;
	setp.lt.f64 	%p52, %fd67, 0d0000000000000000;
	selp.f64 	%fd69, %fd68, %fd67, %p52;
	st.global.f64 	[%rd56+7168], %fd69;
	ld.global.f64 	%fd70, [%rd55+8192];
	neg.f64 	%fd71, %fd70;
	setp.lt.f64 	%p53, %fd70, 0d0000000000000000;
	selp.f64 	%fd72, %fd71, %fd70, %p53;
	st.global.f64 	[%rd56+8192], %fd72;
	add.s64 	%rd57, %rd7, %rd54;
	ld.global.f64 	%fd73, [%rd57+-3072];
	neg.f64 	%fd74, %fd73;
	setp.lt.f64 	%p54, %fd73, 0d0000000000000000;
	selp.f64 	%fd75, %fd74, %fd73, %p54;
	add.s64 	%rd58, %rd8, %rd54;
	st.global.f64 	[%rd58+-3072], %fd75;
	ld.global.f64 	%fd76, [%rd57+-2048];
	neg.f64 	%fd77, %fd76;
	setp.lt.f64 	%p55, %fd76, 0d0000000000000000;
	selp.f64 	%fd78, %fd77, %fd76, %p55;
	st.global.f64 	[%rd58+-2048], %fd78;
	ld.global.f64 	%fd79, [%rd57+-1024];
	neg.f64 	%fd80, %fd79;
	setp.lt.f64 	%p56, %fd79, 0d0000000000000000;
	selp.f64 	%fd81, %fd80, %fd79, %p56;
	st.global.f64 	[%rd58+-1024], %fd81;
	ld.global.f64 	%fd82, [%rd57];
	neg.f64 	%fd83, %fd82;
	setp.lt.f64 	%p57, %fd82, 0d0000000000000000;
	selp.f64 	%fd84, %fd83, %fd82, %p57;
	st.global.f64 	[%rd58], %fd84;
	ld.global.f64 	%fd85, [%rd57+1024];
	neg.f64 	%fd86, %fd85;
	setp.lt.f64 	%p58, %fd85, 0d0000000000000000;
	selp.f64 	%fd87, %fd86, %fd85, %p58;
	st.global.f64 	[%rd58+1024], %fd87;
	ld.global.f64 	%fd88, [%rd57+2048];
	neg.f64 	%fd89, %fd88;
	setp.lt.f64 	%p59, %fd88, 0d0000000000000000;
	selp.f64 	%fd90, %fd89, %fd88, %p59;
	st.global.f64 	[%rd58+2048], %fd90;
	ld.global.f64 	%fd91, [%rd57+3072];
	neg.f64 	%fd92, %fd91;
	setp.lt.f64 	%p60, %fd91, 0d0000000000000000;
	selp.f64 	%fd93, %fd92, %fd91, %p60;
	st.global.f64 	[%rd58+3072], %fd93;
	add.s32 	%r71, %r71, 16;
	add.s32 	%r70, %r70, 2048;
	add.s64 	%rd70, %rd70, 16384;
	setp.eq.s32 	%p61, %r71, 0;
	@%p61 bra 	$L__BB14_49;
	bra.uni 	$L__BB14_48;
$L__BB14_49:
	setp.eq.s32 	%p62, %r10, 0;
	@%p62 bra 	$L__BB14_58;
	and.b32  	%r22, %r47, 7;
	setp.lt.u32 	%p63, %r10, 8;
	@%p63 bra 	$L__BB14_52;
	shl.b32 	%r64, %r74, 7;
	add.s32 	%r65, %r64, %r4;
	mul.wide.s32 	%rd59, %r65, 8;
	add.s64 	%rd60, %rd7, %rd59;
	ld.global.f64 	%fd94, [%rd60];
	neg.f64 	%fd95, %fd94;
	setp.lt.f64 	%p64, %fd94, 0d0000000000000000;
	selp.f64 	%fd96, %fd95, %fd94, %p64;
	add.s64 	%rd61, %rd8, %rd59;
	st.global.f64 	[%rd61], %fd96;
	ld.global.f64 	%fd97, [%rd60+1024];
	neg.f64 	%fd98, %fd97;
	setp.lt.f64 	%p65, %fd97, 0d0000000000000000;
	selp.f64 	%fd99, %fd98, %fd97, %p65;
	st.global.f64 	[%rd61+1024], %fd99;
	ld.global.f64 	%fd100, [%rd60+2048];
	neg.f64 	%fd101, %fd100;
	setp.lt.f64 	%p66, %fd100, 0d0000000000000000;
	selp.f64 	%fd102, %fd101, %fd100, %p66;
	st.global.f64 	[%rd61+2048], %fd102;
	ld.global.f64 	%fd103, [%rd60+3072];
	neg.f64 	%fd104, %fd103;
	setp.lt.f64 	%p67, %fd103, 0d0000000000000000;
	selp.f64 	%fd105, %fd104, %fd103, %p67;
	st.global.f64 	[%rd61+3072], %fd105;
	ld.global.f64 	%fd106, [%rd60+4096];
	neg.f64 	%fd107, %fd106;
	setp.lt.f64 	%p68, %fd106, 0d0000000000000000;
	selp.f64 	%fd108, %fd107, %fd106, %p68;
	st.global.f64 	[%rd61+4096], %fd108;
	ld.global.f64 	%fd109, [%rd60+5120];
	neg.f64 	%fd110, %fd109;
	setp.lt.f64 	%p69, %fd109, 0d0000000000000000;
	selp.f64 	%fd111, %fd110, %fd109, %p69;
	st.global.f64 	[%rd61+5120], %fd111;
	ld.global.f64 	%fd112, [%rd60+6144];
	neg.f64 	%fd113, %fd112;
	setp.lt.f64 	%p70, %fd112, 0d0000000000000000;
	selp.f64 	%fd114, %fd113, %fd112, %p70;
	st.global.f64 	[%rd61+6144], %fd114;
	ld.global.f64 	%fd115, [%rd60+7168];
	neg.f64 	%fd116, %fd115;
	setp.lt.f64 	%p71, %fd115, 0d0000000000000000;
	selp.f64 	%fd117, %fd116, %fd115, %p71;
	st.global.f64 	[%rd61+7168], %fd117;
	add.s32 	%r74, %r74, 8;
$L__BB14_52:
	setp.eq.s32 	%p72, %r22, 0;
	@%p72 bra 	$L__BB14_58;
	and.b32  	%r25, %r47, 3;
	setp.lt.u32 	%p73, %r22, 4;
	@%p73 bra 	$L__BB14_55;
	shl.b32 	%r66, %r74, 7;
	add.s32 	%r67, %r66, %r4;
	mul.wide.s32 	%rd62, %r67, 8;
	add.s64 	%rd63, %rd7, %rd62;
	ld.global.f64 	%fd118, [%rd63];
	neg.f64 	%fd119, %fd118;
	setp.lt.f64 	%p74, %fd118, 0d0000000000000000;
	selp.f64 	%fd120, %fd119, %fd118, %p74;
	add.s64 	%rd64, %rd8, %rd62;
	st.global.f64 	[%rd64], %fd120;
	ld.global.f64 	%fd121, [%rd63+1024];
	neg.f64 	%fd122, %fd121;
	setp.lt.f64 	%p75, %fd121, 0d0000000000000000;
	selp.f64 	%fd123, %fd122, %fd121, %p75;
	st.global.f64 	[%rd64+1024], %fd123;
	ld.global.f64 	%fd124, [%rd63+2048];
	neg.f64 	%fd125, %fd124;
	setp.lt.f64 	%p76, %fd124, 0d0000000000000000;
	selp.f64 	%fd126, %fd125, %fd124, %p76;
	st.global.f64 	[%rd64+2048], %fd126;
	ld.global.f64 	%fd127, [%rd63+3072];
	neg.f64 	%fd128, %fd127;
	setp.lt.f64 	%p77, %fd127, 0d0000000000000000;
	selp.f64 	%fd129, %fd128, %fd127, %p77;
	st.global.f64 	[%rd64+3072], %fd129;
	add.s32 	%r74, %r74, 4;
$L__BB14_55:
	setp.eq.s32 	%p78, %r25, 0;
	@%p78 bra 	$L__BB14_58;
	shl.b32 	%r68, %r74, 7;
	add.s32 	%r77, %r4, %r68;
	neg.s32 	%r76, %r25;
$L__BB14_57:
	.pragma "nounroll";
	mul.wide.s32 	%rd66, %r77, 8;
	add.s64 	%rd67, %rd8, %rd66;
	add.s64 	%rd68, %rd7, %rd66;
	ld.global.f64 	%fd130, [%rd68];
	neg.f64 	%fd131, %fd130;
	setp.lt.f64 	%p79, %fd130, 0d0000000000000000;
	selp.f64 	%fd132, %fd131, %fd130, %p79;
	st.global.f64 	[%rd67], %fd132;
	add.s32 	%r77, %r77, 128;
	add.s32 	%r76, %r76, 1;
	setp.eq.s32 	%p80, %r76, 0;
	@%p80 bra 	$L__BB14_58;
	bra.uni 	$L__BB14_57;
$L__BB14_58:
	ret;

}
	// .globl	_ZN3cub18CUB_300001_SM_10006detail6reduce28DeviceReduceSingleTileKernelINS2_10policy_hubIdj11add_functorIdEE10Policy1000EN6thrust24THRUST_300001_SM_1000_NS6detail15normal_iteratorINSA_10device_ptrIdEEEEPdjS6_ddN4cuda3std3__410__identityEEEvT0_T1_T2_T3_T4_T6_
.visible .entry _ZN3cub18CUB_300001_SM_10006detail6reduce28DeviceReduceSingleTileKernelINS2_10policy_hubIdj11add_functorIdEE10Policy1000EN6thrust24THRUST_300001_SM_1000_NS6detail15normal_iteratorINSA_10device_ptrIdEEEEPdjS6_ddN4cuda3std3__410__identityEEEvT0_T1_T2_T3_T4_T6_(
	.param .align 8 .b8 _ZN3cub18CUB_300001_SM_10006detail6reduce28DeviceReduceSingleTileKernelINS2_10policy_hubIdj11add_functorIdEE10Policy1000EN6thrust24THRUST_300001_SM_1000_NS6detail15normal_iteratorINSA_10device_ptrIdEEEEPdjS6_ddN4cuda3std3__410__identityEEEvT0_T1_T2_T3_T4_T6__param_0[8],
	.param .u64 .ptr .align 1 _ZN3cub18CUB_300001_SM_10006detail6reduce28DeviceReduceSingleTileKernelINS2_10policy_hubIdj11add_functorIdEE10Policy1000EN6thrust24THRUST_300001_SM_1000_NS6detail15normal_iteratorINSA_10device_ptrIdEEEEPdjS6_ddN4cuda3std3__410__identityEEEvT0_T1_T2_T3_T4_T6__param_1,
	.param .u32 _ZN3cub18CUB_300001_SM_10006detail6reduce28DeviceReduceSingleTileKernelINS2_10policy_hubIdj11add_functorIdEE10Policy1000EN6thrust24THRUST_300001_SM_1000_NS6detail15normal_iteratorINSA_10device_ptrIdEEEEPdjS6_ddN4cuda3std3__410__identityEEEvT0_T1_T2_T3_T4_T6__param_2,
	.param .align 1 .b8 _ZN3cub18CUB_300001_SM_10006detail6reduce28DeviceReduceSingleTileKernelINS2_10policy_hubIdj11add_functorIdEE10Policy1000EN6thrust24THRUST_300001_SM_1000_NS6detail15normal_iteratorINSA_10device_ptrIdEEEEPdjS6_ddN4cuda3std3__410__identityEEEvT0_T1_T2_T3_T4_T6__param_3[1],
	.param .f64 _ZN3cub18CUB_300001_SM_10006detail6reduce28DeviceReduceSingleTileKernelINS2_10policy_hubIdj11add_functorIdEE10Policy1000EN6thrust24THRUST_300001_SM_1000_NS6detail15normal_iteratorINSA_10device_ptrIdEEEEPdjS6_ddN4cuda3std3__410__identityEEEvT0_T1_T2_T3_T4_T6__param_4,
	.param .align 1 .b8 _ZN3cub18CUB_300001_SM_10006detail6reduce28DeviceReduceSingleTileKernelINS2_10policy_hubIdj11add_functorIdEE10Policy1000EN6thrust24THRUST_300001_SM_1000_NS6detail15normal_iteratorINSA_10device_ptrIdEEEEPdjS6_ddN4cuda3std3__410__identityEEEvT0_T1_T2_T3_T4_T6__param_5[1]
)
.maxntid 256
.minnctapersm 1
{
	.reg .pred 	%p<59>;
	.reg .b32 	%r<286>;
	.reg .b64 	%rd<114>;
	.reg .b64 	%fd<296>;
	// demoted variable
	.shared .align 8 .b8 _ZZN3cub18CUB_300001_SM_10006detail6reduce28DeviceReduceSingleTileKernelINS2_10policy_hubIdj11add_functorIdEE10Policy1000EN6thrust24THRUST_300001_SM_1000_NS6detail15normal_iteratorINSA_10device_ptrIdEEEEPdjS6_ddN4cuda3std3__410__identityEEEvT0_T1_T2_T3_T4_T6_E12temp_storage[80];
	ld.param.u64 	%rd9, [_ZN3cub18CUB_300001_SM_10006detail6reduce28DeviceReduceSingleTileKernelINS2_10policy_hubIdj11add_functorIdEE10Policy1000EN6thrust24THRUST_300001_SM_1000_NS6detail15normal_iteratorINSA_10device_ptrIdEEEEPdjS6_ddN4cuda3std3__410__identityEEEvT0_T1_T2_T3_T4_T6__param_0];
	ld.param.u64 	%rd10, [_ZN3cub18CUB_300001_SM_10006detail6reduce28DeviceReduceSingleTileKernelINS2_10policy_hubIdj11add_functorIdEE10Policy1000EN6thrust24THRUST_300001_SM_1000_NS6detail15normal_iteratorINSA_10device_ptrIdEEEEPdjS6_ddN4cuda3std3__410__identityEEEvT0_T1_T2_T3_T4_T6__param_1];
	ld.param.u32 	%r51, [_ZN3cub18CUB_300001_SM_10006detail6reduce28DeviceReduceSingleTileKernelINS2_10policy_hubIdj11add_functorIdEE10Policy1000EN6thrust24THRUST_300001_SM_1000_NS6detail15normal_iteratorINSA_10device_ptrIdEEEEPdjS6_ddN4cuda3std3__410__identityEEEvT0_T1_T2_T3_T4_T6__param_2];
	ld.param.f64 	%fd42, [_ZN3cub18CUB_300001_SM_10006detail6reduce28DeviceReduceSingleTileKernelINS2_10policy_hubIdj11add_functorIdEE10Policy1000EN6thrust24THRUST_300001_SM_1000_NS6detail15normal_iteratorINSA_10device_ptrIdEEEEPdjS6_ddN4cuda3std3__410__identityEEEvT0_T1_T2_T3_T4_T6__param_4];
	cvta.to.global.u64 	%rd1, %rd10;
	setp.ne.s32 	%p1, %r51, 0;
	@%p1 bra 	$L__BB15_3;
	mov.u32 	%r268, %tid.x;
	setp.ne.s32 	%p58, %r268, 0;
	@%p58 bra 	$L__BB15_52;
	st.global.f64 	[%rd1], %fd42;
	bra.uni 	$L__BB15_52;
$L__BB15_3:
	cvta.to.global.u64 	%rd2, %rd9;
	setp.gt.u32 	%p2, %r51, 2047;
	@%p2 bra 	$L__BB15_28;
	mov.u32 	%r1, %tid.x;
	setp.ge.u32 	%p24, %r1, %r51;
	mov.f64 	%fd283, 0d0000000000000000;
	mov.u32 	%r272, %r1;
	@%p24 bra 	$L__BB15_6;
	mul.wide.u32 	%rd83, %r1, 8;
	add.s64 	%rd84, %rd2, %rd83;
	ld.global.f64 	%fd283, [%rd84];
	add.s32 	%r272, %r1, 256;
$L__BB15_6:
	setp.ge.u32 	%p25, %r272, %r51;
	@%p25 bra 	$L__BB15_19;
	not.b32 	%r145, %r272;
	add.s32 	%r146, %r51, %r145;
	shr.u32 	%r147, %r146, 8;
	add.s32 	%r4, %r147, 1;
	and.b32  	%r5, %r4, 15;
	setp.lt.u32 	%p26, %r146, 3840;
	@%p26 bra 	$L__BB15_10;
	and.b32  	%r148, %r4, 33554416;
	neg.s32 	%r270, %r148;
	mul.wide.u32 	%rd85, %r272, 8;
	add.s64 	%rd86, %rd85, %rd2;
	add.s64 	%rd112, %rd86, 16384;
$L__BB15_9:
	.pragma "nounroll";
	ld.global.f64 	%fd157, [%rd112+-16384];
	add.f64 	%fd158, %fd283, %fd157;
	ld.global.f64 	%fd159, [%rd112+-14336];
	add.f64 	%fd160, %fd158, %fd159;
	ld.global.f64 	%fd161, [%rd112+-12288];
	add.f64 	%fd162, %fd160, %fd161;
	ld.global.f64 	%fd163, [%rd112+-10240];
	add.f64 	%fd164, %fd162, %fd163;
	ld.global.f64 	%fd165, [%rd112+-8192];
	add.f64 	%fd166, %fd164, %fd165;
	ld.global.f64 	%fd167, [%rd112+-6144];
	add.f64 	%fd168, %fd166, %fd167;
	ld.global.f64 	%fd169, [%rd112+-4096];
	add.f64 	%fd170, %fd168, %fd169;
	ld.global.f64 	%fd171, [%rd112+-2048];
	add.f64 	%fd172, %fd170, %fd171;
	ld.global.f64 	%fd173, [%rd112];
	add.f64 	%fd174, %fd172, %fd173;
	ld.global.f64 	%fd175, [%rd112+2048];
	add.f64 	%fd176, %fd174, %fd175;
	ld.global.f64 	%fd177, [%rd112+4096];
	add.f64 	%fd178, %fd176, %fd177;
	ld.global.f64 	%fd179, [%rd112+6144];
	add.f64 	%fd180, %fd178, %fd179;
	ld.global.f64 	%fd181, [%rd112+8192];
	add.f64 	%fd182, %fd180, %fd181;
	ld.global.f64 	%fd183, [%rd112+10240];
	add.f64 	%fd184, %fd182, %fd183;
	ld.global.f64 	%fd185, [%rd112+12288];
	add.f64 	%fd186, %fd184, %fd185;
	ld.global.f64 	%fd187, [%rd112+14336];
	add.f64 	%fd283, %fd186, %fd187;
	add.s32 	%r272, %r272, 4096;
	add.s32 	%r270, %r270, 16;
	add.s64 	%rd112, %rd112, 32768;
	setp.ne.s32 	%p27, %r270, 0;
	@%p27 bra 	$L__BB15_9;
$L__BB15_10:
	setp.eq.s32 	%p28, %r5, 0;
	@%p28 bra 	$L__BB15_19;
	and.b32  	%r12, %r4, 7;
	setp.lt.u32 	%p29, %r5, 8;
	@%p29 bra 	$L__BB15_13;
	mul.wide.u32 	%rd87, %r272, 8;
	add.s64 	%rd88, %rd2, %rd87;
	ld.global.f64 	%fd189, [%rd88];
	add.f64 	%fd190, %fd283, %fd189;
	ld.global.f64 	%fd191, [%rd88+2048];
	add.f64 	%fd192, %fd190, %fd191;
	ld.global.f64 	%fd193, [%rd88+4096];
	add.f64 	%fd194, %fd192, %fd193;
	ld.global.f64 	%fd195, [%rd88+6144];
	add.f64 	%fd196, %fd194, %fd195;
	ld.global.f64 	%fd197, [%rd88+8192];
	add.f64 	%fd198, %fd196, %fd197;
	ld.global.f64 	%fd199, [%rd88+10240];
	add.f64 	%fd200, %fd198, %fd199;
	ld.global.f64 	%fd201, [%rd88+12288];
	add.f64 	%fd202, %fd200, %fd201;
	ld.global.f64 	%fd203, [%rd88+14336];
	add.f64 	%fd283, %fd202, %fd203;
	add.s32 	%r272, %r272, 2048;
$L__BB15_13:
	setp.eq.s32 	%p30, %r12, 0;
	@%p30 bra 	$L__BB15_19;
	and.b32  	%r15, %r4, 3;
	setp.lt.u32 	%p31, %r12, 4;
	@%p31 bra 	$L__BB15_16;
	mul.wide.u32 	%rd89, %r272, 8;
	add.s64 	%rd90, %rd2, %rd89;
	ld.global.f64 	%fd205, [%rd90];
	add.f64 	%fd206, %fd283, %fd205;
	ld.global.f64 	%fd207, [%rd90+2048];
	add.f64 	%fd208, %fd206, %fd207;
	ld.global.f64 	%fd209, [%rd90+4096];
	add.f64 	%fd210, %fd208, %fd209;
	ld.global.f64 	%fd211, [%rd90+6144];
	add.f64 	%fd283, %fd210, %fd211;
	add.s32 	%r272, %r272, 1024;
$L__BB15_16:
	setp.eq.s32 	%p32, %r15, 0;
	@%p32 bra 	$L__BB15_19;
	mul.wide.u32 	%rd91, %r272, 8;
	add.s64 	%rd113, %rd2, %rd91;
	neg.s32 	%r275, %r15;
$L__BB15_18:
	.pragma "nounroll";
	ld.global.f64 	%fd212, [%rd113];
	add.f64 	%fd283, %fd283, %fd212;
	add.s64 	%rd113, %rd113, 2048;
	add.s32 	%r275, %r275, 1;
	setp.ne.s32 	%p33, %r275, 0;
	@%p33 bra 	$L__BB15_18;
$L__BB15_19:
	setp.lt.u32 	%p34, %r51, 256;
	@%p34 bra 	$L__BB15_24;
	// begin inline asm
	mov.u32 %r212, %laneid;
	// end inline asm
	mov.b64 	%rd102, %fd283;
	mov.b64 	{%r214, %r219}, %rd102;
	mov.b32 	%r220, 1;
	mov.b32 	%r261, 31;
	mov.b32 	%r262, -1;
	// begin inline asm
	shfl.sync.down.b32 %r213, %r214, %r220, %r261, %r262;
	// end inline asm
	// begin inline asm
	shfl.sync.down.b32 %r218, %r219, %r220, %r261, %r262;
	// end inline asm
	mov.b64 	%rd103, {%r213, %r218};
	mov.b64 	%fd247, %rd103;
	setp.gt.s32 	%p50, %r212, 30;
	add.f64 	%fd248, %fd283, %fd247;
	selp.f64 	%fd249, %fd283, %fd248, %p50;
	mov.b64 	%rd104, %fd249;
	mov.b64 	{%r224, %r229}, %rd104;
	mov.b32 	%r230, 2;
	// begin inline asm
	shfl.sync.down.b32 %r223, %r224, %r230, %r261, %r262;
	// end inline asm
	// begin inline asm
	shfl.sync.down.b32 %r228, %r229, %r230, %r261, %r262;
	// end inline asm
	mov.b64 	%rd105, {%r223, %r228};
	mov.b64 	%fd250, %rd105;
	setp.gt.s32 	%p51, %r212, 29;
	add.f64 	%fd251, %fd249, %fd250;
	selp.f64 	%fd252, %fd249, %fd251, %p51;
	mov.b64 	%rd106, %fd252;
	mov.b64 	{%r234, %r239}, %rd106;
	mov.b32 	%r240, 4;
	// begin inline asm
	shfl.sync.down.b32 %r233, %r234, %r240, %r261, %r262;
	// end inline asm
	// begin inline asm
	shfl.sync.down.b32 %r238, %r239, %r240, %r261, %r262;
	// end inline asm
	mov.b64 	%rd107, {%r233, %r238};
	mov.b64 	%fd253, %rd107;
	setp.gt.s32 	%p52, %r212, 27;
	add.f64 	%fd254, %fd252, %fd253;
	selp.f64 	%fd255, %fd252, %fd254, %p52;
	mov.b64 	%rd108, %fd255;
	mov.b64 	{%r244, %r249}, %rd108;
	mov.b32 	%r250, 8;
	// begin inline asm
	shfl.sync.down.b32 %r243, %r244, %r250, %r261, %r262;
	// end inline asm
	// begin inline asm
	shfl.sync.down.b32 %r248, %r249, %r250, %r261, %r262;
	// end inline asm
	mov.b64 	%rd109, {%r243, %r248};
	mov.b64 	%fd256, %rd109;
	setp.gt.s32 	%p53, %r212, 23;
	add.f64 	%fd257, %fd255, %fd256;
	selp.f64 	%fd258, %fd255, %fd257, %p53;
	mov.b64 	%rd110, %fd258;
	mov.b64 	{%r254, %r259}, %rd110;
	mov.b32 	%r260, 16;
	// begin inline asm
	shfl.sync.down.b32 %r253, %r254, %r260, %r261, %r262;
	// end inline asm
	// begin inline asm
	shfl.sync.down.b32 %r258, %r259, %r260, %r261, %r262;
	// end inline asm
	mov.b64 	%rd111, {%r253, %r258};
	mov.b64 	%fd259, %rd111;
	setp.gt.s32 	%p54, %r212, 15;
	add.f64 	%fd16, %fd258, %fd259;
	selp.f64 	%fd295, %fd258, %fd16, %p54;
	setp.ne.s32 	%p55, %r212, 0;
	@%p55 bra 	$L__BB15_22;
	shr.u32 	%r263, %r1, 2;
	and.b32  	%r264, %r263, 248;
	mov.u32 	%r265, _ZZN3cub18CUB_300001_SM_10006detail6reduce28DeviceReduceSingleTileKernelINS2_10policy_hubIdj11add_functorIdEE10Policy1000EN6thrust24THRUST_300001_SM_1000_NS6detail15normal_iteratorINSA_10device_ptrIdEEEEPdjS6_ddN4cuda3std3__410__identityEEEvT0_T1_T2_T3_T4_T6_E12temp_storage;
	add.s32 	%r266, %r265, %r264;
	st.shared.f64 	[%r266+8], %fd16;
$L__BB15_22:
	bar.sync 	0;
	setp.ne.s32 	%p56, %r1, 0;
	@%p56 bra 	$L__BB15_50;
	ld.shared.f64 	%fd260, [_ZZN3cub18CUB_300001_SM_10006detail6reduce28DeviceReduceSingleTileKernelINS2_10policy_hubIdj11add_functorIdEE10Policy1000EN6thrust24THRUST_300001_SM_1000_NS6detail15normal_iteratorINSA_10device_ptrIdEEEEPdjS6_ddN4cuda3std3__410__identityEEEvT0_T1_T2_T3_T4_T6_E12temp_storage+16];
	add.f64 	%fd261, %fd295, %fd260;
	ld.shared.f64 	%fd262, [_ZZN3cub18CUB_300001_SM_10006detail6reduce28DeviceReduceSingleTileKernelINS2_10policy_hubIdj11add_functorIdEE10Policy1000EN6thrust24THRUST_300001_SM_1000_NS6detail15normal_iteratorINSA_10device_ptrIdEEEEPdjS6_ddN4cuda3std3__410__identityEEEvT0_T1_T2_T3_T4_T6_E12temp_storage+24];
	add.f64 	%fd263, %fd261, %fd262;
	ld.shared.f64 	%fd264, [_ZZN3cub18CUB_300001_SM_10006detail6reduce28DeviceReduceSingleTileKernelINS2_10policy_hubIdj11add_functorIdEE10Policy1000EN6thrust24THRUST_300001_SM_1000_NS6detail15normal_iteratorINSA_10device_ptrIdEEEEPdjS6_ddN4cuda3std3__410__identityEEEvT0_T1_T2_T3_T4_T6_E12temp_storage+32];
	add.f64 	%fd265, %fd263, %fd264;
	ld.shared.f64 	%fd266, [_ZZN3cub18CUB_300001_SM_10006detail6reduce28DeviceReduceSingleTileKernelINS2_10policy_hubIdj11add_functorIdEE10Policy1000EN6thrust24THRUST_300001_SM_1000_NS6detail15normal_iteratorINSA_10device_ptrIdEEEEPdjS6_ddN4cuda3std3__410__identityEEEvT0_T1_T2_T3_T4_T6_E12temp_storage+40];
	add.f64 	%fd267, %fd265, %fd266;
	ld.shared.f64 	%fd268, [_ZZN3cub18CUB_300001_SM_10006detail6reduce28DeviceReduceSingleTileKernelINS2_10policy_hubIdj11add_functorIdEE10Policy1000EN6thrust24THRUST_300001_SM_1000_NS6detail15normal_iteratorINSA_10device_ptrIdEEEEPdjS6_ddN4cuda3std3__410__identityEEEvT0_T1_T2_T3_T4_T6_E12temp_storage+48];
	add.f64 	%fd269, %fd267, %fd268;
	ld.shared.f64 	%fd270, [_ZZN3cub18CUB_300001_SM_10006detail6reduce28DeviceReduceSingleTileKernelINS2_10policy_hubIdj11add_functorIdEE10Policy1000EN6thrust24THRUST_300001_SM_1000_NS6detail15normal_iteratorINSA_10device_ptrIdEEEEPdjS6_ddN4cuda3std3__410__identityEEEvT0_T1_T2_T3_T4_T6_E12temp_storage+56];
	add.f64 	%fd271, %fd269, %fd270;
	ld.shared.f64 	%fd272, [_ZZN3cub18CUB_300001_SM_10006detail6reduce28DeviceReduceSingleTileKernelINS2_10policy_hubIdj11add_functorIdEE10Policy1000EN6thrust24THRUST_300001_SM_1000_NS6detail15normal_iteratorINSA_10device_ptrIdEEEEPdjS6_ddN4cuda3std3__410__identityEEEvT0_T1_T2_T3_T4_T6_E12temp_storage+64];
	add.f64 	%fd295, %fd271, %fd272;
	bra.uni 	$L__BB15_50;
$L__BB15_24:
	// begin inline asm
	mov.u32 %r149, %laneid;
	// end inline asm
	and.b32  	%r200, %r1, 992;
	add.s32 	%r201, %r200, 32;
	setp.gt.u32 	%p35, %r201, %r51;
	not.b32 	%r202, %r200;
	add.s32 	%r203, %r51, %r202;
	selp.b32 	%r198, %r203, 31, %p35;
	mov.b64 	%rd92, %fd283;
	mov.b64 	{%r151, %r156}, %rd92;
	mov.b32 	%r157, 1;
	mov.b32 	%r199, -1;
	// begin inline asm
	shfl.sync.down.b32 %r150, %r151, %r157, %r198, %r199;
	// end inline asm
	// begin inline asm
	shfl.sync.down.b32 %r155, %r156, %r157, %r198, %r199;
	// end inline asm
	mov.b64 	%rd93, {%r150, %r155};
	mov.b64 	%fd213, %rd93;
	setp.lt.s32 	%p36, %r149, %r198;
	add.f64 	%fd214, %fd283, %fd213;
	selp.f64 	%fd215, %fd214, %fd283, %p36;
	mov.b64 	%rd94, %fd215;
	mov.b64 	{%r161, %r166}, %rd94;
	mov.b32 	%r167, 2;
	// begin inline asm
	shfl.sync.down.b32 %r160, %r161, %r167, %r198, %r199;
	// end inline asm
	// begin inline asm
	shfl.sync.down.b32 %r165, %r166, %r167, %r198, %r199;
	// end inline asm
	mov.b64 	%rd95, {%r160, %r165};
	mov.b64 	%fd216, %rd95;
	add.s32 	%r204, %r149, 2;
	setp.gt.s32 	%p37, %r204, %r198;
	add.f64 	%fd217, %fd215, %fd216;
	selp.f64 	%fd218, %fd215, %fd217, %p37;
	mov.b64 	%rd96, %fd218;
	mov.b64 	{%r171, %r176}, %rd96;
	mov.b32 	%r177, 4;
	// begin inline asm
	shfl.sync.down.b32 %r170, %r171, %r177, %r198, %r199;
	// end inline asm
	// begin inline asm
	shfl.sync.down.b32 %r175, %r176, %r177, %r198, %r199;
	// end inline asm
	mov.b64 	%rd97, {%r170, %r175};
	mov.b64 	%fd219, %rd97;
	add.s32 	%r205, %r149, 4;
	setp.gt.s32 	%p38, %r205, %r198;
	add.f64 	%fd220, %fd218, %fd219;
	selp.f64 	%fd221, %fd218, %fd220, %p38;
	mov.b64 	%rd98, %fd221;
	mov.b64 	{%r181, %r186}, %rd98;
	mov.b32 	%r187, 8;
	// begin inline asm
	shfl.sync.down.b32 %r180, %r181, %r187, %r198, %r199;
	// end inline asm
	// begin inline asm
	shfl.sync.down.b32 %r185, %r186, %r187, %r198, %r199;
	// end inline asm
	mov.b64 	%rd99, {%r180, %r185};
	mov.b64 	%fd222, %rd99;
	add.s32 	%r206, %r149, 8;
	setp.gt.s32 	%p39, %r206, %r198;
	add.f64 	%fd223, %fd221, %fd222;
	selp.f64 	%fd224, %fd221, %fd223, %p39;
	mov.b64 	%rd100, %fd224;
	mov.b64 	{%r191, %r196}, %rd100;
	mov.b32 	%r197, 16;
	// begin inline asm
	shfl.sync.down.b32 %r190, %r191, %r197, %r198, %r199;
	// end inline asm
	// begin inline asm
	shfl.sync.down.b32 %r195, %r196, %r197, %r198, %r199;
	// end inline asm
	mov.b64 	%rd101, {%r190, %r195};
	mov.b64 	%fd225, %rd101;
	add.s32 	%r207, %r149, 16;
	setp.gt.s32 	%p40, %r207, %r198;
	add.f64 	%fd226, %fd224, %fd225;
	selp.f64 	%fd295, %fd224, %fd226, %p40;
	setp.ne.s32 	%p41, %r149, 0;
	@%p41 bra 	$L__BB15_26;
	shr.u32 	%r208, %r1, 2;
	and.b32  	%r209, %r208, 248;
	mov.u32 	%r210, _ZZN3cub18CUB_300001_SM_10006detail6reduce28DeviceReduceSingleTileKernelINS2_10policy_hubIdj11add_functorIdEE10Policy1000EN6thrust24THRUST_300001_SM_1000_NS6detail15normal_iteratorINSA_10device_ptrIdEEEEPdjS6_ddN4cuda3std3__410__identityEEEvT0_T1_T2_T3_T4_T6_E12temp_storage;
	add.s32 	%r211, %r210, %r209;
	st.shared.f64 	[%r211+8], %fd295;
$L__BB15_26:
	bar.sync 	0;
	setp.ne.s32 	%p42, %r1, 0;
	@%p42 bra 	$L__BB15_50;
	setp.gt.u32 	%p43, %r51, 32;
	ld.shared.f64 	%fd227, [_ZZN3cub18CUB_300001_SM_10006detail6reduce28DeviceReduceSingleTileKernelINS2_10policy_hubIdj11add_functorIdEE10Policy1000EN6thrust24THRUST_300001_SM_1000_NS6detail15normal_iteratorINSA_10device_ptrIdEEEEPdjS6_ddN4cuda3std3__410__identityEEEvT0_T1_T2_T3_T4_T6_E12temp_storage+16];
	add.f64 	%fd228, %fd295, %fd227;
	selp.f64 	%fd229, %fd228, %fd295, %p43;
	setp.gt.u32 	%p44, %r51, 64;
	ld.shared.f64 	%fd230, [_ZZN3cub18CUB_300001_SM_10006detail6reduce28DeviceReduceSingleTileKernelINS2_10policy_hubIdj11add_functorIdEE10Policy1000EN6thrust24THRUST_300001_SM_1000_NS6detail15normal_iteratorINSA_10device_ptrIdEEEEPdjS6_ddN4cuda3std3__410__identityEEEvT0_T1_T2_T3_T4_T6_E12temp_storage+24];
	add.f64 	%fd231, %fd230, %fd229;
	selp.f64 	%fd232, %fd231, %fd229, %p44;
	setp.gt.u32 	%p45, %r51, 96;
	ld.shared.f64 	%fd233, [_ZZN3cub18CUB_300001_SM_10006detail6reduce28DeviceReduceSingleTileKernelINS2_10policy_hubIdj11add_functorIdEE10Policy1000EN6thrust24THRUST_300001_SM_1000_NS6detail15normal_iteratorINSA_10device_ptrIdEEEEPdjS6_ddN4cuda3std3__410__identityEEEvT0_T1_T2_T3_T4_T6_E12temp_storage+32];
	add.f64 	%fd234, %fd233, %fd232;
	selp.f64 	%fd235, %fd234, %fd232, %p45;
	setp.gt.u32 	%p46, %r51, 128;
	ld.shared.f64 	%fd236, [_ZZN3cub18CUB_300001_SM_10006detail6reduce28DeviceReduceSingleTileKernelINS2_10policy_hubIdj11add_functorIdEE10Policy1000EN6thrust24THRUST_300001_SM_1000_NS6detail15normal_iteratorINSA_10device_ptrIdEEEEPdjS6_ddN4cuda3std3__410__identityEEEvT0_T1_T2_T3_T4_T6_E12temp_storage+40];
	add.f64 	%fd237, %fd236, %fd235;
	selp.f64 	%fd238, %fd237, %fd235, %p46;
	setp.gt.u32 	%p47, %r51, 160;
	ld.shared.f64 	%fd239, [_ZZN3cub18CUB_300001_SM_10006detail6reduce28DeviceReduceSingleTileKernelINS2_10policy_hubIdj11add_functorIdEE10Policy1000EN6thrust24THRUST_300001_SM_1000_NS6detail15normal_iteratorINSA_10device_ptrIdEEEEPdjS6_ddN4cuda3std3__410__identityEEEvT0_T1_T2_T3_T4_T6_E12temp_storage+48];
	add.f64 	%fd240, %fd239, %fd238;
	selp.f64 	%fd241, %fd240, %fd238, %p47;
	setp.gt.u32 	%p48, %r51, 192;
	ld.shared.f64 	%fd242, [_ZZN3cub18CUB_300001_SM_10006detail6reduce28DeviceReduceSingleTileKernelINS2_10policy_hubIdj11add_functorIdEE10Policy1000EN6thrust24THRUST_300001_SM_1000_NS6detail15normal_iteratorINSA_10device_ptrIdEEEEPdjS6_ddN4cuda3std3__410__identityEEEvT0_T1_T2_T3_T4_T6_E12temp_storage+56];
	add.f64 	%fd243, %fd242, %fd241;
	selp.f64 	%fd244, %fd243, %fd241, %p48;
	setp.gt.u32 	%p49, %r51, 224;
	ld.shared.f64 	%fd245, [_ZZN3cub18CUB_300001_SM_10006detail6reduce28DeviceReduceSingleTileKernelINS2_10policy_hubIdj11add_functorIdEE10Policy1000EN6thrust24THRUST_300001_SM_1000_NS6detail15normal_iteratorINSA_10device_ptrIdEEEEPdjS6_ddN4cuda3std3__410__identityEEEvT0_T1_T2_T3_T4_T6_E12temp_storage+64];
	add.f64 	%fd246, %fd245, %fd244;
	selp.f64 	%fd295, %fd246, %fd244, %p49;
	bra.uni 	$L__BB15_50;
$L__BB15_28:
	mov.u32 	%r21, %tid.x;
	mul.wide.u32 	%rd11, %r21, 8;
	add.s64 	%rd12, %rd2, %rd11;
	ld.global.f64 	%fd43, [%rd12];
	ld.global.f64 	%fd44, [%rd12+2048];
	ld.global.f64 	%fd45, [%rd12+4096];
	ld.global.f64 	%fd46, [%rd12+6144];
	ld.global.f64 	%fd47, [%rd12+8192];
	ld.global.f64 	%fd48, [%rd12+10240];
	ld.global.f64 	%fd49, [%rd12+12288];
	ld.global.f64 	%fd50, [%rd12+14336];
	add.f64 	%fd51, %fd43, %fd44;
	add.f64 	%fd52, %fd51, %fd45;
	add.f64 	%fd53, %fd52, %fd46;
	add.f64 	%fd54, %fd53, %fd47;
	add.f64 	%fd55, %fd54, %fd48;
	add.f64 	%fd56, %fd55, %fd49;
	add.f64 	%fd294, %fd56, %fd50;
	add.s32 	%r22, %r51, -2048;
	setp.lt.u32 	%p3, %r22, 2048;
	mov.b32 	%r277, 2048;
	@%p3 bra 	$L__BB15_32;
	mov.b32 	%r277, 2048;
$L__BB15_30:
	add.s32 	%r54, %r21, %r277;
	mul.wide.u32 	%rd13, %r54, 8;
	add.s64 	%rd14, %rd2, %rd13;
	ld.global.f64 	%fd57, [%rd14];
	ld.global.f64 	%fd58, [%rd14+2048];
	ld.global.f64 	%fd59, [%rd14+4096];
	ld.global.f64 	%fd60, [%rd14+6144];
	ld.global.f64 	%fd61, [%rd14+8192];
	ld.global.f64 	%fd62, [%rd14+10240];
	ld.global.f64 	%fd63, [%rd14+12288];
	ld.global.f64 	%fd64, [%rd14+14336];
	add.f64 	%fd65, %fd294, %fd57;
	add.f64 	%fd66, %fd65, %fd58;
	add.f64 	%fd67, %fd66, %fd59;
	add.f64 	%fd68, %fd67, %fd60;
	add.f64 	%fd69, %fd68, %fd61;
	add.f64 	%fd70, %fd69, %fd62;
	add.f64 	%fd71, %fd70, %fd63;
	add.f64 	%fd294, %fd71, %fd64;
	sub.s32 	%r55, %r51, %r277;
	setp.lt.u32 	%p4, %r55, 2048;
	@%p4 bra 	$L__BB15_46;
	add.s32 	%r277, %r277, 2048;
	setp.le.u32 	%p5, %r277, %r22;
	@%p5 bra 	$L__BB15_30;
$L__BB15_32:
	setp.le.u32 	%p6, %r51, %r277;
	sub.s32 	%r56, %r51, %r277;
	setp.ge.s32 	%p7, %r21, %r56;
	or.pred  	%p8, %p6, %p7;
	@%p8 bra 	$L__BB15_46;
	not.b32 	%r58, %r21;
	add.s32 	%r59, %r51, %r58;
	sub.s32 	%r60, %r59, %r277;
	shr.u32 	%r61, %r60, 8;
	add.s32 	%r26, %r61, 1;
	and.b32  	%r27, %r26, 15;
	setp.lt.u32 	%p9, %r60, 3840;
	mov.u32 	%r282, %r21;
	@%p9 bra 	$L__BB15_37;
	or.b32  	%r280, %r21, 2048;
	add.s32 	%r279, %r21, %r277;
	and.b32  	%r62, %r26, 33554416;
	neg.s32 	%r278, %r62;
$L__BB15_35:
	.pragma "nounroll";
	mul.wide.u32 	%rd15, %r279, 8;
	add.s64 	%rd16, %rd2, %rd15;
	ld.global.f64 	%fd73, [%rd16];
	add.f64 	%fd74, %fd294, %fd73;
	add.s32 	%r63, %r279, 256;
	mul.wide.u32 	%rd17, %r63, 8;
	add.s64 	%rd18, %rd2, %rd17;
	ld.global.f64 	%fd75, [%rd18];
	add.f64 	%fd76, %fd74, %fd75;
	add.s32 	%r64, %r279, 512;
	mul.wide.u32 	%rd19, %r64, 8;
	add.s64 	%rd20, %rd2, %rd19;
	ld.global.f64 	%fd77, [%rd20];
	add.f64 	%fd78, %fd76, %fd77;
	add.s32 	%r65, %r279, 768;
	mul.wide.u32 	%rd21, %r65, 8;
	add.s64 	%rd22, %rd2, %rd21;
	ld.global.f64 	%fd79, [%rd22];
	add.f64 	%fd80, %fd78, %fd79;
	add.s32 	%r66, %r279, 1024;
	mul.wide.u32 	%rd23, %r66, 8;
	add.s64 	%rd24, %rd2, %rd23;
	ld.global.f64 	%fd81, [%rd24];
	add.f64 	%fd82, %fd80, %fd81;
	add.s32 	%r67, %r279, 1280;
	mul.wide.u32 	%rd25, %r67, 8;
	add.s64 	%rd26, %rd2, %rd25;
	ld.global.f64 	%fd83, [%rd26];
	add.f64 	%fd84, %fd82, %fd83;
	add.s32 	%r68, %r279, 1536;
	mul.wide.u32 	%rd27, %r68, 8;
	add.s64 	%rd28, %rd2, %rd27;
	ld.global.f64 	%fd85, [%rd28];
	add.f64 	%fd86, %fd84, %fd85;
	add.s32 	%r69, %r279, 1792;
	mul.wide.u32 	%rd29, %r69, 8;
	add.s64 	%rd30, %rd2, %rd29;
	ld.global.f64 	%fd87, [%rd30];
	add.f64 	%fd88, %fd86, %fd87;
	add.s32 	%r70, %r279, 2048;
	mul.wide.u32 	%rd31, %r70, 8;
	add.s64 	%rd32, %rd2, %rd31;
	ld.global.f64 	%fd89, [%rd32];
	add.f64 	%fd90, %fd88, %fd89;
	add.s32 	%r71, %r279, 2304;
	mul.wide.u32 	%rd33, %r71, 8;
	add.s64 	%rd34, %rd2, %rd33;
	ld.global.f64 	%fd91, [%rd34];
	add.f64 	%fd92, %fd90, %fd91;
	add.s32 	%r72, %r279, 2560;
	mul.wide.u32 	%rd35, %r72, 8;
	add.s64 	%rd36, %rd2, %rd35;
	ld.global.f64 	%fd93, [%rd36];
	add.f64 	%fd94, %fd92, %fd93;
	add.s32 	%r73, %r279, 2816;
	mul.wide.u32 	%rd37, %r73, 8;
	add.s64 	%rd38, %rd2, %rd37;
	ld.global.f64 	%fd95, [%rd38];
	add.f64 	%fd96, %fd94, %fd95;
	add.s32 	%r74, %r279, 3072;
	mul.wide.u32 	%rd39, %r74, 8;
	add.s64 	%rd40, %rd2, %rd39;
	ld.global.f64 	%fd97, [%rd40];
	add.f64 	%fd98, %fd96, %fd97;
	add.s32 	%r75, %r279, 3328;
	mul.wide.u32 	%rd41, %r75, 8;
	add.s64 	%rd42, %rd2, %rd41;
	ld.global.f64 	%fd99, [%rd42];
	add.f64 	%fd100, %fd98, %fd99;
	add.s32 	%r76, %r279, 3584;
	mul.wide.u32 	%rd43, %r76, 8;
	add.s64 	%rd44, %rd2, %rd43;
	ld.global.f64 	%fd101, [%rd44];
	add.f64 	%fd102, %fd100, %fd101;
	add.s32 	%r77, %r279, 3840;
	mul.wide.u32 	%rd45, %r77, 8;
	add.s64 	%rd46, %rd2, %rd45;
	ld.global.f64 	%fd103, [%rd46];
	add.f64 	%fd294, %fd102, %fd103;
	add.s32 	%r280, %r280, 4096;
	add.s32 	%r279, %r279, 4096;
	add.s32 	%r278, %r278, 16;
	setp.ne.s32 	%p10, %r278, 0;
	@%p10 bra 	$L__BB15_35;
	add.s32 	%r282, %r280, -2048;
$L__BB15_37:
	setp.eq.s32 	%p11, %r27, 0;
	@%p11 bra 	$L__BB15_46;
	and.b32  	%r39, %r26, 7;
	setp.lt.u32 	%p12, %r27, 8;
	@%p12 bra 	$L__BB15_40;
	add.s32 	%r78, %r282, %r277;
	mul.wide.u32 	%rd47, %r78, 8;
	add.s64 	%rd48, %rd2, %rd47;
	ld.global.f64 	%fd105, [%rd48];
	add.f64 	%fd106, %fd294, %fd105;
	add.s32 	%r79, %r78, 256;
	mul.wide.u32 	%rd49, %r79, 8;
	add.s64 	%rd50, %rd2, %rd49;
	ld.global.f64 	%fd107, [%rd50];
	add.f64 	%fd108, %fd106, %fd107;
	add.s32 	%r80, %r78, 512;
	mul.wide.u32 	%rd51, %r80, 8;
	add.s64 	%rd52, %rd2, %rd51;
	ld.global.f64 	%fd109, [%rd52];
	add.f64 	%fd110, %fd108, %fd109;
	add.s32 	%r81, %r78, 768;
	mul.wide.u32 	%rd53, %r81, 8;
	add.s64 	%rd54, %rd2, %rd53;
	ld.global.f64 	%fd111, [%rd54];
	add.f64 	%fd112, %fd110, %fd111;
	add.s32 	%r82, %r78, 1024;
	mul.wide.u32 	%rd55, %r82, 8;
	add.s64 	%rd56, %rd2, %rd55;
	ld.global.f64 	%fd113, [%rd56];
	add.f64 	%fd114, %fd112, %fd113;
	add.s32 	%r83, %r78, 1280;
	mul.wide.u32 	%rd57, %r83, 8;
	add.s64 	%rd58, %rd2, %rd57;
	ld.global.f64 	%fd115, [%rd58];
	add.f64 	%fd116, %fd114, %fd115;
	add.s32 	%r84, %r78, 1536;
	mul.wide.u32 	%rd59, %r84, 8;
	add.s64 	%rd60, %rd2, %rd59;
	ld.global.f64 	%fd117, [%rd60];
	add.f64 	%fd118, %fd116, %fd117;
	add.s32 	%r85, %r78, 1792;
	mul.wide.u32 	%rd61, %r85, 8;
	add.s64 	%rd62, %rd2, %rd61;
	ld.global.f64 	%fd119, [%rd62];
	add.f64 	%fd294, %fd118, %fd119;
	add.s32 	%r282, %r282, 2048;
$L__BB15_40:
	setp.eq.s32 	%p13, %r39, 0;
	@%p13 bra 	$L__BB15_46;
	and.b32  	%r42, %r26, 3;
	setp.lt.u32 	%p14, %r39, 4;
	@%p14 bra 	$L__BB15_43;
	add.s32 	%r86, %r282, %r277;
	mul.wide.u32 	%rd63, %r86, 8;
	add.s64 	%rd64, %rd2, %rd63;
	ld.global.f64 	%fd121, [%rd64];
	add.f64 	%fd122, %fd294, %fd121;
	add.s32 	%r87, %r86, 256;
	mul.wide.u32 	%rd65, %r87, 8;
	add.s64 	%rd66, %rd2, %rd65;
	ld.global.f64 	%fd123, [%rd66];
	add.f64 	%fd124, %fd122, %fd123;
	add.s32 	%r88, %r86, 512;
	mul.wide.u32 	%rd67, %r88, 8;
	add.s64 	%rd68, %rd2, %rd67;
	ld.global.f64 	%fd125, [%rd68];
	add.f64 	%fd126, %fd124, %fd125;
	add.s32 	%r89, %r86, 768;
	mul.wide.u32 	%rd69, %r89, 8;
	add.s64 	%rd70, %rd2, %rd69;
	ld.global.f64 	%fd127, [%rd70];
	add.f64 	%fd294, %fd126, %fd127;
	add.s32 	%r282, %r282, 1024;
$L__BB15_43:
	setp.eq.s32 	%p15, %r42, 0;
	@%p15 bra 	$L__BB15_46;
	add.s32 	%r285, %r282, %r277;
	neg.s32 	%r284, %r42;
$L__BB15_45:
	.pragma "nounroll";
	mul.wide.u32 	%rd71, %r285, 8;
	add.s64 	%rd72, %rd2, %rd71;
	ld.global.f64 	%fd128, [%rd72];
	add.f64 	%fd294, %fd294, %fd128;
	add.s32 	%r285, %r285, 256;
	add.s32 	%r284, %r284, 1;
	setp.ne.s32 	%p16, %r284, 0;
	@%p16 bra 	$L__BB15_45;
$L__BB15_46:
	// begin inline asm
	mov.u32 %r90, %laneid;
	// end inline asm
	mov.b64 	%rd73, %fd294;
	mov.b64 	{%r92, %r97}, %rd73;
	mov.b32 	%r98, 1;
	mov.b32 	%r139, 31;
	mov.b32 	%r140, -1;
	// begin inline asm
	shfl.sync.down.b32 %r91, %r92, %r98, %r139, %r140;
	// end inline asm
	// begin inline asm
	shfl.sync.down.b32 %r96, %r97, %r98, %r139, %r140;
	// end inline asm
	mov.b64 	%rd74, {%r91, %r96};
	mov.b64 	%fd129, %rd74;
	setp.gt.s32 	%p17, %r90, 30;
	add.f64 	%fd130, %fd294, %fd129;
	selp.f64 	%fd131, %fd294, %fd130, %p17;
	mov.b64 	%rd75, %fd131;
	mov.b64 	{%r102, %r107}, %rd75;
	mov.b32 	%r108, 2;
	// begin inline asm
	shfl.sync.down.b32 %r101, %r102, %r108, %r139, %r140;
	// end inline asm
	// begin inline asm
	shfl.sync.down.b32 %r106, %r107, %r108, %r139, %r140;
	// end inline asm
	mov.b64 	%rd76, {%r101, %r106};
	mov.b64 	%fd132, %rd76;
	setp.gt.s32 	%p18, %r90, 29;
	add.f64 	%fd133, %fd131, %fd132;
	selp.f64 	%fd134, %fd131, %fd133, %p18;
	mov.b64 	%rd77, %fd134;
	mov.b64 	{%r112, %r117}, %rd77;
	mov.b32 	%r118, 4;
	// begin inline asm
	shfl.sync.down.b32 %r111, %r112, %r118, %r139, %r140;
	// end inline asm
	// begin inline asm
	shfl.sync.down.b32 %r116, %r117, %r118, %r139, %r140;
	// end inline asm
	mov.b64 	%rd78, {%r111, %r116};
	mov.b64 	%fd135, %rd78;
	setp.gt.s32 	%p19, %r90, 27;
	add.f64 	%fd136, %fd134, %fd135;
	selp.f64 	%fd137, %fd134, %fd136, %p19;
	mov.b64 	%rd79, %fd137;
	mov.b64 	{%r122, %r127}, %rd79;
	mov.b32 	%r128, 8;
	// begin inline asm
	shfl.sync.down.b32 %r121, %r122, %r128, %r139, %r140;
	// end inline asm
	// begin inline asm
	shfl.sync.down.b32 %r126, %r127, %r128, %r139, %r140;
	// end inline asm
	mov.b64 	%rd80, {%r121, %r126};
	mov.b64 	%fd138, %rd80;
	setp.gt.s32 	%p20, %r90, 23;
	add.f64 	%fd139, %fd137, %fd138;
	selp.f64 	%fd140, %fd137, %fd139, %p20;
	mov.b64 	%rd81, %fd140;
	mov.b64 	{%r132, %r137}, %rd81;
	mov.b32 	%r138, 16;
	// begin inline asm
	shfl.sync.down.b32 %r131, %r132, %r138, %r139, %r140;
	// end inline asm
	// begin inline asm
	shfl.sync.down.b32 %r136, %r137, %r138, %r139, %r140;
	// end inline asm
	mov.b64 	%rd82, {%r131, %r136};
	mov.b64 	%fd141, %rd82;
	setp.gt.s32 	%p21, %r90, 15;
	add.f64 	%fd38, %fd140, %fd141;
	selp.f64 	%fd295, %fd140, %fd38, %p21;
	setp.ne.s32 	%p22, %r90, 0;
	@%p22 bra 	$L__BB15_48;
	shr.u32 	%r141, %r21, 2;
	and.b32  	%r142, %r141, 248;
	mov.u32 	%r143, _ZZN3cub18CUB_300001_SM_10006detail6reduce28DeviceReduceSingleTileKernelINS2_10policy_hubIdj11add_functorIdEE10Policy1000EN6thrust24THRUST_300001_SM_1000_NS6detail15normal_iteratorINSA_10device_ptrIdEEEEPdjS6_ddN4cuda3std3__410__identityEEEvT0_T1_T2_T3_T4_T6_E12temp_storage;
	add.s32 	%r144, %r143, %r142;
	st.shared.f64 	[%r144+8], %fd38;
$L__BB15_48:
	bar.sync 	0;
	setp.ne.s32 	%p23, %r21, 0;
	@%p23 bra 	$L__BB15_50;
	ld.shared.f64 	%fd142, [_ZZN3cub18CUB_300001_SM_10006detail6reduce28DeviceReduceSingleTileKernelINS2_10policy_hubIdj11add_functorIdEE10Policy1000EN6thrust24THRUST_300001_SM_1000_NS6detail15normal_iteratorINSA_10device_ptrIdEEEEPdjS6_ddN4cuda3std3__410__identityEEEvT0_T1_T2_T3_T4_T6_E12temp_storage+16];
	add.f64 	%fd143, %fd295, %fd142;
	ld.shared.f64 	%fd144, [_ZZN3cub18CUB_300001_SM_10006detail6reduce28DeviceReduceSingleTileKernelINS2_10policy_hubIdj11add_functorIdEE10Policy1000EN6thrust24THRUST_300001_SM_1000_NS6detail15normal_iteratorINSA_10device_ptrIdEEEEPdjS6_ddN4cuda3std3__410__identityEEEvT0_T1_T2_T3_T4_T6_E12temp_storage+24];
	add.f64 	%fd145, %fd143, %fd144;
	ld.shared.f64 	%fd146, [_ZZN3cub18CUB_300001_SM_10006detail6reduce28DeviceReduceSingleTileKernelINS2_10policy_hubIdj11add_functorIdEE10Policy1000EN6thrust24THRUST_300001_SM_1000_NS6detail15normal_iteratorINSA_10device_ptrIdEEEEPdjS6_ddN4cuda3std3__410__identityEEEvT0_T1_T2_T3_T4_T6_E12temp_storage+32];
	add.f64 	%fd147, %fd145, %fd146;
	ld.shared.f64 	%fd148, [_ZZN3cub18CUB_300001_SM_10006detail6reduce28DeviceReduceSingleTileKernelINS2_10policy_hubIdj11add_functorIdEE10Policy1000EN6thrust24THRUST_300001_SM_1000_NS6detail15normal_iteratorINSA_10device_ptrIdEEEEPdjS6_ddN4cuda3std3__410__identityEEEvT0_T1_T2_T3_T4_T6_E12temp_storage+40];
	add.f64 	%fd149, %fd147, %fd148;
	ld.shared.f64 	%fd150, [_ZZN3cub18CUB_300001_SM_10006detail6reduce28DeviceReduceSingleTileKernelINS2_10policy_hubIdj11add_functorIdEE10Policy1000EN6thrust24THRUST_300001_SM_1000_NS6detail15normal_iteratorINSA_10device_ptrIdEEEEPdjS6_ddN4cuda3std3__410__identityEEEvT0_T1_T2_T3_T4_T6_E12temp_storage+48];
	add.f64 	%fd151, %fd149, %fd150;
	ld.shared.f64 	%fd152, [_ZZN3cub18CUB_300001_SM_10006detail6reduce28DeviceReduceSingleTileKernelINS2_10policy_hubIdj11add_functorIdEE10Policy1000EN6thrust24THRUST_300001_SM_1000_NS6detail15normal_iteratorINSA_10device_ptrIdEEEEPdjS6_ddN4cuda3std3__410__identityEEEvT0_T1_T2_T3_T4_T6_E12temp_storage+56];
	add.f64 	%fd153, %fd151, %fd152;
	ld.shared.f64 	%fd154, [_ZZN3cub18CUB_300001_SM_10006detail6reduce28DeviceReduceSingleTileKernelINS2_10policy_hubIdj11add_functorIdEE10Policy1000EN6thrust24THRUST_300001_SM_1000_NS6detail15normal_iteratorINSA_10device_ptrIdEEEEPdjS6_ddN4cuda3std3__410__identityEEEvT0_T1_T2_T3_T4_T6_E12temp_storage+64];
	add.f64 	%fd295, %fd153, %fd154;
$L__BB15_50:
	mov.u32 	%r267, %tid.x;
	setp.ne.s32 	%p57, %r267, 0;
	@%p57 bra 	$L__BB15_52;
	add.f64 	%fd273, %fd42, %fd295;
	st.global.f64 	[%rd1], %fd273;
$L__BB15_52:
	ret;

}
	// .globl	_ZN3cub18CUB_300001_SM_10006detail6reduce18DeviceReduceKernelINS2_10policy_hubIdj11add_functorIdEE10Policy1000EN6thrust24THRUST_300001_SM_1000_NS6detail15normal_iteratorINSA_10device_ptrIdEEEEjS6_dN4cuda3std3__410__identityEEEvT0_PT3_T1_NS0_13GridEvenShareISN_EET2_T4_
.visible .entry _ZN3cub18CUB_300001_SM_10006detail6reduce18DeviceReduceKernelINS2_10policy_hubIdj11add_functorIdEE10Policy1000EN6thrust24THRUST_300001_SM_1000_NS6detail15normal_iteratorINSA_10device_ptrIdEEEEjS6_dN4cuda3std3__410__identityEEEvT0_PT3_T1_NS0_13GridEvenShareISN_EET2_T4_(
	.param .align 8 .b8 _ZN3cub18CUB_300001_SM_10006detail6reduce18DeviceReduceKernelINS2_10policy_hubIdj11add_functorIdEE10Policy1000EN6thrust24THRUST_300001_SM_1000_NS6detail15normal_iteratorINSA_10device_ptrIdEEEEjS6_dN4cuda3std3__410__identityEEEvT0_PT3_T1_NS0_13GridEvenShareISN_EET2_T4__param_0[8],
	.param .u64 .ptr .align 1 _ZN3cub18CUB_300001_SM_10006detail6reduce18DeviceReduceKernelINS2_10policy_hubIdj11add_functorIdEE10Policy1000EN6thrust24THRUST_300001_SM_1000_NS6detail15normal_iteratorINSA_10device_ptrIdEEEEjS6_dN4cuda3std3__410__identityEEEvT0_PT3_T1_NS0_13GridEvenShareISN_EET2_T4__param_1,
	.param .u32 _ZN3cub18CUB_300001_SM_10006detail6reduce18DeviceReduceKernelINS2_10policy_hubIdj11add_functorIdEE10Policy1000EN6thrust24THRUST_300001_SM_1000_NS6detail15normal_iteratorINSA_10device_ptrIdEEEEjS6_dN4cuda3std3__410__identityEEEvT0_PT3_T1_NS0_13GridEvenShareISN_EET2_T4__param_2,
	.param .align 4 .b8 _ZN3cub18CUB_300001_SM_10006detail6reduce18DeviceReduceKernelINS2_10policy_hubIdj11add_functorIdEE10Policy1000EN6thrust24THRUST_300001_SM_1000_NS6detail15normal_iteratorINSA_10device_ptrIdEEEEjS6_dN4cuda3std3__410__identityEEEvT0_PT3_T1_NS0_13GridEvenShareISN_EET2_T4__param_3[40],
	.param .align 1 .b8 _ZN3cub18CUB_300001_SM_10006detail6reduce18DeviceReduceKernelINS2_10policy_hubIdj11add_functorIdEE10Policy1000EN6thrust24THRUST_300001_SM_1000_NS6detail15normal_iteratorINSA_10device_ptrIdEEEEjS6_dN4cuda3std3__410__identityEEEvT0_PT3_T1_NS0_13GridEvenShareISN_EET2_T4__param_4[1],
	.param .align 1 .b8 _ZN3cub18CUB_300001_SM_10006detail6reduce18DeviceReduceKernelINS2_10policy_hubIdj11add_functorIdEE10Policy1000EN6thrust24THRUST_300001_SM_1000_NS6detail15normal_iteratorINSA_10device_ptrIdEEEEjS6_dN4cuda3std3__410__identityEEEvT0_PT3_T1_NS0_13GridEvenShareISN_EET2_T4__param_5[1]
)
.maxntid 256
{
	.reg .pred 	%p<57>;
	.reg .b16 	%rs<4>;
	.reg .b32 	%r<354>;
	.reg .b64 	%rd<160>;
	.reg .b64 	%fd<292>;
	// demoted variable
	.shared .align 8 .b8 _ZZN3cub18CUB_300001_SM_10006detail6reduce18DeviceReduceKernelINS2_10policy_hubIdj11add_functorIdEE10Policy1000EN6thrust24THRUST_300001_SM_1000_NS6detail15normal_iteratorINSA_10device_ptrIdEEEEjS6_dN4cuda3std3__410__identityEEEvT0_PT3_T1_NS0_13GridEvenShareISN_EET2_T4_E12temp_storage[80];
	ld.param.u32 	%r1, [_ZN3cub18CUB_300001_SM_10006detail6reduce18DeviceReduceKernelINS2_10policy_hubIdj11add_functorIdEE10Policy1000EN6thrust24THRUST_300001_SM_1000_NS6detail15normal_iteratorINSA_10device_ptrIdEEEEjS6_dN4cuda3std3__410__identityEEEvT0_PT3_T1_NS0_13GridEvenShareISN_EET2_T4__param_3+20];
	ld.param.u32 	%r2, [_ZN3cub18CUB_300001_SM_10006detail6reduce18DeviceReduceKernelINS2_10policy_hubIdj11add_functorIdEE10Policy1000EN6thrust24THRUST_300001_SM_1000_NS6detail15normal_iteratorINSA_10device_ptrIdEEEEjS6_dN4cuda3std3__410__identityEEEvT0_PT3_T1_NS0_13GridEvenShareISN_EET2_T4__param_3+24];
	ld.param.u64 	%rd3, [_ZN3cub18CUB_300001_SM_10006detail6reduce18DeviceReduceKernelINS2_10policy_hubIdj11add_functorIdEE10Policy1000EN6thrust24THRUST_300001_SM_1000_NS6detail15normal_iteratorINSA_10device_ptrIdEEEEjS6_dN4cuda3std3__410__identityEEEvT0_PT3_T1_NS0_13GridEvenShareISN_EET2_T4__param_0];
	cvta.to.global.u64 	%rd1, %rd3;
	mov.u32 	%r3, %ctaid.x;
	shl.b32 	%r4, %r2, 11;
	shl.b32 	%r345, %r3, 11;
	sub.s32 	%r6, %r1, %r345;
	setp.gt.u32 	%p1, %r6, 2047;
	@%p1 bra 	$L__BB16_26;
	mov.u32 	%r7, %tid.x;
	setp.ge.u32 	%p23, %r7, %r6;
	mov.f64 	%fd280, 0d0000000000000000;
	mov.u32 	%r336, %r7;
	@%p23 bra 	$L__BB16_3;
	add.s32 	%r180, %r345, %r7;
	mul.wide.u32 	%rd76, %r180, 8;
	add.s64 	%rd77, %rd1, %rd76;
	ld.global.f64 	%fd280, [%rd77];
	add.s32 	%r336, %r7, 256;
$L__BB16_3:
	setp.ge.u32 	%p24, %r336, %r6;
	@%p24 bra 	$L__BB16_17;
	not.b32 	%r181, %r336;
	add.s32 	%r182, %r1, %r181;
	sub.s32 	%r183, %r182, %r345;
	shr.u32 	%r184, %r183, 8;
	add.s32 	%r10, %r184, 1;
	and.b32  	%r11, %r10, 15;
	setp.lt.u32 	%p25, %r183, 3840;
	@%p25 bra 	$L__BB16_8;
	or.b32  	%r335, %r336, 2048;
	add.s32 	%r334, %r336, %r345;
	and.b32  	%r185, %r10, 33554416;
	neg.s32 	%r333, %r185;
$L__BB16_6:
	.pragma "nounroll";
	mul.wide.u32 	%rd78, %r334, 8;
	add.s64 	%rd79, %rd1, %rd78;
	ld.global.f64 	%fd155, [%rd79];
	add.f64 	%fd156, %fd280, %fd155;
	add.s32 	%r186, %r334, 256;
	mul.wide.u32 	%rd80, %r186, 8;
	add.s64 	%rd81, %rd1, %rd80;
	ld.global.f64 	%fd157, [%rd81];
	add.f64 	%fd158, %fd156, %fd157;
	add.s32 	%r187, %r334, 512;
	mul.wide.u32 	%rd82, %r187, 8;
	add.s64 	%rd83, %rd1, %rd82;
	ld.global.f64 	%fd159, [%rd83];
	add.f64 	%fd160, %fd158, %fd159;
	add.s32 	%r188, %r334, 768;
	mul.wide.u32 	%rd84, %r188, 8;
	add.s64 	%rd85, %rd1, %rd84;
	ld.global.f64 	%fd161, [%rd85];
	add.f64 	%fd162, %fd160, %fd161;
	add.s32 	%r189, %r334, 1024;
	mul.wide.u32 	%rd86, %r189, 8;
	add.s64 	%rd87, %rd1, %rd86;
	ld.global.f64 	%fd163, [%rd87];
	add.f64 	%fd164, %fd162, %fd163;
	add.s32 	%r190, %r334, 1280;
	mul.wide.u32 	%rd88, %r190, 8;
	add.s64 	%rd89, %rd1, %rd88;
	ld.global.f64 	%fd165, [%rd89];
	add.f64 	%fd166, %fd164, %fd165;
	add.s32 	%r191, %r334, 1536;
	mul.wide.u32 	%rd90, %r191, 8;
	add.s64 	%rd91, %rd1, %rd90;
	ld.global.f64 	%fd167, [%rd91];
	add.f64 	%fd168, %fd166, %fd167;
	add.s32 	%r192, %r334, 1792;
	mul.wide.u32 	%rd92, %r192, 8;
	add.s64 	%rd93, %rd1, %rd92;
	ld.global.f64 	%fd169, [%rd93];
	add.f64 	%fd170, %fd168, %fd169;
	add.s32 	%r193, %r334, 2048;
	mul.wide.u32 	%rd94, %r193, 8;
	add.s64 	%rd95, %rd1, %rd94;
	ld.global.f64 	%fd171, [%rd95];
	add.f64 	%fd172, %fd170, %fd171;
	add.s32 	%r194, %r334, 2304;
	mul.wide.u32 	%rd96, %r194, 8;
	add.s64 	%rd97, %rd1, %rd96;
	ld.global.f64 	%fd173, [%rd97];
	add.f64 	%fd174, %fd172, %fd173;
	add.s32 	%r195, %r334, 2560;
	mul.wide.u32 	%rd98, %r195, 8;
	add.s64 	%rd99, %rd1, %rd98;
	ld.global.f64 	%fd175, [%rd99];
	add.f64 	%fd176, %fd174, %fd175;
	add.s32 	%r196, %r334, 2816;
	mul.wide.u32 	%rd100, %r196, 8;
	add.s64 	%rd101, %rd1, %rd100;
	ld.global.f64 	%fd177, [%rd101];
	add.f64 	%fd178, %fd176, %fd177;
	add.s32 	%r197, %r334, 3072;
	mul.wide.u32 	%rd102, %r197, 8;
	add.s64 	%rd103, %rd1, %rd102;
	ld.global.f64 	%fd179, [%rd103];
	add.f64 	%fd180, %fd178, %fd179;
	add.s32 	%r198, %r334, 3328;
	mul.wide.u32 	%rd104, %r198, 8;
	add.s64 	%rd105, %rd1, %rd104;
	ld.global.f64 	%fd181, [%rd105];
	add.f64 	%fd182, %fd180, %fd181;
	add.s32 	%r199, %r334, 3584;
	mul.wide.u32 	%rd106, %r199, 8;
	add.s64 	%rd107, %rd1, %rd106;
	ld.global.f64 	%fd183, [%rd107];
	add.f64 	%fd184, %fd182, %fd183;
	add.s32 	%r200, %r334, 3840;
	mul.wide.u32 	%rd108, %r200, 8;
	add.s64 	%rd109, %rd1, %rd108;
	ld.global.f64 	%fd185, [%rd109];
	add.f64 	%fd280, %fd184, %fd185;
	add.s32 	%r335, %r335, 4096;
	add.s32 	%r334, %r334, 4096;
	add.s32 	%r333, %r333, 16;
	setp.ne.s32 	%p26, %r333, 0;
	@%p26 bra 	$L__BB16_6;
	add.s32 	%r336, %r335, -2048;
$L__BB16_8:
	setp.eq.s32 	%p27, %r11, 0;
	@%p27 bra 	$L__BB16_17;
	and.b32  	%r23, %r10, 7;
	setp.lt.u32 	%p28, %r11, 8;
	@%p28 bra 	$L__BB16_11;
	add.s32 	%r201, %r345, %r336;
	mul.wide.u32 	%rd110, %r201, 8;
	add.s64 	%rd111, %rd1, %rd110;
	ld.global.f64 	%fd187, [%rd111];
	add.f64 	%fd188, %fd280, %fd187;
	add.s32 	%r202, %r201, 256;
	mul.wide.u32 	%rd112, %r202, 8;
	add.s64 	%rd113, %rd1, %rd112;
	ld.global.f64 	%fd189, [%rd113];
	add.f64 	%fd190, %fd188, %fd189;
	add.s32 	%r203, %r201, 512;
	mul.wide.u32 	%rd114, %r203, 8;
	add.s64 	%rd115, %rd1, %rd114;
	ld.global.f64 	%fd191, [%rd115];
	add.f64 	%fd192, %fd190, %fd191;
	add.s32 	%r204, %r201, 768;
	mul.wide.u32 	%rd116, %r204, 8;
	add.s64 	%rd117, %rd1, %rd116;
	ld.global.f64 	%fd193, [%rd117];
	add.f64 	%fd194, %fd192, %fd193;
	add.s32 	%r205, %r201, 1024;
	mul.wide.u32 	%rd118, %r205, 8;
	add.s64 	%rd119, %rd1, %rd118;
	ld.global.f64 	%fd195, [%rd119];
	add.f64 	%fd196, %fd194, %fd195;
	add.s32 	%r206, %r201, 1280;
	mul.wide.u32 	%rd120, %r206, 8;
	add.s64 	%rd121, %rd1, %rd120;
	ld.global.f64 	%fd197, [%rd121];
	add.f64 	%fd198, %fd196, %fd197;
	add.s32 	%r207, %r201, 1536;
	mul.wide.u32 	%rd122, %r207, 8;
	add.s64 	%rd123, %rd1, %rd122;
	ld.global.f64 	%fd199, [%rd123];
	add.f64 	%fd200, %fd198, %fd199;
	add.s32 	%r208, %r201, 1792;
	mul.wide.u32 	%rd124, %r208, 8;
	add.s64 	%rd125, %rd1, %rd124;
	ld.global.f64 	%fd201, [%rd125];
	add.f64 	%fd280, %fd200, %fd201;
	add.s32 	%r336, %r336, 2048;
$L__BB16_11:
	setp.eq.s32 	%p29, %r23, 0;
	@%p29 bra 	$L__BB16_17;
	and.b32  	%r26, %r10, 3;
	setp.lt.u32 	%p30, %r23, 4;
	@%p30 bra 	$L__BB16_14;
	add.s32 	%r209, %r345, %r336;
	mul.wide.u32 	%rd126, %r209, 8;
	add.s64 	%rd127, %rd1, %rd126;
	ld.global.f64 	%fd203, [%rd127];
	add.f64 	%fd204, %fd280, %fd203;
	add.s32 	%r210, %r209, 256;
	mul.wide.u32 	%rd128, %r210, 8;
	add.s64 	%rd129, %rd1, %rd128;
	ld.global.f64 	%fd205, [%rd129];
	add.f64 	%fd206, %fd204, %fd205;
	add.s32 	%r211, %r209, 512;
	mul.wide.u32 	%rd130, %r211, 8;
	add.s64 	%rd131, %rd1, %rd130;
	ld.global.f64 	%fd207, [%rd131];
	add.f64 	%fd208, %fd206, %fd207;
	add.s32 	%r212, %r209, 768;
	mul.wide.u32 	%rd132, %r212, 8;
	add.s64 	%rd133, %rd1, %rd132;
	ld.global.f64 	%fd209, [%rd133];
	add.f64 	%fd280, %fd208, %fd209;
	add.s32 	%r336, %r336, 1024;
$L__BB16_14:
	setp.eq.s32 	%p31, %r26, 0;
	@%p31 bra 	$L__BB16_17;
	add.s32 	%r340, %r336, %r345;
	neg.s32 	%r339, %r26;
$L__BB16_16:
	.pragma "nounroll";
	mul.wide.u32 	%rd134, %r340, 8;
	add.s64 	%rd135, %rd1, %rd134;
	ld.global.f64 	%fd210, [%rd135];
	add.f64 	%fd280, %fd280, %fd210;
	add.s32 	%r340, %r340, 256;
	add.s32 	%r339, %r339, 1;
	setp.ne.s32 	%p32, %r339, 0;
	@%p32 bra 	$L__BB16_16;
$L__BB16_17:
	setp.lt.u32 	%p33, %r6, 256;
	@%p33 bra 	$L__BB16_22;
	// begin inline asm
	mov.u32 %r276, %laneid;
	// end inline asm
	mov.b64 	%rd146, %fd280;
	mov.b64 	{%r278, %r283}, %rd146;
	mov.b32 	%r284, 1;
	mov.b32 	%r325, 31;
	mov.b32 	%r326, -1;
	// begin inline asm
	shfl.sync.down.b32 %r277, %r278, %r284, %r325, %r326;
	// end inline asm
	// begin inline asm
	shfl.sync.down.b32 %r282, %r283, %r284, %r325, %r326;
	// end inline asm
	mov.b64 	%rd147, {%r277, %r282};
	mov.b64 	%fd245, %rd147;
	setp.gt.s32 	%p49, %r276, 30;
	add.f64 	%fd246, %fd280, %fd245;
	selp.f64 	%fd247, %fd280, %fd246, %p49;
	mov.b64 	%rd148, %fd247;
	mov.b64 	{%r288, %r293}, %rd148;
	mov.b32 	%r294, 2;
	// begin inline asm
	shfl.sync.down.b32 %r287, %r288, %r294, %r325, %r326;
	// end inline asm
	// begin inline asm
	shfl.sync.down.b32 %r292, %r293, %r294, %r325, %r326;
	// end inline asm
	mov.b64 	%rd149, {%r287, %r292};
	mov.b64 	%fd248, %rd149;
	setp.gt.s32 	%p50, %r276, 29;
	add.f64 	%fd249, %fd247, %fd248;
	selp.f64 	%fd250, %fd247, %fd249, %p50;
	mov.b64 	%rd150, %fd250;
	mov.b64 	{%r298, %r303}, %rd150;
	mov.b32 	%r304, 4;
	// begin inline asm
	shfl.sync.down.b32 %r297, %r298, %r304, %r325, %r326;
	// end inline asm
	// begin inline asm
	shfl.sync.down.b32 %r302, %r303, %r304, %r325, %r326;
	// end inline asm
	mov.b64 	%rd151, {%r297, %r302};
	mov.b64 	%fd251, %rd151;
	setp.gt.s32 	%p51, %r276, 27;
	add.f64 	%fd252, %fd250, %fd251;
	selp.f64 	%fd253, %fd250, %fd252, %p51;
	mov.b64 	%rd152, %fd253;
	mov.b64 	{%r308, %r313}, %rd152;
	mov.b32 	%r314, 8;
	// begin inline asm
	shfl.sync.down.b32 %r307, %r308, %r314, %r325, %r326;
	// end inline asm
	// begin inline asm
	shfl.sync.down.b32 %r312, %r313, %r314, %r325, %r326;
	// end inline asm
	mov.b64 	%rd153, {%r307, %r312};
	mov.b64 	%fd254, %rd153;
	setp.gt.s32 	%p52, %r276, 23;
	add.f64 	%fd255, %fd253, %fd254;
	selp.f64 	%fd256, %fd253, %fd255, %p52;
	mov.b64 	%rd154, %fd256;
	mov.b64 	{%r318, %r323}, %rd154;
	mov.b32 	%r324, 16;
	// begin inline asm
	shfl.sync.down.b32 %r317, %r318, %r324, %r325, %r326;
	// end inline asm
	// begin inline asm
	shfl.sync.down.b32 %r322, %r323, %r324, %r325, %r326;
	// end inline asm
	mov.b64 	%rd155, {%r317, %r322};
	mov.b64 	%fd257, %rd155;
	setp.gt.s32 	%p53, %r276, 15;
	add.f64 	%fd16, %fd256, %fd257;
	selp.f64 	%fd291, %fd256, %fd16, %p53;
	setp.ne.s32 	%p54, %r276, 0;
	@%p54 bra 	$L__BB16_20;
	shr.u32 	%r327, %r7, 2;
	and.b32  	%r328, %r327, 248;
	mov.u32 	%r329, _ZZN3cub18CUB_300001_SM_10006detail6reduce18DeviceReduceKernelINS2_10policy_hubIdj11add_functorIdEE10Policy1000EN6thrust24THRUST_300001_SM_1000_NS6detail15normal_iteratorINSA_10device_ptrIdEEEEjS6_dN4cuda3std3__410__identityEEEvT0_PT3_T1_NS0_13GridEvenShareISN_EET2_T4_E12temp_storage;
	add.s32 	%r330, %r329, %r328;
	st.shared.f64 	[%r330+8], %fd16;
$L__BB16_20:
	bar.sync 	0;
	setp.ne.s32 	%p55, %r7, 0;
	@%p55 bra 	$L__BB16_48;
	ld.shared.f64 	%fd258, [_ZZN3cub18CUB_300001_SM_10006detail6reduce18DeviceReduceKernelINS2_10policy_hubIdj11add_functorIdEE10Policy1000EN6thrust24THRUST_300001_SM_1000_NS6detail15normal_iteratorINSA_10device_ptrIdEEEEjS6_dN4cuda3std3__410__identityEEEvT0_PT3_T1_NS0_13GridEvenShareISN_EET2_T4_E12temp_storage+16];
	add.f64 	%fd259, %fd291, %fd258;
	ld.shared.f64 	%fd260, [_ZZN3cub18CUB_300001_SM_10006detail6reduce18DeviceReduceKernelINS2_10policy_hubIdj11add_functorIdEE10Policy1000EN6thrust24THRUST_300001_SM_1000_NS6detail15normal_iteratorINSA_10device_ptrIdEEEEjS6_dN4cuda3std3__410__identityEEEvT0_PT3_T1_NS0_13GridEvenShareISN_EET2_T4_E12temp_storage+24];
	add.f64 	%fd261, %fd259, %fd260;
	ld.shared.f64 	%fd262, [_ZZN3cub18CUB_300001_SM_10006detail6reduce18DeviceReduceKernelINS2_10policy_hubIdj11add_functorIdEE10Policy1000EN6thrust24THRUST_300001_SM_1000_NS6detail15normal_iteratorINSA_10device_ptrIdEEEEjS6_dN4cuda3std3__410__identityEEEvT0_PT3_T1_NS0_13GridEvenShareISN_EET2_T4_E12temp_storage+32];
	add.f64 	%fd263, %fd261, %fd262;
	ld.shared.f64 	%fd264, [_ZZN3cub18CUB_300001_SM_10006detail6reduce18DeviceReduceKernelINS2_10policy_hubIdj11add_functorIdEE10Policy1000EN6thrust24THRUST_300001_SM_1000_NS6detail15normal_iteratorINSA_10device_ptrIdEEEEjS6_dN4cuda3std3__410__identityEEEvT0_PT3_T1_NS0_13GridEvenShareISN_EET2_T4_E12temp_storage+40];
	add.f64 	%fd265, %fd263, %fd264;
	ld.shared.f64 	%fd266, [_ZZN3cub18CUB_300001_SM_10006detail6reduce18DeviceReduceKernelINS2_10policy_hubIdj11add_functorIdEE10Policy1000EN6thrust24THRUST_300001_SM_1000_NS6detail15normal_iteratorINSA_10device_ptrIdEEEEjS6_dN4cuda3std3__410__identityEEEvT0_PT3_T1_NS0_13GridEvenShareISN_EET2_T4_E12temp_storage+48];
	add.f64 	%fd267, %fd265, %fd266;
	ld.shared.f64 	%fd268, [_ZZN3cub18CUB_300001_SM_10006detail6reduce18DeviceReduceKernelINS2_10policy_hubIdj11add_functorIdEE10Policy1000EN6thrust24THRUST_300001_SM_1000_NS6detail15normal_iteratorINSA_10device_ptrIdEEEEjS6_dN4cuda3std3__410__identityEEEvT0_PT3_T1_NS0_13GridEvenShareISN_EET2_T4_E12temp_storage+56];
	add.f64 	%fd269, %fd267, %fd268;
	ld.shared.f64 	%fd270, [_ZZN3cub18CUB_300001_SM_10006detail6reduce18DeviceReduceKernelINS2_10policy_hubIdj11add_functorIdEE10Policy1000EN6thrust24THRUST_300001_SM_1000_NS6detail15normal_iteratorINSA_10device_ptrIdEEEEjS6_dN4cuda3std3__410__identityEEEvT0_PT3_T1_NS0_13GridEvenShareISN_EET2_T4_E12temp_storage+64];
	add.f64 	%fd291, %fd269, %fd270;
	bra.uni 	$L__BB16_48;
$L__BB16_22:
	// begin inline asm
	mov.u32 %r213, %laneid;
	// end inline asm
	and.b32  	%r264, %r7, 992;
	add.s32 	%r265, %r264, 32;
	setp.gt.u32 	%p34, %r265, %r6;
	not.b32 	%r266, %r264;
	add.s32 	%r267, %r6, %r266;
	selp.b32 	%r262, %r267, 31, %p34;
	mov.b64 	%rd136, %fd280;
	mov.b64 	{%r215, %r220}, %rd136;
	mov.b32 	%r221, 1;
	mov.b32 	%r263, -1;
	// begin inline asm
	shfl.sync.down.b32 %r214, %r215, %r221, %r262, %r263;
	// end inline asm
	// begin inline asm
	shfl.sync.down.b32 %r219, %r220, %r221, %r262, %r263;
	// end inline asm
	mov.b64 	%rd137, {%r214, %r219};
	mov.b64 	%fd211, %rd137;
	setp.lt.s32 	%p35, %r213, %r262;
	add.f64 	%fd212, %fd280, %fd211;
	selp.f64 	%fd213, %fd212, %fd280, %p35;
	mov.b64 	%rd138, %fd213;
	mov.b64 	{%r225, %r230}, %rd138;
	mov.b32 	%r231, 2;
	// begin inline asm
	shfl.sync.down.b32 %r224, %r225, %r231, %r262, %r263;
	// end inline asm
	// begin inline asm
	shfl.sync.down.b32 %r229, %r230, %r231, %r262, %r263;
	// end inline asm
	mov.b64 	%rd139, {%r224, %r229};
	mov.b64 	%fd214, %rd139;
	add.s32 	%r268, %r213, 2;
	setp.gt.s32 	%p36, %r268, %r262;
	add.f64 	%fd215, %fd213, %fd214;
	selp.f64 	%fd216, %fd213, %fd215, %p36;
	mov.b64 	%rd140, %fd216;
	mov.b64 	{%r235, %r240}, %rd140;
	mov.b32 	%r241, 4;
	// begin inline asm
	shfl.sync.down.b32 %r234, %r235, %r241, %r262, %r263;
	// end inline asm
	// begin inline asm
	shfl.sync.down.b32 %r239, %r240, %r241, %r262, %r263;
	// end inline asm
	mov.b64 	%rd141, {%r234, %r239};
	mov.b64 	%fd217, %rd141;
	add.s32 	%r269, %r213, 4;
	setp.gt.s32 	%p37, %r269, %r262;
	add.f64 	%fd218, %fd216, %fd217;
	selp.f64 	%fd219, %fd216, %fd218, %p37;
	mov.b64 	%rd142, %fd219;
	mov.b64 	{%r245, %r250}, %rd142;
	mov.b32 	%r251, 8;
	// begin inline asm
	shfl.sync.down.b32 %r244, %r245, %r251, %r262, %r263;
	// end inline asm
	// begin inline asm
	shfl.sync.down.b32 %r249, %r250, %r251, %r262, %r263;
	// end inline asm
	mov.b64 	%rd143, {%r244, %r249};
	mov.b64 	%fd220, %rd143;
	add.s32 	%r270, %r213, 8;
	setp.gt.s32 	%p38, %r270, %r262;
	add.f64 	%fd221, %fd219, %fd220;
	selp.f64 	%fd222, %fd219, %fd221, %p38;
	mov.b64 	%rd144, %fd222;
	mov.b64 	{%r255, %r260}, %rd144;
	mov.b32 	%r261, 16;
	// begin inline asm
	shfl.sync.down.b32 %r254, %r255, %r261, %r262, %r263;
	// end inline asm
	// begin inline asm
	shfl.sync.down.b32 %r259, %r260, %r261, %r262, %r263;
	// end inline asm
	mov.b64 	%rd145, {%r254, %r259};
	mov.b64 	%fd223, %rd145;
	add.s32 	%r271, %r213, 16;
	setp.gt.s32 	%p39, %r271, %r262;
	add.f64 	%fd224, %fd222, %fd223;
	selp.f64 	%fd291, %fd222, %fd224, %p39;
	setp.ne.s32 	%p40, %r213, 0;
	@%p40 bra 	$L__BB16_24;
	shr.u32 	%r272, %r7, 2;
	and.b32  	%r273, %r272, 248;
	mov.u32 	%r274, _ZZN3cub18CUB_300001_SM_10006detail6reduce18DeviceReduceKernelINS2_10policy_hubIdj11add_functorIdEE10Policy1000EN6thrust24THRUST_300001_SM_1000_NS6detail15normal_iteratorINSA_10device_ptrIdEEEEjS6_dN4cuda3std3__410__identityEEEvT0_PT3_T1_NS0_13GridEvenShareISN_EET2_T4_E12temp_storage;
	add.s32 	%r275, %r274, %r273;
	st.shared.f64 	[%r275+8], %fd291;
$L__BB16_24:
	bar.sync 	0;
	setp.ne.s32 	%p41, %r7, 0;
	@%p41 bra 	$L__BB16_48;
	setp.gt.u32 	%p42, %r6, 32;
	ld.shared.f64 	%fd225, [_ZZN3cub18CUB_300001_SM_10006detail6reduce18DeviceReduceKernelINS2_10policy_hubIdj11add_functorIdEE10Policy1000EN6thrust24THRUST_300001_SM_1000_NS6detail15normal_iteratorINSA_10device_ptrIdEEEEjS6_dN4cuda3std3__410__identityEEEvT0_PT3_T1_NS0_13GridEvenShareISN_EET2_T4_E12temp_storage+16];
	add.f64 	%fd226, %fd291, %fd225;
	selp.f64 	%fd227, %fd226, %fd291, %p42;
	setp.gt.u32 	%p43, %r6, 64;
	ld.shared.f64 	%fd228, [_ZZN3cub18CUB_300001_SM_10006detail6reduce18DeviceReduceKernelINS2_10policy_hubIdj11add_functorIdEE10Policy1000EN6thrust24THRUST_300001_SM_1000_NS6detail15normal_iteratorINSA_10device_ptrIdEEEEjS6_dN4cuda3std3__410__identityEEEvT0_PT3_T1_NS0_13GridEvenShareISN_EET2_T4_E12temp_storage+24];
	add.f64 	%fd229, %fd228, %fd227;
	selp.f64 	%fd230, %fd229, %fd227, %p43;
	setp.gt.u32 	%p44, %r6, 96;
	ld.shared.f64 	%fd231, [_ZZN3cub18CUB_300001_SM_10006detail6reduce18DeviceReduceKernelINS2_10policy_hubIdj11add_functorIdEE10Policy1000EN6thrust24THRUST_300001_SM_1000_NS6detail15normal_iteratorINSA_10device_ptrIdEEEEjS6_dN4cuda3std3__410__identityEEEvT0_PT3_T1_NS0_13GridEvenShareISN_EET2_T4_E12temp_storage+32];
	add.f64 	%fd232, %fd231, %fd230;
	selp.f64 	%fd233, %fd232, %fd230, %p44;
	setp.gt.u32 	%p45, %r6, 128;
	ld.shared.f64 	%fd234, [_ZZN3cub18CUB_300001_SM_10006detail6reduce18DeviceReduceKernelINS2_10policy_hubIdj11add_functorIdEE10Policy1000EN6thrust24THRUST_300001_SM_1000_NS6detail15normal_iteratorINSA_10device_ptrIdEEEEjS6_dN4cuda3std3__410__identityEEEvT0_PT3_T1_NS0_13GridEvenShareISN_EET2_T4_E12temp_storage+40];
	add.f64 	%fd235, %fd234, %fd233;
	selp.f64 	%fd236, %fd235, %fd233, %p45;
	setp.gt.u32 	%p46, %r6, 160;
	ld.shared.f64 	%fd237, [_ZZN3cub18CUB_300001_SM_10006detail6reduce18DeviceReduceKernelINS2_10policy_hubIdj11add_functorIdEE10Policy1000EN6thrust24THRUST_300001_SM_1000_NS6detail15normal_iteratorINSA_10device_ptrIdEEEEjS6_dN4cuda3std3__410__identityEEEvT0_PT3_T1_NS0_13GridEvenShareISN_EET2_T4_E12temp_storage+48];
	add.f64 	%fd238, %fd237, %fd236;
	selp.f64 	%fd239, %fd238, %fd236, %p46;
	setp.gt.u32 	%p47, %r6, 192;
	ld.shared.f64 	%fd240, [_ZZN3cub18CUB_300001_SM_10006detail6reduce18DeviceReduceKernelINS2_10policy_hubIdj11add_functorIdEE10Policy1000EN6thrust24THRUST_300001_SM_1000_NS6detail15normal_iteratorINSA_10device_ptrIdEEEEjS6_dN4cuda3std3__410__identityEEEvT0_PT3_T1_NS0_13GridEvenShareISN_EET2_T4_E12temp_storage+56];
	add.f64 	%fd241, %fd240, %fd239;
	selp.f64 	%fd242, %fd241, %fd239, %p47;
	setp.gt.u32 	%p48, %r6, 224;
	ld.shared.f64 	%fd243, [_ZZN3cub18CUB_300001_SM_10006detail6reduce18DeviceReduceKernelINS2_10policy_hubIdj11add_functorIdEE10Policy1000EN6thrust24THRUST_300001_SM_1000_NS6detail15normal_iteratorINSA_10device_ptrIdEEEEjS6_dN4cuda3std3__410__identityEEEvT0_PT3_T1_NS0_13GridEvenShareISN_EET2_T4_E12temp_storage+64];
	add.f64 	%fd244, %fd243, %fd242;
	selp.f64 	%fd291, %fd244, %fd242, %p48;
	bra.uni 	$L__BB16_48;
$L__BB16_26:
	mov.u32 	%r35, %tid.x;
	add.s32 	%r72, %r35, %r345;
	mul.wide.u32 	%rd4, %r72, 8;
	add.s64 	%rd5, %rd1, %rd4;
	ld.global.f64 	%fd41, [%rd5];
	ld.global.f64 	%fd42, [%rd5+2048];
	ld.global.f64 	%fd43, [%rd5+4096];
	ld.global.f64 	%fd44, [%rd5+6144];
	ld.global.f64 	%fd45, [%rd5+8192];
	ld.global.f64 	%fd46, [%rd5+10240];
	ld.global.f64 	%fd47, [%rd5+12288];
	ld.global.f64 	%fd48, [%rd5+14336];
	add.f64 	%fd49, %fd41, %fd42;
	add.f64 	%fd50, %fd49, %fd43;
	add.f64 	%fd51, %fd50, %fd44;
	add.f64 	%fd52, %fd51, %fd45;
	add.f64 	%fd53, %fd52, %fd46;
	add.f64 	%fd54, %fd53, %fd47;
	add.f64 	%fd290, %fd54, %fd48;
	setp.lt.u32 	%p2, %r6, %r4;
	@%p2 bra 	$L__BB16_44;
	add.s32 	%r36, %r4, %r345;
	not.b32 	%r74, %r35;
	add.s32 	%r75, %r74, %r1;
	sub.s32 	%r76, %r75, %r4;
	sub.s32 	%r342, %r76, %r345;
	add.s32 	%r77, %r36, %r35;
	add.s32 	%r341, %r77, 2048;
	mov.b32 	%r344, 0;
	mov.u32 	%r343, %r36;
$L__BB16_28:
	shl.b32 	%r78, %r2, 11;
	add.s32 	%r345, %r345, %r78;
	add.s32 	%r79, %r1, -2048;
	setp.gt.u32 	%p3, %r345, %r79;
	@%p3 bra 	$L__BB16_30;
	add.s32 	%r80, %r35, %r345;
	mul.wide.u32 	%rd6, %r80, 8;
	add.s64 	%rd7, %rd1, %rd6;
	ld.global.f64 	%fd55, [%rd7];
	ld.global.f64 	%fd56, [%rd7+2048];
	ld.global.f64 	%fd57, [%rd7+4096];
	ld.global.f64 	%fd58, [%rd7+6144];
	ld.global.f64 	%fd59, [%rd7+8192];
	ld.global.f64 	%fd60, [%rd7+10240];
	ld.global.f64 	%fd61, [%rd7+12288];
	ld.global.f64 	%fd62, [%rd7+14336];
	add.f64 	%fd63, %fd290, %fd55;
	add.f64 	%fd64, %fd63, %fd56;
	add.f64 	%fd65, %fd64, %fd57;
	add.f64 	%fd66, %fd65, %fd58;
	add.f64 	%fd67, %fd66, %fd59;
	add.f64 	%fd68, %fd67, %fd60;
	add.f64 	%fd69, %fd68, %fd61;
	add.f64 	%fd290, %fd69, %fd62;
	sub.s32 	%r81, %r1, %r345;
	shl.b32 	%r82, %r2, 11;
	setp.lt.u32 	%p4, %r81, %r82;
	add.s32 	%r344, %r344, 1;
	add.s32 	%r343, %r343, %r82;
	sub.s32 	%r342, %r342, %r82;
	add.s32 	%r341, %r341, %r82;
	@%p4 bra 	$L__BB16_44;
	bra.uni 	$L__BB16_28;
$L__BB16_30:
	setp.le.u32 	%p5, %r1, %r345;
	sub.s32 	%r83, %r1, %r345;
	setp.ge.s32 	%p6, %r35, %r83;
	or.pred  	%p7, %p5, %p6;
	@%p7 bra 	$L__BB16_44;
	not.b32 	%r85, %r35;
	add.s32 	%r86, %r1, %r85;
	sub.s32 	%r87, %r86, %r36;
	mul.lo.s32 	%r88, %r2, %r344;
	shl.b32 	%r89, %r88, 11;
	sub.s32 	%r90, %r87, %r89;
	shr.u32 	%r91, %r90, 8;
	add.s32 	%r49, %r91, 1;
	and.b32  	%r50, %r49, 15;
	setp.lt.u32 	%p8, %r90, 3840;
	mov.u32 	%r350, %r35;
	@%p8 bra 	$L__BB16_35;
	or.b32  	%r348, %r35, 2048;
	shr.u32 	%r92, %r342, 8;
	add.s32 	%r93, %r92, 1;
	and.b32  	%r94, %r93, 33554416;
	neg.s32 	%r346, %r94;
$L__BB16_33:
	.pragma "nounroll";
	add.s32 	%r95, %r341, -2048;
	mul.wide.u32 	%rd8, %r95, 8;
	add.s64 	%rd9, %rd1, %rd8;
	ld.global.f64 	%fd71, [%rd9];
	add.f64 	%fd72, %fd290, %fd71;
	add.s32 	%r96, %r341, -1792;
	mul.wide.u32 	%rd10, %r96, 8;
	add.s64 	%rd11, %rd1, %rd10;
	ld.global.f64 	%fd73, [%rd11];
	add.f64 	%fd74, %fd72, %fd73;
	add.s32 	%r97, %r341, -1536;
	mul.wide.u32 	%rd12, %r97, 8;
	add.s64 	%rd13, %rd1, %rd12;
	ld.global.f64 	%fd75, [%rd13];
	add.f64 	%fd76, %fd74, %fd75;
	add.s32 	%r98, %r341, -1280;
	mul.wide.u32 	%rd14, %r98, 8;
	add.s64 	%rd15, %rd1, %rd14;
	ld.global.f64 	%fd77, [%rd15];
	add.f64 	%fd78, %fd76, %fd77;
	add.s32 	%r99, %r341, -1024;
	mul.wide.u32 	%rd16, %r99, 8;
	add.s64 	%rd17, %rd1, %rd16;
	ld.global.f64 	%fd79, [%rd17];
	add.f64 	%fd80, %fd78, %fd79;
	add.s32 	%r100, %r341, -768;
	mul.wide.u32 	%rd18, %r100, 8;
	add.s64 	%rd19, %rd1, %rd18;
	ld.global.f64 	%fd81, [%rd19];
	add.f64 	%fd82, %fd80, %fd81;
	add.s32 	%r101, %r341, -512;
	mul.wide.u32 	%rd20, %r101, 8;
	add.s64 	%rd21, %rd1, %rd20;
	ld.global.f64 	%fd83, [%rd21];
	add.f64 	%fd84, %fd82, %fd83;
	add.s32 	%r102, %r341, 1792;
	add.s32 	%r103, %r341, -256;
	mul.wide.u32 	%rd22, %r103, 8;
	add.s64 	%rd23, %rd1, %rd22;
	ld.global.f64 	%fd85, [%rd23];
	add.f64 	%fd86, %fd84, %fd85;
	mul.wide.u32 	%rd24, %r341, 8;
	add.s64 	%rd25, %rd1, %rd24;
	ld.global.f64 	%fd87, [%rd25];
	add.f64 	%fd88, %fd86, %fd87;
	add.s32 	%r104, %r341, 256;
	mul.wide.u32 	%rd26, %r104, 8;
	add.s64 	%rd27, %rd1, %rd26;
	ld.global.f64 	%fd89, [%rd27];
	add.f64 	%fd90, %fd88, %fd89;
	add.s32 	%r105, %r341, 512;
	mul.wide.u32 	%rd28, %r105, 8;
	add.s64 	%rd29, %rd1, %rd28;
	ld.global.f64 	%fd91, [%rd29];
	add.f64 	%fd92, %fd90, %fd91;
	add.s32 	%r106, %r341, 768;
	mul.wide.u32 	%rd30, %r106, 8;
	add.s64 	%rd31, %rd1, %rd30;
	ld.global.f64 	%fd93, [%rd31];
	add.f64 	%fd94, %fd92, %fd93;
	add.s32 	%r107, %r341, 1024;
	mul.wide.u32 	%rd32, %r107, 8;
	add.s64 	%rd33, %rd1, %rd32;
	ld.global.f64 	%fd95, [%rd33];
	add.f64 	%fd96, %fd94, %fd95;
	add.s32 	%r108, %r341, 1280;
	mul.wide.u32 	%rd34, %r108, 8;
	add.s64 	%rd35, %rd1, %rd34;
	ld.global.f64 	%fd97, [%rd35];
	add.f64 	%fd98, %fd96, %fd97;
	add.s32 	%r109, %r341, 1536;
	mul.wide.u32 	%rd36, %r109, 8;
	add.s64 	%rd37, %rd1, %rd36;
	ld.global.f64 	%fd99, [%rd37];
	add.f64 	%fd100, %fd98, %fd99;
	mul.wide.u32 	%rd38, %r102, 8;
	add.s64 	%rd39, %rd1, %rd38;
	ld.global.f64 	%fd101, [%rd39];
	add.f64 	%fd290, %fd100, %fd101;
	add.s32 	%r348, %r348, 4096;
	add.s32 	%r341, %r341, 4096;
	add.s32 	%r346, %r346, 16;
	setp.ne.s32 	%p9, %r346, 0;
	@%p9 bra 	$L__BB16_33;
	add.s32 	%r350, %r348, -2048;
$L__BB16_35:
	setp.eq.s32 	%p10, %r50, 0;
	@%p10 bra 	$L__BB16_44;
	and.b32  	%r61, %r49, 7;
	setp.lt.u32 	%p11, %r50, 8;
	@%p11 bra 	$L__BB16_38;
	add.s32 	%r110, %r350, %r345;
	mul.wide.u32 	%rd40, %r110, 8;
	add.s64 	%rd41, %rd1, %rd40;
	ld.global.f64 	%fd103, [%rd41];
	add.f64 	%fd104, %fd290, %fd103;
	add.s32 	%r111, %r110, 256;
	mul.wide.u32 	%rd42, %r111, 8;
	add.s64 	%rd43, %rd1, %rd42;
	ld.global.f64 	%fd105, [%rd43];
	add.f64 	%fd106, %fd104, %fd105;
	add.s32 	%r112, %r110, 512;
	mul.wide.u32 	%rd44, %r112, 8;
	add.s64 	%rd45, %rd1, %rd44;
	ld.global.f64 	%fd107, [%rd45];
	add.f64 	%fd108, %fd106, %fd107;
	add.s32 	%r113, %r110, 768;
	mul.wide.u32 	%rd46, %r113, 8;
	add.s64 	%rd47, %rd1, %rd46;
	ld.global.f64 	%fd109, [%rd47];
	add.f64 	%fd110, %fd108, %fd109;
	add.s32 	%r114, %r110, 1024;
	mul.wide.u32 	%rd48, %r114, 8;
	add.s64 	%rd49, %rd1, %rd48;
	ld.global.f64 	%fd111, [%rd49];
	add.f64 	%fd112, %fd110, %fd111;
	add.s32 	%r115, %r110, 1280;
	mul.wide.u32 	%rd50, %r115, 8;
	add.s64 	%rd51, %rd1, %rd50;
	ld.global.f64 	%fd113, [%rd51];
	add.f64 	%fd114, %fd112, %fd113;
	add.s32 	%r116, %r110, 1536;
	mul.wide.u32 	%rd52, %r116, 8;
	add.s64 	%rd53, %rd1, %rd52;
	ld.global.f64 	%fd115, [%rd53];
	add.f64 	%fd116, %fd114, %fd115;
	add.s32 	%r117, %r110, 1792;
	mul.wide.u32 	%rd54, %r117, 8;
	add.s64 	%rd55, %rd1, %rd54;
	ld.global.f64 	%fd117, [%rd55];
	add.f64 	%fd290, %fd116, %fd117;
	add.s32 	%r350, %r350, 2048;
$L__BB16_38:
	setp.eq.s32 	%p12, %r61, 0;
	@%p12 bra 	$L__BB16_44;
	setp.lt.u32 	%p13, %r61, 4;
	@%p13 bra 	$L__BB16_41;
	add.s32 	%r118, %r350, %r345;
	mul.wide.u32 	%rd56, %r118, 8;
	add.s64 	%rd57, %rd1, %rd56;
	ld.global.f64 	%fd119, [%rd57];
	add.f64 	%fd120, %fd290, %fd119;
	add.s32 	%r119, %r118, 256;
	mul.wide.u32 	%rd58, %r119, 8;
	add.s64 	%rd59, %rd1, %rd58;
	ld.global.f64 	%fd121, [%rd59];
	add.f64 	%fd122, %fd120, %fd121;
	add.s32 	%r120, %r118, 512;
	mul.wide.u32 	%rd60, %r120, 8;
	add.s64 	%rd61, %rd1, %rd60;
	ld.global.f64 	%fd123, [%rd61];
	add.f64 	%fd124, %fd122, %fd123;
	add.s32 	%r121, %r118, 768;
	mul.wide.u32 	%rd62, %r121, 8;
	add.s64 	%rd63, %rd1, %rd62;
	ld.global.f64 	%fd125, [%rd63];
	add.f64 	%fd290, %fd124, %fd125;
	add.s32 	%r350, %r350, 1024;
$L__BB16_41:
	and.b32  	%r122, %r49, 3;
	setp.eq.s32 	%p14, %r122, 0;
	@%p14 bra 	$L__BB16_44;
	add.s32 	%r353, %r350, %r343;
	cvt.u16.u32 	%rs1, %r342;
	shr.u16 	%rs2, %rs1, 8;
	add.s16 	%rs3, %rs2, 1;
	cvt.u32.u16 	%r123, %rs3;
	and.b32  	%r124, %r123, 3;
	neg.s32 	%r352, %r124;
$L__BB16_43:
	.pragma "nounroll";
	mul.wide.u32 	%rd64, %r353, 8;
	add.s64 	%rd65, %rd1, %rd64;
	ld.global.f64 	%fd126, [%rd65];
	add.f64 	%fd290, %fd290, %fd126;
	add.s32 	%r353, %r353, 256;
	add.s32 	%r352, %r352, 1;
	setp.ne.s32 	%p15, %r352, 0;
	@%p15 bra 	$L__BB16_43;
$L__BB16_44:
	// begin inline asm
	mov.u32 %r125, %laneid;
	// end inline asm
	mov.b64 	%rd66, %fd290;
	mov.b64 	{%r127, %r132}, %rd66;
	mov.b32 	%r133, 1;
	mov.b32 	%r174, 31;
	mov.b32 	%r175, -1;
	// begin inline asm
	shfl.sync.down.b32 %r126, %r127, %r133, %r174, %r175;
	// end inline asm
	// begin inline asm
	shfl.sync.down.b32 %r131, %r132, %r133, %r174, %r175;
	// end inline asm
	mov.b64 	%rd67, {%r126, %r131};
	mov.b64 	%fd127, %rd67;
	setp.gt.s32 	%p16, %r125, 30;
	add.f64 	%fd128, %fd290, %fd127;
	selp.f64 	%fd129, %fd290, %fd128, %p16;
	mov.b64 	%rd68, %fd129;
	mov.b64 	{%r137, %r142}, %rd68;
	mov.b32 	%r143, 2;
	// begin inline asm
	shfl.sync.down.b32 %r136, %r137, %r143, %r174, %r175;
	// end inline asm
	// begin inline asm
	shfl.sync.down.b32 %r141, %r142, %r143, %r174, %r175;
	// end inline asm
	mov.b64 	%rd69, {%r136, %r141};
	mov.b64 	%fd130, %rd69;
	setp.gt.s32 	%p17, %r125, 29;
	add.f64 	%fd131, %fd129, %fd130;
	selp.f64 	%fd132, %fd129, %fd131, %p17;
	mov.b64 	%rd70, %fd132;
	mov.b64 	{%r147, %r152}, %rd70;
	mov.b32 	%r153, 4;
	// begin inline asm
	shfl.sync.down.b32 %r146, %r147, %r153, %r174, %r175;
	// end inline asm
	// begin inline asm
	shfl.sync.down.b32 %r151, %r152, %r153, %r174, %r175;
	// end inline asm
	mov.b64 	%rd71, {%r146, %r151};
	mov.b64 	%fd133, %rd71;
	setp.gt.s32 	%p18, %r125, 27;
	add.f64 	%fd134, %fd132, %fd133;
	selp.f64 	%fd135, %fd132, %fd134, %p18;
	mov.b64 	%rd72, %fd135;
	mov.b64 	{%r157, %r162}, %rd72;
	mov.b32 	%r163, 8;
	// begin inline asm
	shfl.sync.down.b32 %r156, %r157, %r163, %r174, %r175;
	// end inline asm
	// begin inline asm
	shfl.sync.down.b32 %r161, %r162, %r163, %r174, %r175;
	// end inline asm
	mov.b64 	%rd73, {%r156, %r161};
	mov.b64 	%fd136, %rd73;
	setp.gt.s32 	%p19, %r125, 23;
	add.f64 	%fd137, %fd135, %fd136;
	selp.f64 	%fd138, %fd135, %fd137, %p19;
	mov.b64 	%rd74, %fd138;
	mov.b64 	{%r167, %r172}, %rd74;
	mov.b32 	%r173, 16;
	// begin inline asm
	shfl.sync.down.b32 %r166, %r167, %r173, %r174, %r175;
	// end inline asm
	// begin inline asm
	shfl.sync.down.b32 %r171, %r172, %r173, %r174, %r175;
	// end inline asm
	mov.b64 	%rd75, {%r166, %r171};
	mov.b64 	%fd139, %rd75;
	setp.gt.s32 	%p20, %r125, 15;
	add.f64 	%fd37, %fd138, %fd139;
	selp.f64 	%fd291, %fd138, %fd37, %p20;
	setp.ne.s32 	%p21, %r125, 0;
	@%p21 bra 	$L__BB16_46;
	shr.u32 	%r176, %r35, 2;
	and.b32  	%r177, %r176, 248;
	mov.u32 	%r178, _ZZN3cub18CUB_300001_SM_10006detail6reduce18DeviceReduceKernelINS2_10policy_hubIdj11add_functorIdEE10Policy1000EN6thrust24THRUST_300001_SM_1000_NS6detail15normal_iteratorINSA_10device_ptrIdEEEEjS6_dN4cuda3std3__410__identityEEEvT0_PT3_T1_NS0_13GridEvenShareISN_EET2_T4_E12temp_storage;
	add.s32 	%r179, %r178, %r177;
	st.shared.f64 	[%r179+8], %fd37;
$L__BB16_46:
	bar.sync 	0;
	setp.ne.s32 	%p22, %r35, 0;
	@%p22 bra 	$L__BB16_48;
	ld.shared.f64 	%fd140, [_ZZN3cub18CUB_300001_SM_10006detail6reduce18DeviceReduceKernelINS2_10policy_hubIdj11add_functorIdEE10Policy1000EN6thrust24THRUST_300001_SM_1000_NS6detail15normal_iteratorINSA_10device_ptrIdEEEEjS6_dN4cuda3std3__410__identityEEEvT0_PT3_T1_NS0_13GridEvenShareISN_EET2_T4_E12temp_storage+16];
	add.f64 	%fd141, %fd291, %fd140;
	ld.shared.f64 	%fd142, [_ZZN3cub18CUB_300001_SM_10006detail6reduce18DeviceReduceKernelINS2_10policy_hubIdj11add_functorIdEE10Policy1000EN6thrust24THRUST_300001_SM_1000_NS6detail15normal_iteratorINSA_10device_ptrIdEEEEjS6_dN4cuda3std3__410__identityEEEvT0_PT3_T1_NS0_13GridEvenShareISN_EET2_T4_E12temp_storage+24];
	add.f64 	%fd143, %fd141, %fd142;
	ld.shared.f64 	%fd144, [_ZZN3cub18CUB_300001_SM_10006detail6reduce18DeviceReduceKernelINS2_10policy_hubIdj11add_functorIdEE10Policy1000EN6thrust24THRUST_300001_SM_1000_NS6detail15normal_iteratorINSA_10device_ptrIdEEEEjS6_dN4cuda3std3__410__identityEEEvT0_PT3_T1_NS0_13GridEvenShareISN_EET2_T4_E12temp_storage+32];
	add.f64 	%fd145, %fd143, %fd144;
	ld.shared.f64 	%fd146, [_ZZN3cub18CUB_300001_SM_10006detail6reduce18DeviceReduceKernelINS2_10policy_hubIdj11add_functorIdEE10Policy1000EN6thrust24THRUST_300001_SM_1000_NS6detail15normal_iteratorINSA_10device_ptrIdEEEEjS6_dN4cuda3std3__410__identityEEEvT0_PT3_T1_NS0_13GridEvenShareISN_EET2_T4_E12temp_storage+40];
	add.f64 	%fd147, %fd145, %fd146;
	ld.shared.f64 	%fd148, [_ZZN3cub18CUB_300001_SM_10006detail6reduce18DeviceReduceKernelINS2_10policy_hubIdj11add_functorIdEE10Policy1000EN6thrust24THRUST_300001_SM_1000_NS6detail15normal_iteratorINSA_10device_ptrIdEEEEjS6_dN4cuda3std3__410__identityEEEvT0_PT3_T1_NS0_13GridEvenShareISN_EET2_T4_E12temp_storage+48];
	add.f64 	%fd149, %fd147, %fd148;
	ld.shared.f64 	%fd150, [_ZZN3cub18CUB_300001_SM_10006detail6reduce18DeviceReduceKernelINS2_10policy_hubIdj11add_functorIdEE10Policy1000EN6thrust24THRUST_300001_SM_1000_NS6detail15normal_iteratorINSA_10device_ptrIdEEEEjS6_dN4cuda3std3__410__identityEEEvT0_PT3_T1_NS0_13GridEvenShareISN_EET2_T4_E12temp_storage+56];
	add.f64 	%fd151, %fd149, %fd150;
	ld.shared.f64 	%fd152, [_ZZN3cub18CUB_300001_SM_10006detail6reduce18DeviceReduceKernelINS2_10policy_hubIdj11add_functorIdEE10Policy1000EN6thrust24THRUST_300001_SM_1000_NS6detail15normal_iteratorINSA_10device_ptrIdEEEEjS6_dN4cuda3std3__410__identityEEEvT0_PT3_T1_NS0_13GridEvenShareISN_EET2_T4_E12temp_storage+64];
	add.f64 	%fd291, %fd151, %fd152;
$L__BB16_48:
	mov.u32 	%r331, %tid.x;
	setp.ne.s32 	%p56, %r331, 0;
	@%p56 bra 	$L__BB16_50;
	ld.param.u64 	%rd159, [_ZN3cub18CUB_300001_SM_10006detail6reduce18DeviceReduceKernelINS2_10policy_hubIdj11add_functorIdEE10Policy1000EN6thrust24THRUST_300001_SM_1000_NS6detail15normal_iteratorINSA_10device_ptrIdEEEEjS6_dN4cuda3std3__410__identityEEEvT0_PT3_T1_NS0_13GridEvenShareISN_EET2_T4__param_1];
	cvta.to.global.u64 	%rd156, %rd159;
	mul.wide.u32 	%rd157, %r3, 8;
	add.s64 	%rd158, %rd156, %rd157;
	st.global.f64 	[%rd158], %fd291;
$L__BB16_50:
	ret;

}
	// .globl	_ZN3cub18CUB_300001_SM_10006detail6reduce28DeviceReduceSingleTileKernelINS2_10policy_hubIdj11add_functorIdEE10Policy1000EPdS9_iS6_ddN4cuda3std3__410__identityEEEvT0_T1_T2_T3_T4_T6_
.visible .entry _ZN3cub18CUB_300001_SM_10006detail6reduce28DeviceReduceSingleTileKernelINS2_10policy_hubIdj11add_functorIdEE10Policy1000EPdS9_iS6_ddN4cuda3std3__410__identityEEEvT0_T1_T2_T3_T4_T6_(
	.param .u64 .ptr .align 1 _ZN3cub18CUB_300001_SM_10006detail6reduce28DeviceReduceSingleTileKernelINS2_10policy_hubIdj11add_functorIdEE10Policy1000EPdS9_iS6_ddN4cuda3std3__410__identityEEEvT0_T1_T2_T3_T4_T6__param_0,
	.param .u64 .ptr .align 1 _ZN3cub18CUB_300001_SM_10006detail6reduce28DeviceReduceSingleTileKernelINS2_10policy_hubIdj11add_functorIdEE10Policy1000EPdS9_iS6_ddN4cuda3std3__410__identityEEEvT0_T1_T2_T3_T4_T6__param_1,
	.param .u32 _ZN3cub18CUB_300001_SM_10006detail6reduce28DeviceReduceSingleTileKernelINS2_10policy_hubIdj11add_functorIdEE10Policy1000EPdS9_iS6_ddN4cuda3std3__410__identityEEEvT0_T1_T2_T3_T4_T6__param_2,
	.param .align 1 .b8 _ZN3cub18CUB_300001_SM_10006detail6reduce28DeviceReduceSingleTileKernelINS2_10policy_hubIdj11add_functorIdEE10Policy1000EPdS9_iS6_ddN4cuda3std3__410__identityEEEvT0_T1_T2_T3_T4_T6__param_3[1],
	.param .f64 _ZN3cub18CUB_300001_SM_10006detail6reduce28DeviceReduceSingleTileKernelINS2_10policy_hubIdj11add_functorIdEE10Policy1000EPdS9_iS6_ddN4cuda3std3__410__identityEEEvT0_T1_T2_T3_T4_T6__param_4,
	.param .align 1 .b8 _ZN3cub18CUB_300001_SM_10006detail6reduce28DeviceReduceSingleTileKernelINS2_10policy_hubIdj11add_functorIdEE10Policy1000EPdS9_iS6_ddN4cuda3std3__410__identityEEEvT0_T1_T2_T3_T4_T6__param_5[1]
)
.maxntid 256
.minnctapersm 1
{
	.reg .pred 	%p<97>;
	.reg .b32 	%r<472>;
	.reg .b64 	%rd<206>;
	.reg .b64 	%fd<355>;
	// demoted variable
	.shared .align 8 .b8 _ZZN3cub18CUB_300001_SM_10006detail6reduce28DeviceReduceSingleTileKernelINS2_10policy_hubIdj11add_functorIdEE10Policy1000EPdS9_iS6_ddN4cuda3std3__410__identityEEEvT0_T1_T2_T3_T4_T6_E12temp_storage[80];
	ld.param.u64 	%rd15, [_ZN3cub18CUB_300001_SM_10006detail6reduce28DeviceReduceSingleTileKernelINS2_10policy_hubIdj11add_functorIdEE10Policy1000EPdS9_iS6_ddN4cuda3std3__410__identityEEEvT0_T1_T2_T3_T4_T6__param_0];
	ld.param.u64 	%rd16, [_ZN3cub18CUB_300001_SM_10006detail6reduce28DeviceReduceSingleTileKernelINS2_10policy_hubIdj11add_functorIdEE10Policy1000EPdS9_iS6_ddN4cuda3std3__410__identityEEEvT0_T1_T2_T3_T4_T6__param_1];
	ld.param.u32 	%r68, [_ZN3cub18CUB_300001_SM_10006detail6reduce28DeviceReduceSingleTileKernelINS2_10policy_hubIdj11add_functorIdEE10Policy1000EPdS9_iS6_ddN4cuda3std3__410__identityEEEvT0_T1_T2_T3_T4_T6__param_2];
	ld.param.f64 	%fd58, [_ZN3cub18CUB_300001_SM_10006detail6reduce28DeviceReduceSingleTileKernelINS2_10policy_hubIdj11add_functorIdEE10Policy1000EPdS9_iS6_ddN4cuda3std3__410__identityEEEvT0_T1_T2_T3_T4_T6__param_4];
	cvta.to.global.u64 	%rd1, %rd16;
	setp.ne.s32 	%p1, %r68, 0;
	@%p1 bra 	$L__BB17_3;
	mov.u32 	%r445, %tid.x;
	setp.ne.s32 	%p96, %r445, 0;
	@%p96 bra 	$L__BB17_74;
	st.global.f64 	[%rd1], %fd58;
	bra.uni 	$L__BB17_74;
$L__BB17_3:
	and.b64  	%rd17, %rd15, 31;
	setp.ne.s64 	%p2, %rd17, 0;
	@%p2 bra 	$L__BB17_38;
	setp.gt.s32 	%p49, %r68, 2047;
	@%p49 bra 	$L__BB17_22;
	mov.u32 	%r1, %tid.x;
	setp.ge.s32 	%p66, %r1, %r68;
	mov.f64 	%fd333, 0d0000000000000000;
	mov.u32 	%r449, %r1;
	@%p66 bra 	$L__BB17_7;
	mul.wide.u32 	%rd169, %r1, 8;
	add.s64 	%rd168, %rd15, %rd169;
	// begin inline asm
	ld.global.nc.u64 %rd167, [%rd168];
	// end inline asm
	mov.b64 	%fd333, %rd167;
	add.s32 	%r449, %r1, 256;
$L__BB17_7:
	setp.ge.s32 	%p67, %r449, %r68;
	@%p67 bra 	$L__BB17_13;
	not.b32 	%r321, %r449;
	add.s32 	%r4, %r68, %r321;
	and.b32  	%r322, %r4, 768;
	setp.eq.s32 	%p68, %r322, 768;
	@%p68 bra 	$L__BB17_11;
	mul.wide.u32 	%rd170, %r449, 8;
	add.s64 	%rd202, %rd15, %rd170;
	shr.u32 	%r323, %r4, 8;
	add.s32 	%r324, %r323, 1;
	and.b32  	%r325, %r324, 3;
	neg.s32 	%r447, %r325;
$L__BB17_10:
	.pragma "nounroll";
	// begin inline asm
	ld.global.nc.u64 %rd171, [%rd202];
	// end inline asm
	mov.b64 	%fd259, %rd171;
	add.f64 	%fd333, %fd333, %fd259;
	add.s32 	%r449, %r449, 256;
	add.s64 	%rd202, %rd202, 2048;
	add.s32 	%r447, %r447, 1;
	setp.ne.s32 	%p69, %r447, 0;
	@%p69 bra 	$L__BB17_10;
$L__BB17_11:
	setp.lt.u32 	%p70, %r4, 768;
	@%p70 bra 	$L__BB17_13;
$L__BB17_12:
	mul.wide.s32 	%rd181, %r449, 8;
	add.s64 	%rd174, %rd15, %rd181;
	// begin inline asm
	ld.global.nc.u64 %rd173, [%rd174];
	// end inline asm
	mov.b64 	%fd260, %rd173;
	add.f64 	%fd261, %fd333, %fd260;
	add.s64 	%rd176, %rd174, 2048;
	// begin inline asm
	ld.global.nc.u64 %rd175, [%rd176];
	// end inline asm
	mov.b64 	%fd262, %rd175;
	add.f64 	%fd263, %fd261, %fd262;
	add.s64 	%rd178, %rd174, 4096;
	// begin inline asm
	ld.global.nc.u64 %rd177, [%rd178];
	// end inline asm
	mov.b64 	%fd264, %rd177;
	add.f64 	%fd265, %fd263, %fd264;
	add.s64 	%rd180, %rd174, 6144;
	// begin inline asm
	ld.global.nc.u64 %rd179, [%rd180];
	// end inline asm
	mov.b64 	%fd266, %rd179;
	add.f64 	%fd333, %fd265, %fd266;
	add.s32 	%r449, %r449, 1024;
	setp.lt.s32 	%p71, %r449, %r68;
	@%p71 bra 	$L__BB17_12;
$L__BB17_13:
	setp.lt.s32 	%p72, %r68, 256;
	@%p72 bra 	$L__BB17_18;
	// begin inline asm
	mov.u32 %r389, %laneid;
	// end inline asm
	mov.b64 	%rd192, %fd333;
	mov.b64 	{%r391, %r396}, %rd192;
	mov.b32 	%r397, 1;
	mov.b32 	%r438, 31;
	mov.b32 	%r439, -1;
	// begin inline asm
	shfl.sync.down.b32 %r390, %r391, %r397, %r438, %r439;
	// end inline asm
	// begin inline asm
	shfl.sync.down.b32 %r395, %r396, %r397, %r438, %r439;
	// end inline asm
	mov.b64 	%rd193, {%r390, %r395};
	mov.b64 	%fd301, %rd193;
	setp.gt.s32 	%p88, %r389, 30;
	add.f64 	%fd302, %fd333, %fd301;
	selp.f64 	%fd303, %fd333, %fd302, %p88;
	mov.b64 	%rd194, %fd303;
	mov.b64 	{%r401, %r406}, %rd194;
	mov.b32 	%r407, 2;
	// begin inline asm
	shfl.sync.down.b32 %r400, %r401, %r407, %r438, %r439;
	// end inline asm
	// begin inline asm
	shfl.sync.down.b32 %r405, %r406, %r407, %r438, %r439;
	// end inline asm
	mov.b64 	%rd195, {%r400, %r405};
	mov.b64 	%fd304, %rd195;
	setp.gt.s32 	%p89, %r389, 29;
	add.f64 	%fd305, %fd303, %fd304;
	selp.f64 	%fd306, %fd303, %fd305, %p89;
	mov.b64 	%rd196, %fd306;
	mov.b64 	{%r411, %r416}, %rd196;
	mov.b32 	%r417, 4;
	// begin inline asm
	shfl.sync.down.b32 %r410, %r411, %r417, %r438, %r439;
	// end inline asm
	// begin inline asm
	shfl.sync.down.b32 %r415, %r416, %r417, %r438, %r439;
	// end inline asm
	mov.b64 	%rd197, {%r410, %r415};
	mov.b64 	%fd307, %rd197;
	setp.gt.s32 	%p90, %r389, 27;
	add.f64 	%fd308, %fd306, %fd307;
	selp.f64 	%fd309, %fd306, %fd308, %p90;
	mov.b64 	%rd198, %fd309;
	mov.b64 	{%r421, %r426}, %rd198;
	mov.b32 	%r427, 8;
	// begin inline asm
	shfl.sync.down.b32 %r420, %r421, %r427, %r438, %r439;
	// end inline asm
	// begin inline asm
	shfl.sync.down.b32 %r425, %r426, %r427, %r438, %r439;
	// end inline asm
	mov.b64 	%rd199, {%r420, %r425};
	mov.b64 	%fd310, %rd199;
	setp.gt.s32 	%p91, %r389, 23;
	add.f64 	%fd311, %fd309, %fd310;
	selp.f64 	%fd312, %fd309, %fd311, %p91;
	mov.b64 	%rd200, %fd312;
	mov.b64 	{%r431, %r436}, %rd200;
	mov.b32 	%r437, 16;
	// begin inline asm
	shfl.sync.down.b32 %r430, %r431, %r437, %r438, %r439;
	// end inline asm
	// begin inline asm
	shfl.sync.down.b32 %r435, %r436, %r437, %r438, %r439;
	// end inline asm
	mov.b64 	%rd201, {%r430, %r435};
	mov.b64 	%fd313, %rd201;
	setp.gt.s32 	%p92, %r389, 15;
	add.f64 	%fd10, %fd312, %fd313;
	selp.f64 	%fd354, %fd312, %fd10, %p92;
	setp.ne.s32 	%p93, %r389, 0;
	@%p93 bra 	$L__BB17_16;
	shr.u32 	%r440, %r1, 2;
	and.b32  	%r441, %r440, 248;
	mov.u32 	%r442, _ZZN3cub18CUB_300001_SM_10006detail6reduce28DeviceReduceSingleTileKernelINS2_10policy_hubIdj11add_functorIdEE10Policy1000EPdS9_iS6_ddN4cuda3std3__410__identityEEEvT0_T1_T2_T3_T4_T6_E12temp_storage;
	add.s32 	%r443, %r442, %r441;
	st.shared.f64 	[%r443+8], %fd10;
$L__BB17_16:
	bar.sync 	0;
	setp.ne.s32 	%p94, %r1, 0;
	@%p94 bra 	$L__BB17_72;
	ld.shared.f64 	%fd314, [_ZZN3cub18CUB_300001_SM_10006detail6reduce28DeviceReduceSingleTileKernelINS2_10policy_hubIdj11add_functorIdEE10Policy1000EPdS9_iS6_ddN4cuda3std3__410__identityEEEvT0_T1_T2_T3_T4_T6_E12temp_storage+16];
	add.f64 	%fd315, %fd354, %fd314;
	ld.shared.f64 	%fd316, [_ZZN3cub18CUB_300001_SM_10006detail6reduce28DeviceReduceSingleTileKernelINS2_10policy_hubIdj11add_functorIdEE10Policy1000EPdS9_iS6_ddN4cuda3std3__410__identityEEEvT0_T1_T2_T3_T4_T6_E12temp_storage+24];
	add.f64 	%fd317, %fd315, %fd316;
	ld.shared.f64 	%fd318, [_ZZN3cub18CUB_300001_SM_10006detail6reduce28DeviceReduceSingleTileKernelINS2_10policy_hubIdj11add_functorIdEE10Policy1000EPdS9_iS6_ddN4cuda3std3__410__identityEEEvT0_T1_T2_T3_T4_T6_E12temp_storage+32];
	add.f64 	%fd319, %fd317, %fd318;
	ld.shared.f64 	%fd320, [_ZZN3cub18CUB_300001_SM_10006detail6reduce28DeviceReduceSingleTileKernelINS2_10policy_hubIdj11add_functorIdEE10Policy1000EPdS9_iS6_ddN4cuda3std3__410__identityEEEvT0_T1_T2_T3_T4_T6_E12temp_storage+40];
	add.f64 	%fd321, %fd319, %fd320;
	ld.shared.f64 	%fd322, [_ZZN3cub18CUB_300001_SM_10006detail6reduce28DeviceReduceSingleTileKernelINS2_10policy_hubIdj11add_functorIdEE10Policy1000EPdS9_iS6_ddN4cuda3std3__410__identityEEEvT0_T1_T2_T3_T4_T6_E12temp_storage+48];
	add.f64 	%fd323, %fd321, %fd322;
	ld.shared.f64 	%fd324, [_ZZN3cub18CUB_300001_SM_10006detail6reduce28DeviceReduceSingleTileKernelINS2_10policy_hubIdj11add_functorIdEE10Policy1000EPdS9_iS6_ddN4cuda3std3__410__identityEEEvT0_T1_T2_T3_T4_T6_E12temp_storage+56];
	add.f64 	%fd325, %fd323, %fd324;
	ld.shared.f64 	%fd326, [_ZZN3cub18CUB_300001_SM_10006detail6reduce28DeviceReduceSingleTileKernelINS2_10policy_hubIdj11add_functorIdEE10Policy1000EPdS9_iS6_ddN4cuda3std3__410__identityEEEvT0_T1_T2_T3_T4_T6_E12temp_storage+64];
	add.f64 	%fd354, %fd325, %fd326;
	bra.uni 	$L__BB17_72;
$L__BB17_18:
	// begin inline asm
	mov.u32 %r326, %laneid;
	// end inline asm
	and.b32  	%r377, %r1, 992;
	add.s32 	%r378, %r377, 32;
	setp.gt.s32 	%p73, %r378, %r68;
	not.b32 	%r379, %r377;
	add.s32 	%r380, %r68, %r379;
	selp.b32 	%r375, %r380, 31, %p73;
	mov.b64 	%rd182, %fd333;
	mov.b64 	{%r328, %r333}, %rd182;
	mov.b32 	%r334, 1;
	mov.b32 	%r376, -1;
	// begin inline asm
	shfl.sync.down.b32 %r327, %r328, %r334, %r375, %r376;
	// end inline asm
	// begin inline asm
	shfl.sync.down.b32 %r332, %r333, %r334, %r375, %r376;
	// end inline asm
	mov.b64 	%rd183, {%r327, %r332};
	mov.b64 	%fd267, %rd183;
	setp.lt.s32 	%p74, %r326, %r375;
	add.f64 	%fd268, %fd333, %fd267;
	selp.f64 	%fd269, %fd268, %fd333, %p74;
	mov.b64 	%rd184, %fd269;
	mov.b64 	{%r338, %r343}, %rd184;
	mov.b32 	%r344, 2;
	// begin inline asm
	shfl.sync.down.b32 %r337, %r338, %r344, %r375, %r376;
	// end inline asm
	// begin inline asm
	shfl.sync.down.b32 %r342, %r343, %r344, %r375, %r376;
	// end inline asm
	mov.b64 	%rd185, {%r337, %r342};
	mov.b64 	%fd270, %rd185;
	add.s32 	%r381, %r326, 2;
	setp.gt.s32 	%p75, %r381, %r375;
	add.f64 	%fd271, %fd269, %fd270;
	selp.f64 	%fd272, %fd269, %fd271, %p75;
	mov.b64 	%rd186, %fd272;
	mov.b64 	{%r348, %r353}, %rd186;
	mov.b32 	%r354, 4;
	// begin inline asm
	shfl.sync.down.b32 %r347, %r348, %r354, %r375, %r376;
	// end inline asm
	// begin inline asm
	shfl.sync.down.b32 %r352, %r353, %r354, %r375, %r376;
	// end inline asm
	mov.b64 	%rd187, {%r347, %r352};
	mov.b64 	%fd273, %rd187;
	add.s32 	%r382, %r326, 4;
	setp.gt.s32 	%p76, %r382, %r375;
	add.f64 	%fd274, %fd272, %fd273;
	selp.f64 	%fd275, %fd272, %fd274, %p76;
	mov.b64 	%rd188, %fd275;
	mov.b64 	{%r358, %r363}, %rd188;
	mov.b32 	%r364, 8;
	// begin inline asm
	shfl.sync.down.b32 %r357, %r358, %r364, %r375, %r376;
	// end inline asm
	// begin inline asm
	shfl.sync.down.b32 %r362, %r363, %r364, %r375, %r376;
	// end inline asm
	mov.b64 	%rd189, {%r357, %r362};
	mov.b64 	%fd276, %rd189;
	add.s32 	%r383, %r326, 8;
	setp.gt.s32 	%p77, %r383, %r375;
	add.f64 	%fd277, %fd275, %fd276;
	selp.f64 	%fd278, %fd275, %fd277, %p77;
	mov.b64 	%rd190, %fd278;
	mov.b64 	{%r368, %r373}, %rd190;
	mov.b32 	%r374, 16;
	// begin inline asm
	shfl.sync.down.b32 %r367, %r368, %r374, %r375, %r376;
	// end inline asm
	// begin inline asm
	shfl.sync.down.b32 %r372, %r373, %r374, %r375, %r376;
	// end inline asm
	mov.b64 	%rd191, {%r367, %r372};
	mov.b64 	%fd279, %rd191;
	add.s32 	%r384, %r326, 16;
	setp.gt.s32 	%p78, %r384, %r375;
	add.f64 	%fd280, %fd278, %fd279;
	selp.f64 	%fd354, %fd278, %fd280, %p78;
	setp.ne.s32 	%p79, %r326, 0;
	@%p79 bra 	$L__BB17_20;
	shr.u32 	%r385, %r1, 2;
	and.b32  	%r386, %r385, 248;
	mov.u32 	%r387, _ZZN3cub18CUB_300001_SM_10006detail6reduce28DeviceReduceSingleTileKernelINS2_10policy_hubIdj11add_functorIdEE10Policy1000EPdS9_iS6_ddN4cuda3std3__410__identityEEEvT0_T1_T2_T3_T4_T6_E12temp_storage;
	add.s32 	%r388, %r387, %r386;
	st.shared.f64 	[%r388+8], %fd354;
$L__BB17_20:
	bar.sync 	0;
	setp.ne.s32 	%p80, %r1, 0;
	@%p80 bra 	$L__BB17_72;
	setp.gt.s32 	%p81, %r68, 32;
	ld.shared.f64 	%fd281, [_ZZN3cub18CUB_300001_SM_10006detail6reduce28DeviceReduceSingleTileKernelINS2_10policy_hubIdj11add_functorIdEE10Policy1000EPdS9_iS6_ddN4cuda3std3__410__identityEEEvT0_T1_T2_T3_T4_T6_E12temp_storage+16];
	add.f64 	%fd282, %fd354, %fd281;
	selp.f64 	%fd283, %fd282, %fd354, %p81;
	setp.gt.s32 	%p82, %r68, 64;
	ld.shared.f64 	%fd284, [_ZZN3cub18CUB_300001_SM_10006detail6reduce28DeviceReduceSingleTileKernelINS2_10policy_hubIdj11add_functorIdEE10Policy1000EPdS9_iS6_ddN4cuda3std3__410__identityEEEvT0_T1_T2_T3_T4_T6_E12temp_storage+24];
	add.f64 	%fd285, %fd284, %fd283;
	selp.f64 	%fd286, %fd285, %fd283, %p82;
	setp.gt.s32 	%p83, %r68, 96;
	ld.shared.f64 	%fd287, [_ZZN3cub18CUB_300001_SM_10006detail6reduce28DeviceReduceSingleTileKernelINS2_10policy_hubIdj11add_functorIdEE10Policy1000EPdS9_iS6_ddN4cuda3std3__410__identityEEEvT0_T1_T2_T3_T4_T6_E12temp_storage+32];
	add.f64 	%fd288, %fd287, %fd286;
	selp.f64 	%fd289, %fd288, %fd286, %p83;
	setp.gt.s32 	%p84, %r68, 128;
	ld.shared.f64 	%fd290, [_ZZN3cub18CUB_300001_SM_10006detail6reduce28DeviceReduceSingleTileKernelINS2_10policy_hubIdj11add_functorIdEE10Policy1000EPdS9_iS6_ddN4cuda3std3__410__identityEEEvT0_T1_T2_T3_T4_T6_E12temp_storage+40];
	add.f64 	%fd291, %fd290, %fd289;
	selp.f64 	%fd292, %fd291, %fd289, %p84;
	setp.gt.s32 	%p85, %r68, 160;
	ld.shared.f64 	%fd293, [_ZZN3cub18CUB_300001_SM_10006detail6reduce28DeviceReduceSingleTileKernelINS2_10policy_hubIdj11add_functorIdEE10Policy1000EPdS9_iS6_ddN4cuda3std3__410__identityEEEvT0_T1_T2_T3_T4_T6_E12temp_storage+48];
	add.f64 	%fd294, %fd293, %fd292;
	selp.f64 	%fd295, %fd294, %fd292, %p85;
	setp.gt.s32 	%p86, %r68, 192;
	ld.shared.f64 	%fd296, [_ZZN3cub18CUB_300001_SM_10006detail6reduce28DeviceReduceSingleTileKernelINS2_10policy_hubIdj11add_functorIdEE10Policy1000EPdS9_iS6_ddN4cuda3std3__410__identityEEEvT0_T1_T2_T3_T4_T6_E12temp_storage+56];
	add.f64 	%fd297, %fd296, %fd295;
	selp.f64 	%fd298, %fd297, %fd295, %p86;
	setp.gt.s32 	%p87, %r68, 224;
	ld.shared.f64 	%fd299, [_ZZN3cub18CUB_300001_SM_10006detail6reduce28DeviceReduceSingleTileKernelINS2_10policy_hubIdj11add_functorIdEE10Policy1000EPdS9_iS6_ddN4cuda3std3__410__identityEEEvT0_T1_T2_T3_T4_T6_E12temp_storage+64];
	add.f64 	%fd300, %fd299, %fd298;
	selp.f64 	%fd354, %fd300, %fd298, %p87;
	bra.uni 	$L__BB17_72;
$L__BB17_22:
	mov.u32 	%r13, %tid.x;
	shl.b32 	%r14, %r13, 2;
	mul.wide.u32 	%rd126, %r14, 8;
	add.s64 	%rd116, %rd15, %rd126;
	// begin inline asm
	ld.global.nc.v2.u64 {%rd114, %rd115}, [%rd116];
	// end inline asm
	add.s64 	%rd119, %rd116, 16;
	// begin inline asm
	ld.global.nc.v2.u64 {%rd117, %rd118}, [%rd119];
	// end inline asm
	mov.b64 	%fd193, %rd114;
	mov.b64 	%fd194, %rd115;
	mov.b64 	%fd195, %rd117;
	mov.b64 	%fd196, %rd118;
	add.s64 	%rd122, %rd116, 8192;
	// begin inline asm
	ld.global.nc.v2.u64 {%rd120, %rd121}, [%rd122];
	// end inline asm
	add.s64 	%rd125, %rd116, 8208;
	// begin inline asm
	ld.global.nc.v2.u64 {%rd123, %rd124}, [%rd125];
	// end inline asm
	mov.b64 	%fd197, %rd120;
	mov.b64 	%fd198, %rd121;
	mov.b64 	%fd199, %rd123;
	mov.b64 	%fd200, %rd124;
	add.f64 	%fd201, %fd193, %fd194;
	add.f64 	%fd202, %fd201, %fd195;
	add.f64 	%fd203, %fd202, %fd196;
	add.f64 	%fd204, %fd203, %fd197;
	add.f64 	%fd205, %fd204, %fd198;
	add.f64 	%fd206, %fd205, %fd199;
	add.f64 	%fd340, %fd206, %fd200;
	setp.lt.u32 	%p50, %r68, 4096;
	mov.b32 	%r452, 2048;
	@%p50 bra 	$L__BB17_26;
	add.s32 	%r15, %r68, -2048;
	mov.b32 	%r452, 2048;
$L__BB17_24:
	add.s32 	%r258, %r452, %r14;
	mul.wide.u32 	%rd139, %r258, 8;
	add.s64 	%rd129, %rd15, %rd139;
	// begin inline asm
	ld.global.nc.v2.u64 {%rd127, %rd128}, [%rd129];
	// end inline asm
	add.s64 	%rd132, %rd129, 16;
	// begin inline asm
	ld.global.nc.v2.u64 {%rd130, %rd131}, [%rd132];
	// end inline asm
	mov.b64 	%fd207, %rd127;
	mov.b64 	%fd208, %rd128;
	mov.b64 	%fd209, %rd130;
	mov.b64 	%fd210, %rd131;
	add.s64 	%rd135, %rd129, 8192;
	// begin inline asm
	ld.global.nc.v2.u64 {%rd133, %rd134}, [%rd135];
	// end inline asm
	add.s64 	%rd138, %rd129, 8208;
	// begin inline asm
	ld.global.nc.v2.u64 {%rd136, %rd137}, [%rd138];
	// end inline asm
	mov.b64 	%fd211, %rd133;
	mov.b64 	%fd212, %rd134;
	mov.b64 	%fd213, %rd136;
	mov.b64 	%fd214, %rd137;
	add.f64 	%fd215, %fd340, %fd207;
	add.f64 	%fd216, %fd215, %fd208;
	add.f64 	%fd217, %fd216, %fd209;
	add.f64 	%fd218, %fd217, %fd210;
	add.f64 	%fd219, %fd218, %fd211;
	add.f64 	%fd220, %fd219, %fd212;
	add.f64 	%fd221, %fd220, %fd213;
	add.f64 	%fd340, %fd221, %fd214;
	sub.s32 	%r259, %r68, %r452;
	setp.lt.s32 	%p51, %r259, 2048;
	@%p51 bra 	$L__BB17_34;
	add.s32 	%r452, %r452, 2048;
	setp.le.s32 	%p52, %r452, %r15;
	@%p52 bra 	$L__BB17_24;
$L__BB17_26:
	setp.le.s32 	%p53, %r68, %r452;
	@%p53 bra 	$L__BB17_34;
	sub.s32 	%r19, %r68, %r452;
	setp.ge.s32 	%p54, %r13, %r19;
	@%p54 bra 	$L__BB17_34;
	not.b32 	%r260, %r13;
	add.s32 	%r261, %r68, %r260;
	sub.s32 	%r20, %r261, %r452;
	and.b32  	%r262, %r20, 768;
	setp.eq.s32 	%p55, %r262, 768;
	mov.u32 	%r456, %r13;
	@%p55 bra 	$L__BB17_31;
	add.s32 	%r454, %r13, %r452;
	shr.u32 	%r263, %r20, 8;
	add.s32 	%r264, %r263, 1;
	and.b32  	%r265, %r264, 3;
	neg.s32 	%r453, %r265;
	mov.u32 	%r456, %r13;
$L__BB17_30:
	.pragma "nounroll";
	mul.wide.u32 	%rd142, %r454, 8;
	add.s64 	%rd141, %rd15, %rd142;
	// begin inline asm
	ld.global.nc.u64 %rd140, [%rd141];
	// end inline asm
	mov.b64 	%fd223, %rd140;
	add.f64 	%fd340, %fd340, %fd223;
	add.s32 	%r456, %r456, 256;
	add.s32 	%r454, %r454, 256;
	add.s32 	%r453, %r453, 1;
	setp.ne.s32 	%p56, %r453, 0;
	@%p56 bra 	$L__BB17_30;
$L__BB17_31:
	setp.lt.u32 	%p57, %r20, 768;
	@%p57 bra 	$L__BB17_34;
	cvt.u64.u32 	%rd143, %r456;
	cvt.u64.u32 	%rd144, %r452;
	add.s64 	%rd145, %rd143, %rd144;
	shl.b64 	%rd146, %rd145, 3;
	add.s64 	%rd147, %rd146, %rd15;
	add.s64 	%rd203, %rd147, 4096;
	add.s32 	%r457, %r456, %r452;
$L__BB17_33:
	mul.wide.u32 	%rd156, %r457, 8;
	add.s64 	%rd149, %rd15, %rd156;
	// begin inline asm
	ld.global.nc.u64 %rd148, [%rd149];
	// end inline asm
	mov.b64 	%fd224, %rd148;
	add.f64 	%fd225, %fd340, %fd224;
	add.s64 	%rd151, %rd203, -2048;
	// begin inline asm
	ld.global.nc.u64 %rd150, [%rd151];
	// end inline asm
	mov.b64 	%fd226, %rd150;
	add.f64 	%fd227, %fd225, %fd226;
	// begin inline asm
	ld.global.nc.u64 %rd152, [%rd203];
	// end inline asm
	mov.b64 	%fd228, %rd152;
	add.f64 	%fd229, %fd227, %fd228;
	add.s64 	%rd155, %rd203, 2048;
	// begin inline asm
	ld.global.nc.u64 %rd154, [%rd155];
	// end inline asm
	mov.b64 	%fd230, %rd154;
	add.f64 	%fd340, %fd229, %fd230;
	add.s32 	%r456, %r456, 1024;
	add.s64 	%rd203, %rd203, 8192;
	add.s32 	%r457, %r457, 1024;
	setp.lt.s32 	%p58, %r456, %r19;
	@%p58 bra 	$L__BB17_33;
$L__BB17_34:
	// begin inline asm
	mov.u32 %r266, %laneid;
	// end inline asm
	mov.b64 	%rd157, %fd340;
	mov.b64 	{%r268, %r273}, %rd157;
	mov.b32 	%r274, 1;
	mov.b32 	%r315, 31;
	mov.b32 	%r316, -1;
	// begin inline asm
	shfl.sync.down.b32 %r267, %r268, %r274, %r315, %r316;
	// end inline asm
	// begin inline asm
	shfl.sync.down.b32 %r272, %r273, %r274, %r315, %r316;
	// end inline asm
	mov.b64 	%rd158, {%r267, %r272};
	mov.b64 	%fd231, %rd158;
	setp.gt.s32 	%p59, %r266, 30;
	add.f64 	%fd232, %fd340, %fd231;
	selp.f64 	%fd233, %fd340, %fd232, %p59;
	mov.b64 	%rd159, %fd233;
	mov.b64 	{%r278, %r283}, %rd159;
	mov.b32 	%r284, 2;
	// begin inline asm
	shfl.sync.down.b32 %r277, %r278, %r284, %r315, %r316;
	// end inline asm
	// begin inline asm
	shfl.sync.down.b32 %r282, %r283, %r284, %r315, %r316;
	// end inline asm
	mov.b64 	%rd160, {%r277, %r282};
	mov.b64 	%fd234, %rd160;
	setp.gt.s32 	%p60, %r266, 29;
	add.f64 	%fd235, %fd233, %fd234;
	selp.f64 	%fd236, %fd233, %fd235, %p60;
	mov.b64 	%rd161, %fd236;
	mov.b64 	{%r288, %r293}, %rd161;
	mov.b32 	%r294, 4;
	// begin inline asm
	shfl.sync.down.b32 %r287, %r288, %r294, %r315, %r316;
	// end inline asm
	// begin inline asm
	shfl.sync.down.b32 %r292, %r293, %r294, %r315, %r316;
	// end inline asm
	mov.b64 	%rd162, {%r287, %r292};
	mov.b64 	%fd237, %rd162;
	setp.gt.s32 	%p61, %r266, 27;
	add.f64 	%fd238, %fd236, %fd237;
	selp.f64 	%fd239, %fd236, %fd238, %p61;
	mov.b64 	%rd163, %fd239;
	mov.b64 	{%r298, %r303}, %rd163;
	mov.b32 	%r304, 8;
	// begin inline asm
	shfl.sync.down.b32 %r297, %r298, %r304, %r315, %r316;
	// end inline asm
	// begin inline asm
	shfl.sync.down.b32 %r302, %r303, %r304, %r315, %r316;
	// end inline asm
	mov.b64 	%rd164, {%r297, %r302};
	mov.b64 	%fd240, %rd164;
	setp.gt.s32 	%p62, %r266, 23;
	add.f64 	%fd241, %fd239, %fd240;
	selp.f64 	%fd242, %fd239, %fd241, %p62;
	mov.b64 	%rd165, %fd242;
	mov.b64 	{%r308, %r313}, %rd165;
	mov.b32 	%r314, 16;
	// begin inline asm
	shfl.sync.down.b32 %r307, %r308, %r314, %r315, %r316;
	// end inline asm
	// begin inline asm
	shfl.sync.down.b32 %r312, %r313, %r314, %r315, %r316;
	// end inline asm
	mov.b64 	%rd166, {%r307, %r312};
	mov.b64 	%fd243, %rd166;
	setp.gt.s32 	%p63, %r266, 15;
	add.f64 	%fd26, %fd242, %fd243;
	selp.f64 	%fd354, %fd242, %fd26, %p63;
	setp.ne.s32 	%p64, %r266, 0;
	@%p64 bra 	$L__BB17_36;
	shr.u32 	%r317, %r13, 2;
	and.b32  	%r318, %r317, 248;
	mov.u32 	%r319, _ZZN3cub18CUB_300001_SM_10006detail6reduce28DeviceReduceSingleTileKernelINS2_10policy_hubIdj11add_functorIdEE10Policy1000EPdS9_iS6_ddN4cuda3std3__410__identityEEEvT0_T1_T2_T3_T4_T6_E12temp_storage;
	add.s32 	%r320, %r319, %r318;
	st.shared.f64 	[%r320+8], %fd26;
$L__BB17_36:
	bar.sync 	0;
	setp.ne.s32 	%p65, %r13, 0;
	@%p65 bra 	$L__BB17_72;
	ld.shared.f64 	%fd244, [_ZZN3cub18CUB_300001_SM_10006detail6reduce28DeviceReduceSingleTileKernelINS2_10policy_hubIdj11add_functorIdEE10Policy1000EPdS9_iS6_ddN4cuda3std3__410__identityEEEvT0_T1_T2_T3_T4_T6_E12temp_storage+16];
	add.f64 	%fd245, %fd354, %fd244;
	ld.shared.f64 	%fd246, [_ZZN3cub18CUB_300001_SM_10006detail6reduce28DeviceReduceSingleTileKernelINS2_10policy_hubIdj11add_functorIdEE10Policy1000EPdS9_iS6_ddN4cuda3std3__410__identityEEEvT0_T1_T2_T3_T4_T6_E12temp_storage+24];
	add.f64 	%fd247, %fd245, %fd246;
	ld.shared.f64 	%fd248, [_ZZN3cub18CUB_300001_SM_10006detail6reduce28DeviceReduceSingleTileKernelINS2_10policy_hubIdj11add_functorIdEE10Policy1000EPdS9_iS6_ddN4cuda3std3__410__identityEEEvT0_T1_T2_T3_T4_T6_E12temp_storage+32];
	add.f64 	%fd249, %fd247, %fd248;
	ld.shared.f64 	%fd250, [_ZZN3cub18CUB_300001_SM_10006detail6reduce28DeviceReduceSingleTileKernelINS2_10policy_hubIdj11add_functorIdEE10Policy1000EPdS9_iS6_ddN4cuda3std3__410__identityEEEvT0_T1_T2_T3_T4_T6_E12temp_storage+40];
	add.f64 	%fd251, %fd249, %fd250;
	ld.shared.f64 	%fd252, [_ZZN3cub18CUB_300001_SM_10006detail6reduce28DeviceReduceSingleTileKernelINS2_10policy_hubIdj11add_functorIdEE10Policy1000EPdS9_iS6_ddN4cuda3std3__410__identityEEEvT0_T1_T2_T3_T4_T6_E12temp_storage+48];
	add.f64 	%fd253, %fd251, %fd252;
	ld.shared.f64 	%fd254, [_ZZN3cub18CUB_300001_SM_10006detail6reduce28DeviceReduceSingleTileKernelINS2_10policy_hubIdj11add_functorIdEE10Policy1000EPdS9_iS6_ddN4cuda3std3__410__identityEEEvT0_T1_T2_T3_T4_T6_E12temp_storage+56];
	add.f64 	%fd255, %fd253, %fd254;
	ld.shared.f64 	%fd256, [_ZZN3cub18CUB_300001_SM_10006detail6reduce28DeviceReduceSingleTileKernelINS2_10policy_hubIdj11add_functorIdEE10Policy1000EPdS9_iS6_ddN4cuda3std3__410__identityEEEvT0_T1_T2_T3_T4_T6_E12temp_storage+64];
	add.f64 	%fd354, %fd255, %fd256;
	bra.uni 	$L__BB17_72;
$L__BB17_38:
	setp.gt.s32 	%p3, %r68, 2047;
	@%p3 bra 	$L__BB17_56;
	mov.u32 	%r35, %tid.x;
	setp.ge.s32 	%p20, %r35, %r68;
	mov.f64 	%fd346, 0d0000000000000000;
	mov.u32 	%r462, %r35;
	@%p20 bra 	$L__BB17_41;
	mul.wide.u32 	%rd81, %r35, 8;
	add.s64 	%rd80, %rd15, %rd81;
	// begin inline asm
	ld.global.nc.u64 %rd79, [%rd80];
	// end inline asm
	mov.b64 	%fd346, %rd79;
	add.s32 	%r462, %r35, 256;
$L__BB17_41:
	setp.ge.s32 	%p21, %r462, %r68;
	@%p21 bra 	$L__BB17_47;
	not.b32 	%r133, %r462;
	add.s32 	%r38, %r68, %r133;
	and.b32  	%r134, %r38, 768;
	setp.eq.s32 	%p22, %r134, 768;
	@%p22 bra 	$L__BB17_45;
	mul.wide.u32 	%rd82, %r462, 8;
	add.s64 	%rd204, %rd15, %rd82;
	shr.u32 	%r135, %r38, 8;
	add.s32 	%r136, %r135, 1;
	and.b32  	%r137, %r136, 3;
	neg.s32 	%r460, %r137;
$L__BB17_44:
	.pragma "nounroll";
	// begin inline asm
	ld.global.nc.u64 %rd83, [%rd204];
	// end inline asm
	mov.b64 	%fd125, %rd83;
	add.f64 	%fd346, %fd346, %fd125;
	add.s32 	%r462, %r462, 256;
	add.s64 	%rd204, %rd204, 2048;
	add.s32 	%r460, %r460, 1;
	setp.ne.s32 	%p23, %r460, 0;
	@%p23 bra 	$L__BB17_44;
$L__BB17_45:
	setp.lt.u32 	%p24, %r38, 768;
	@%p24 bra 	$L__BB17_47;
$L__BB17_46:
	mul.wide.s32 	%rd93, %r462, 8;
	add.s64 	%rd86, %rd15, %rd93;
	// begin inline asm
	ld.global.nc.u64 %rd85, [%rd86];
	// end inline asm
	mov.b64 	%fd126, %rd85;
	add.f64 	%fd127, %fd346, %fd126;
	add.s64 	%rd88, %rd86, 2048;
	// begin inline asm
	ld.global.nc.u64 %rd87, [%rd88];
	// end inline asm
	mov.b64 	%fd128, %rd87;
	add.f64 	%fd129, %fd127, %fd128;
	add.s64 	%rd90, %rd86, 4096;
	// begin inline asm
	ld.global.nc.u64 %rd89, [%rd90];
	// end inline asm
	mov.b64 	%fd130, %rd89;
	add.f64 	%fd131, %fd129, %fd130;
	add.s64 	%rd92, %rd86, 6144;
	// begin inline asm
	ld.global.nc.u64 %rd91, [%rd92];
	// end inline asm
	mov.b64 	%fd132, %rd91;
	add.f64 	%fd346, %fd131, %fd132;
	add.s32 	%r462, %r462, 1024;
	setp.lt.s32 	%p25, %r462, %r68;
	@%p25 bra 	$L__BB17_46;
$L__BB17_47:
	setp.lt.s32 	%p26, %r68, 256;
	@%p26 bra 	$L__BB17_52;
	// begin inline asm
	mov.u32 %r201, %laneid;
	// end inline asm
	mov.b64 	%rd104, %fd346;
	mov.b64 	{%r203, %r208}, %rd104;
	mov.b32 	%r209, 1;
	mov.b32 	%r250, 31;
	mov.b32 	%r251, -1;
	// begin inline asm
	shfl.sync.down.b32 %r202, %r203, %r209, %r250, %r251;
	// end inline asm
	// begin inline asm
	shfl.sync.down.b32 %r207, %r208, %r209, %r250, %r251;
	// end inline asm
	mov.b64 	%rd105, {%r202, %r207};
	mov.b64 	%fd167, %rd105;
	setp.gt.s32 	%p42, %r201, 30;
	add.f64 	%fd168, %fd346, %fd167;
	selp.f64 	%fd169, %fd346, %fd168, %p42;
	mov.b64 	%rd106, %fd169;
	mov.b64 	{%r213, %r218}, %rd106;
	mov.b32 	%r219, 2;
	// begin inline asm
	shfl.sync.down.b32 %r212, %r213, %r219, %r250, %r251;
	// end inline asm
	// begin inline asm
	shfl.sync.down.b32 %r217, %r218, %r219, %r250, %r251;
	// end inline asm
	mov.b64 	%rd107, {%r212, %r217};
	mov.b64 	%fd170, %rd107;
	setp.gt.s32 	%p43, %r201, 29;
	add.f64 	%fd171, %fd169, %fd170;
	selp.f64 	%fd172, %fd169, %fd171, %p43;
	mov.b64 	%rd108, %fd172;
	mov.b64 	{%r223, %r228}, %rd108;
	mov.b32 	%r229, 4;
	// begin inline asm
	shfl.sync.down.b32 %r222, %r223, %r229, %r250, %r251;
	// end inline asm
	// begin inline asm
	shfl.sync.down.b32 %r227, %r228, %r229, %r250, %r251;
	// end inline asm
	mov.b64 	%rd109, {%r222, %r227};
	mov.b64 	%fd173, %rd109;
	setp.gt.s32 	%p44, %r201, 27;
	add.f64 	%fd174, %fd172, %fd173;
	selp.f64 	%fd175, %fd172, %fd174, %p44;
	mov.b64 	%rd110, %fd175;
	mov.b64 	{%r233, %r238}, %rd110;
	mov.b32 	%r239, 8;
	// begin inline asm
	shfl.sync.down.b32 %r232, %r233, %r239, %r250, %r251;
	// end inline asm
	// begin inline asm
	shfl.sync.down.b32 %r237, %r238, %r239, %r250, %r251;
	// end inline asm
	mov.b64 	%rd111, {%r232, %r237};
	mov.b64 	%fd176, %rd111;
	setp.gt.s32 	%p45, %r201, 23;
	add.f64 	%fd177, %fd175, %fd176;
	selp.f64 	%fd178, %fd175, %fd177, %p45;
	mov.b64 	%rd112, %fd178;
	mov.b64 	{%r243, %r248}, %rd112;
	mov.b32 	%r249, 16;
	// begin inline asm
	shfl.sync.down.b32 %r242, %r243, %r249, %r250, %r251;
	// end inline asm
	// begin inline asm
	shfl.sync.down.b32 %r247, %r248, %r249, %r250, %r251;
	// end inline asm
	mov.b64 	%rd113, {%r242, %r247};
	mov.b64 	%fd179, %rd113;
	setp.gt.s32 	%p46, %r201, 15;
	add.f64 	%fd38, %fd178, %fd179;
	selp.f64 	%fd354, %fd178, %fd38, %p46;
	setp.ne.s32 	%p47, %r201, 0;
	@%p47 bra 	$L__BB17_50;
	shr.u32 	%r252, %r35, 2;
	and.b32  	%r253, %r252, 248;
	mov.u32 	%r254, _ZZN3cub18CUB_300001_SM_10006detail6reduce28DeviceReduceSingleTileKernelINS2_10policy_hubIdj11add_functorIdEE10Policy1000EPdS9_iS6_ddN4cuda3std3__410__identityEEEvT0_T1_T2_T3_T4_T6_E12temp_storage;
	add.s32 	%r255, %r254, %r253;
	st.shared.f64 	[%r255+8], %fd38;
$L__BB17_50:
	bar.sync 	0;
	setp.ne.s32 	%p48, %r35, 0;
	@%p48 bra 	$L__BB17_72;
	ld.shared.f64 	%fd180, [_ZZN3cub18CUB_300001_SM_10006detail6reduce28DeviceReduceSingleTileKernelINS2_10policy_hubIdj11add_functorIdEE10Policy1000EPdS9_iS6_ddN4cuda3std3__410__identityEEEvT0_T1_T2_T3_T4_T6_E12temp_storage+16];
	add.f64 	%fd181, %fd354, %fd180;
	ld.shared.f64 	%fd182, [_ZZN3cub18CUB_300001_SM_10006detail6reduce28DeviceReduceSingleTileKernelINS2_10policy_hubIdj11add_functorIdEE10Policy1000EPdS9_iS6_ddN4cuda3std3__410__identityEEEvT0_T1_T2_T3_T4_T6_E12temp_storage+24];
	add.f64 	%fd183, %fd181, %fd182;
	ld.shared.f64 	%fd184, [_ZZN3cub18CUB_300001_SM_10006detail6reduce28DeviceReduceSingleTileKernelINS2_10policy_hubIdj11add_functorIdEE10Policy1000EPdS9_iS6_ddN4cuda3std3__410__identityEEEvT0_T1_T2_T3_T4_T6_E12temp_storage+32];
	add.f64 	%fd185, %fd183, %fd184;
	ld.shared.f64 	%fd186, [_ZZN3cub18CUB_300001_SM_10006detail6reduce28DeviceReduceSingleTileKernelINS2_10policy_hubIdj11add_functorIdEE10Policy1000EPdS9_iS6_ddN4cuda3std3__410__identityEEEvT0_T1_T2_T3_T4_T6_E12temp_storage+40];
	add.f64 	%fd187, %fd185, %fd186;
	ld.shared.f64 	%fd188, [_ZZN3cub18CUB_300001_SM_10006detail6reduce28DeviceReduceSingleTileKernelINS2_10policy_hubIdj11add_functorIdEE10Policy1000EPdS9_iS6_ddN4cuda3std3__410__identityEEEvT0_T1_T2_T3_T4_T6_E12temp_storage+48];
	add.f64 	%fd189, %fd187, %fd188;
	ld.shared.f64 	%fd190, [_ZZN3cub18CUB_300001_SM_10006detail6reduce28DeviceReduceSingleTileKernelINS2_10policy_hubIdj11add_functorIdEE10Policy1000EPdS9_iS6_ddN4cuda3std3__410__identityEEEvT0_T1_T2_T3_T4_T6_E12temp_storage+56];
	add.f64 	%fd191, %fd189, %fd190;
	ld.shared.f64 	%fd192, [_ZZN3cub18CUB_300001_SM_10006detail6reduce28DeviceReduceSingleTileKernelINS2_10policy_hubIdj11add_functorIdEE10Policy1000EPdS9_iS6_ddN4cuda3std3__410__identityEEEvT0_T1_T2_T3_T4_T6_E12temp_storage+64];
	add.f64 	%fd354, %fd191, %fd192;
	bra.uni 	$L__BB17_72;
$L__BB17_52:
	// begin inline asm
	mov.u32 %r138, %laneid;
	// end inline asm
	and.b32  	%r189, %r35, 992;
	add.s32 	%r190, %r189, 32;
	setp.gt.s32 	%p27, %r190, %r68;
	not.b32 	%r191, %r189;
	add.s32 	%r192, %r68, %r191;
	selp.b32 	%r187, %r192, 31, %p27;
	mov.b64 	%rd94, %fd346;
	mov.b64 	{%r140, %r145}, %rd94;
	mov.b32 	%r146, 1;
	mov.b32 	%r188, -1;
	// begin inline asm
	shfl.sync.down.b32 %r139, %r140, %r146, %r187, %r188;
	// end inline asm
	// begin inline asm
	shfl.sync.down.b32 %r144, %r145, %r146, %r187, %r188;
	// end inline asm
	mov.b64 	%rd95, {%r139, %r144};
	mov.b64 	%fd133, %rd95;
	setp.lt.s32 	%p28, %r138, %r187;
	add.f64 	%fd134, %fd346, %fd133;
	selp.f64 	%fd135, %fd134, %fd346, %p28;
	mov.b64 	%rd96, %fd135;
	mov.b64 	{%r150, %r155}, %rd96;
	mov.b32 	%r156, 2;
	// begin inline asm
	shfl.sync.down.b32 %r149, %r150, %r156, %r187, %r188;
	// end inline asm
	// begin inline asm
	shfl.sync.down.b32 %r154, %r155, %r156, %r187, %r188;
	// end inline asm
	mov.b64 	%rd97, {%r149, %r154};
	mov.b64 	%fd136, %rd97;
	add.s32 	%r193, %r138, 2;
	setp.gt.s32 	%p29, %r193, %r187;
	add.f64 	%fd137, %fd135, %fd136;
	selp.f64 	%fd138, %fd135, %fd137, %p29;
	mov.b64 	%rd98, %fd138;
	mov.b64 	{%r160, %r165}, %rd98;
	mov.b32 	%r166, 4;
	// begin inline asm
	shfl.sync.down.b32 %r159, %r160, %r166, %r187, %r188;
	// end inline asm
	// begin inline asm
	shfl.sync.down.b32 %r164, %r165, %r166, %r187, %r188;
	// end inline asm
	mov.b64 	%rd99, {%r159, %r164};
	mov.b64 	%fd139, %rd99;
	add.s32 	%r194, %r138, 4;
	setp.gt.s32 	%p30, %r194, %r187;
	add.f64 	%fd140, %fd138, %fd139;
	selp.f64 	%fd141, %fd138, %fd140, %p30;
	mov.b64 	%rd100, %fd141;
	mov.b64 	{%r170, %r175}, %rd100;
	mov.b32 	%r176, 8;
	// begin inline asm
	shfl.sync.down.b32 %r169, %r170, %r176, %r187, %r188;
	// end inline asm
	// begin inline asm
	shfl.sync.down.b32 %r174, %r175, %r176, %r187, %r188;
	// end inline asm
	mov.b64 	%rd101, {%r169, %r174};
	mov.b64 	%fd142, %rd101;
	add.s32 	%r195, %r138, 8;
	setp.gt.s32 	%p31, %r195, %r187;
	add.f64 	%fd143, %fd141, %fd142;
	selp.f64 	%fd144, %fd141, %fd143, %p31;
	mov.b64 	%rd102, %fd144;
	mov.b64 	{%r180, %r185}, %rd102;
	mov.b32 	%r186, 16;
	// begin inline asm
	shfl.sync.down.b32 %r179, %r180, %r186, %r187, %r188;
	// end inline asm
	// begin inline asm
	shfl.sync.down.b32 %r184, %r185, %r186, %r187, %r188;
	// end inline asm
	mov.b64 	%rd103, {%r179, %r184};
	mov.b64 	%fd145, %rd103;
	add.s32 	%r196, %r138, 16;
	setp.gt.s32 	%p32, %r196, %r187;
	add.f64 	%fd146, %fd144, %fd145;
	selp.f64 	%fd354, %fd144, %fd146, %p32;
	setp.ne.s32 	%p33, %r138, 0;
	@%p33 bra 	$L__BB17_54;
	shr.u32 	%r197, %r35, 2;
	and.b32  	%r198, %r197, 248;
	mov.u32 	%r199, _ZZN3cub18CUB_300001_SM_10006detail6reduce28DeviceReduceSingleTileKernelINS2_10policy_hubIdj11add_functorIdEE10Policy1000EPdS9_iS6_ddN4cuda3std3__410__identityEEEvT0_T1_T2_T3_T4_T6_E12temp_storage;
	add.s32 	%r200, %r199, %r198;
	st.shared.f64 	[%r200+8], %fd354;
$L__BB17_54:
	bar.sync 	0;
	setp.ne.s32 	%p34, %r35, 0;
	@%p34 bra 	$L__BB17_72;
	setp.gt.s32 	%p35, %r68, 32;
	ld.shared.f64 	%fd147, [_ZZN3cub18CUB_300001_SM_10006detail6reduce28DeviceReduceSingleTileKernelINS2_10policy_hubIdj11add_functorIdEE10Policy1000EPdS9_iS6_ddN4cuda3std3__410__identityEEEvT0_T1_T2_T3_T4_T6_E12temp_storage+16];
	add.f64 	%fd148, %fd354, %fd147;
	selp.f64 	%fd149, %fd148, %fd354, %p35;
	setp.gt.s32 	%p36, %r68, 64;
	ld.shared.f64 	%fd150, [_ZZN3cub18CUB_300001_SM_10006detail6reduce28DeviceReduceSingleTileKernelINS2_10policy_hubIdj11add_functorIdEE10Policy1000EPdS9_iS6_ddN4cuda3std3__410__identityEEEvT0_T1_T2_T3_T4_T6_E12temp_storage+24];
	add.f64 	%fd151, %fd150, %fd149;
	selp.f64 	%fd152, %fd151, %fd149, %p36;
	setp.gt.s32 	%p37, %r68, 96;
	ld.shared.f64 	%fd153, [_ZZN3cub18CUB_300001_SM_10006detail6reduce28DeviceReduceSingleTileKernelINS2_10policy_hubIdj11add_functorIdEE10Policy1000EPdS9_iS6_ddN4cuda3std3__410__identityEEEvT0_T1_T2_T3_T4_T6_E12temp_storage+32];
	add.f64 	%fd154, %fd153, %fd152;
	selp.f64 	%fd155, %fd154, %fd152, %p37;
	setp.gt.s32 	%p38, %r68, 128;
	ld.shared.f64 	%fd156, [_ZZN3cub18CUB_300001_SM_10006detail6reduce28DeviceReduceSingleTileKernelINS2_10policy_hubIdj11add_functorIdEE10Policy1000EPdS9_iS6_ddN4cuda3std3__410__identityEEEvT0_T1_T2_T3_T4_T6_E12temp_storage+40];
	add.f64 	%fd157, %fd156, %fd155;
	selp.f64 	%fd158, %fd157, %fd155, %p38;
	setp.gt.s32 	%p39, %r68, 160;
	ld.shared.f64 	%fd159, [_ZZN3cub18CUB_300001_SM_10006detail6reduce28DeviceReduceSingleTileKernelINS2_10policy_hubIdj11add_functorIdEE10Policy1000EPdS9_iS6_ddN4cuda3std3__410__identityEEEvT0_T1_T2_T3_T4_T6_E12temp_storage+48];
	add.f64 	%fd160, %fd159, %fd158;
	selp.f64 	%fd161, %fd160, %fd158, %p39;
	setp.gt.s32 	%p40, %r68, 192;
	ld.shared.f64 	%fd162, [_ZZN3cub18CUB_300001_SM_10006detail6reduce28DeviceReduceSingleTileKernelINS2_10policy_hubIdj11add_functorIdEE10Policy1000EPdS9_iS6_ddN4cuda3std3__410__identityEEEvT0_T1_T2_T3_T4_T6_E12temp_storage+56];
	add.f64 	%fd163, %fd162, %fd161;
	selp.f64 	%fd164, %fd163, %fd161, %p40;
	setp.gt.s32 	%p41, %r68, 224;
	ld.shared.f64 	%fd165, [_ZZN3cub18CUB_300001_SM_10006detail6reduce28DeviceReduceSingleTileKernelINS2_10policy_hubIdj11add_functorIdEE10Policy1000EPdS9_iS6_ddN4cuda3std3__410__identityEEEvT0_T1_T2_T3_T4_T6_E12temp_storage+64];
	add.f64 	%fd166, %fd165, %fd164;
	selp.f64 	%fd354, %fd166, %fd164, %p41;
	bra.uni 	$L__BB17_72;
$L__BB17_56:
	mov.u32 	%r47, %tid.x;
	mul.wide.u32 	%rd34, %r47, 8;
	add.s64 	%rd19, %rd15, %rd34;
	// begin inline asm
	ld.global.nc.u64 %rd18, [%rd19];
	// end inline asm
	mov.b64 	%fd59, %rd18;
	add.s64 	%rd21, %rd19, 2048;
	// begin inline asm
	ld.global.nc.u64 %rd20, [%rd21];
	// end inline asm
	mov.b64 	%fd60, %rd20;
	add.s64 	%rd23, %rd19, 4096;
	// begin inline asm
	ld.global.nc.u64 %rd22, [%rd23];
	// end inline asm
	mov.b64 	%fd61, %rd22;
	add.s64 	%rd25, %rd19, 6144;
	// begin inline asm
	ld.global.nc.u64 %rd24, [%rd25];
	// end inline asm
	mov.b64 	%fd62, %rd24;
	add.s64 	%rd27, %rd19, 8192;
	// begin inline asm
	ld.global.nc.u64 %rd26, [%rd27];
	// end inline asm
	mov.b64 	%fd63, %rd26;
	add.s64 	%rd29, %rd19, 10240;
	// begin inline asm
	ld.global.nc.u64 %rd28, [%rd29];
	// end inline asm
	mov.b64 	%fd64, %rd28;
	add.s64 	%rd31, %rd19, 12288;
	// begin inline asm
	ld.global.nc.u64 %rd30, [%rd31];
	// end inline asm
	mov.b64 	%fd65, %rd30;
	add.s64 	%rd33, %rd19, 14336;
	// begin inline asm
	ld.global.nc.u64 %rd32, [%rd33];
	// end inline asm
	mov.b64 	%fd66, %rd32;
	add.f64 	%fd67, %fd59, %fd60;
	add.f64 	%fd68, %fd67, %fd61;
	add.f64 	%fd69, %fd68, %fd62;
	add.f64 	%fd70, %fd69, %fd63;
	add.f64 	%fd71, %fd70, %fd64;
	add.f64 	%fd72, %fd71, %fd65;
	add.f64 	%fd353, %fd72, %fd66;
	setp.lt.u32 	%p4, %r68, 4096;
	mov.b32 	%r465, 2048;
	@%p4 bra 	$L__BB17_60;
	add.s32 	%r48, %r68, -2048;
	mov.b32 	%r465, 2048;
$L__BB17_58:
	mul.wide.s32 	%rd51, %r465, 8;
	add.s64 	%rd36, %rd19, %rd51;
	// begin inline asm
	ld.global.nc.u64 %rd35, [%rd36];
	// end inline asm
	mov.b64 	%fd73, %rd35;
	add.s64 	%rd38, %rd36, 2048;
	// begin inline asm
	ld.global.nc.u64 %rd37, [%rd38];
	// end inline asm
	mov.b64 	%fd74, %rd37;
	add.s64 	%rd40, %rd36, 4096;
	// begin inline asm
	ld.global.nc.u64 %rd39, [%rd40];
	// end inline asm
	mov.b64 	%fd75, %rd39;
	add.s64 	%rd42, %rd36, 6144;
	// begin inline asm
	ld.global.nc.u64 %rd41, [%rd42];
	// end inline asm
	mov.b64 	%fd76, %rd41;
	add.s64 	%rd44, %rd36, 8192;
	// begin inline asm
	ld.global.nc.u64 %rd43, [%rd44];
	// end inline asm
	mov.b64 	%fd77, %rd43;
	add.s64 	%rd46, %rd36, 10240;
	// begin inline asm
	ld.global.nc.u64 %rd45, [%rd46];
	// end inline asm
	mov.b64 	%fd78, %rd45;
	add.s64 	%rd48, %rd36, 12288;
	// begin inline asm
	ld.global.nc.u64 %rd47, [%rd48];
	// end inline asm
	mov.b64 	%fd79, %rd47;
	add.s64 	%rd50, %rd36, 14336;
	// begin inline asm
	ld.global.nc.u64 %rd49, [%rd50];
	// end inline asm
	mov.b64 	%fd80, %rd49;
	add.f64 	%fd81, %fd353, %fd73;
	add.f64 	%fd82, %fd81, %fd74;
	add.f64 	%fd83, %fd82, %fd75;
	add.f64 	%fd84, %fd83, %fd76;
	add.f64 	%fd85, %fd84, %fd77;
	add.f64 	%fd86, %fd85, %fd78;
	add.f64 	%fd87, %fd86, %fd79;
	add.f64 	%fd353, %fd87, %fd80;
	sub.s32 	%r71, %r68, %r465;
	setp.lt.s32 	%p5, %r71, 2048;
	@%p5 bra 	$L__BB17_68;
	add.s32 	%r465, %r465, 2048;
	setp.le.s32 	%p6, %r465, %r48;
	@%p6 bra 	$L__BB17_58;
$L__BB17_60:
	setp.le.s32 	%p7, %r68, %r465;
	@%p7 bra 	$L__BB17_68;
	sub.s32 	%r52, %r68, %r465;
	setp.ge.s32 	%p8, %r47, %r52;
	@%p8 bra 	$L__BB17_68;
	not.b32 	%r72, %r47;
	add.s32 	%r73, %r68, %r72;
	sub.s32 	%r53, %r73, %r465;
	and.b32  	%r74, %r53, 768;
	setp.eq.s32 	%p9, %r74, 768;
	mov.u32 	%r469, %r47;
	@%p9 bra 	$L__BB17_65;
	add.s32 	%r467, %r47, %r465;
	shr.u32 	%r75, %r53, 8;
	add.s32 	%r76, %r75, 1;
	and.b32  	%r77, %r76, 3;
	neg.s32 	%r466, %r77;
	mov.u32 	%r469, %r47;
$L__BB17_64:
	.pragma "nounroll";
	mul.wide.u32 	%rd54, %r467, 8;
	add.s64 	%rd53, %rd15, %rd54;
	// begin inline asm
	ld.global.nc.u64 %rd52, [%rd53];
	// end inline asm
	mov.b64 	%fd89, %rd52;
	add.f64 	%fd353, %fd353, %fd89;
	add.s32 	%r469, %r469, 256;
	add.s32 	%r467, %r467, 256;
	add.s32 	%r466, %r466, 1;
	setp.ne.s32 	%p10, %r466, 0;
	@%p10 bra 	$L__BB17_64;
$L__BB17_65:
	setp.lt.u32 	%p11, %r53, 768;
	@%p11 bra 	$L__BB17_68;
	cvt.u64.u32 	%rd55, %r469;
	cvt.u64.u32 	%rd56, %r465;
	add.s64 	%rd57, %rd55, %rd56;
	shl.b64 	%rd58, %rd57, 3;
	add.s64 	%rd59, %rd58, %rd15;
	add.s64 	%rd205, %rd59, 4096;
	add.s32 	%r470, %r469, %r465;
$L__BB17_67:
	mul.wide.u32 	%rd68, %r470, 8;
	add.s64 	%rd61, %rd15, %rd68;
	// begin inline asm
	ld.global.nc.u64 %rd60, [%rd61];
	// end inline asm
	mov.b64 	%fd90, %rd60;
	add.f64 	%fd91, %fd353, %fd90;
	add.s64 	%rd63, %rd205, -2048;
	// begin inline asm
	ld.global.nc.u64 %rd62, [%rd63];
	// end inline asm
	mov.b64 	%fd92, %rd62;
	add.f64 	%fd93, %fd91, %fd92;
	// begin inline asm
	ld.global.nc.u64 %rd64, [%rd205];
	// end inline asm
	mov.b64 	%fd94, %rd64;
	add.f64 	%fd95, %fd93, %fd94;
	add.s64 	%rd67, %rd205, 2048;
	// begin inline asm
	ld.global.nc.u64 %rd66, [%rd67];
	// end inline asm
	mov.b64 	%fd96, %rd66;
	add.f64 	%fd353, %fd95, %fd96;
	add.s32 	%r469, %r469, 1024;
	add.s64 	%rd205, %rd205, 8192;
	add.s32 	%r470, %r470, 1024;
	setp.lt.s32 	%p12, %r469, %r52;
	@%p12 bra 	$L__BB17_67;
$L__BB17_68:
	// begin inline asm
	mov.u32 %r78, %laneid;
	// end inline asm
	mov.b64 	%rd69, %fd353;
	mov.b64 	{%r80, %r85}, %rd69;
	mov.b32 	%r86, 1;
	mov.b32 	%r127, 31;
	mov.b32 	%r128, -1;
	// begin inline asm
	shfl.sync.down.b32 %r79, %r80, %r86, %r127, %r128;
	// end inline asm
	// begin inline asm
	shfl.sync.down.b32 %r84, %r85, %r86, %r127, %r128;
	// end inline asm
	mov.b64 	%rd70, {%r79, %r84};
	mov.b64 	%fd97, %rd70;
	setp.gt.s32 	%p13, %r78, 30;
	add.f64 	%fd98, %fd353, %fd97;
	selp.f64 	%fd99, %fd353, %fd98, %p13;
	mov.b64 	%rd71, %fd99;
	mov.b64 	{%r90, %r95}, %rd71;
	mov.b32 	%r96, 2;
	// begin inline asm
	shfl.sync.down.b32 %r89, %r90, %r96, %r127, %r128;
	// end inline asm
	// begin inline asm
	shfl.sync.down.b32 %r94, %r95, %r96, %r127, %r128;
	// end inline asm
	mov.b64 	%rd72, {%r89, %r94};
	mov.b64 	%fd100, %rd72;
	setp.gt.s32 	%p14, %r78, 29;
	add.f64 	%fd101, %fd99, %fd100;
	selp.f64 	%fd102, %fd99, %fd101, %p14;
	mov.b64 	%rd73, %fd102;
	mov.b64 	{%r100, %r105}, %rd73;
	mov.b32 	%r106, 4;
	// begin inline asm
	shfl.sync.down.b32 %r99, %r100, %r106, %r127, %r128;
	// end inline asm
	// begin inline asm
	shfl.sync.down.b32 %r104, %r105, %r106, %r127, %r128;
	// end inline asm
	mov.b64 	%rd74, {%r99, %r104};
	mov.b64 	%fd103, %rd74;
	setp.gt.s32 	%p15, %r78, 27;
	add.f64 	%fd104, %fd102, %fd103;
	selp.f64 	%fd105, %fd102, %fd104, %p15;
	mov.b64 	%rd75, %fd105;
	mov.b64 	{%r110, %r115}, %rd75;
	mov.b32 	%r116, 8;
	// begin inline asm
	shfl.sync.down.b32 %r109, %r110, %r116, %r127, %r128;
	// end inline asm
	// begin inline asm
	shfl.sync.down.b32 %r114, %r115, %r116, %r127, %r128;
	// end inline asm
	mov.b64 	%rd76, {%r109, %r114};
	mov.b64 	%fd106, %rd76;
	setp.gt.s32 	%p16, %r78, 23;
	add.f64 	%fd107, %fd105, %fd106;
	selp.f64 	%fd108, %fd105, %fd107, %p16;
	mov.b64 	%rd77, %fd108;
	mov.b64 	{%r120, %r125}, %rd77;
	mov.b32 	%r126, 16;
	// begin inline asm
	shfl.sync.down.b32 %r119, %r120, %r126, %r127, %r128;
	// end inline asm
	// begin inline asm
	shfl.sync.down.b32 %r124, %r125, %r126, %r127, %r128;
	// end inline asm
	mov.b64 	%rd78, {%r119, %r124};
	mov.b64 	%fd109, %rd78;
	setp.gt.s32 	%p17, %r78, 15;
	add.f64 	%fd54, %fd108, %fd109;
	selp.f64 	%fd354, %fd108, %fd54, %p17;
	setp.ne.s32 	%p18, %r78, 0;
	@%p18 bra 	$L__BB17_70;
	shr.u32 	%r129, %r47, 2;
	and.b32  	%r130, %r129, 248;
	mov.u32 	%r131, _ZZN3cub18CUB_300001_SM_10006detail6reduce28DeviceReduceSingleTileKernelINS2_10policy_hubIdj11add_functorIdEE10Policy1000EPdS9_iS6_ddN4cuda3std3__410__identityEEEvT0_T1_T2_T3_T4_T6_E12temp_storage;
	add.s32 	%r132, %r131, %r130;
	st.shared.f64 	[%r132+8], %fd54;
$L__BB17_70:
	bar.sync 	0;
	setp.ne.s32 	%p19, %r47, 0;
	@%p19 bra 	$L__BB17_72;
	ld.shared.f64 	%fd110, [_ZZN3cub18CUB_300001_SM_10006detail6reduce28DeviceReduceSingleTileKernelINS2_10policy_hubIdj11add_functorIdEE10Policy1000EPdS9_iS6_ddN4cuda3std3__410__identityEEEvT0_T1_T2_T3_T4_T6_E12temp_storage+16];
	add.f64 	%fd111, %fd354, %fd110;
	ld.shared.f64 	%fd112, [_ZZN3cub18CUB_300001_SM_10006detail6reduce28DeviceReduceSingleTileKernelINS2_10policy_hubIdj11add_functorIdEE10Policy1000EPdS9_iS6_ddN4cuda3std3__410__identityEEEvT0_T1_T2_T3_T4_T6_E12temp_storage+24];
	add.f64 	%fd113, %fd111, %fd112;
	ld.shared.f64 	%fd114, [_ZZN3cub18CUB_300001_SM_10006detail6reduce28DeviceReduceSingleTileKernelINS2_10policy_hubIdj11add_functorIdEE10Policy1000EPdS9_iS6_ddN4cuda3std3__410__identityEEEvT0_T1_T2_T3_T4_T6_E12temp_storage+32];
	add.f64 	%fd115, %fd113, %fd114;
	ld.shared.f64 	%fd116, [_ZZN3cub18CUB_300001_SM_10006detail6reduce28DeviceReduceSingleTileKernelINS2_10policy_hubIdj11add_functorIdEE10Policy1000EPdS9_iS6_ddN4cuda3std3__410__identityEEEvT0_T1_T2_T3_T4_T6_E12temp_storage+40];
	add.f64 	%fd117, %fd115, %fd116;
	ld.shared.f64 	%fd118, [_ZZN3cub18CUB_300001_SM_10006detail6reduce28DeviceReduceSingleTileKernelINS2_10policy_hubIdj11add_functorIdEE10Policy1000EPdS9_iS6_ddN4cuda3std3__410__identityEEEvT0_T1_T2_T3_T4_T6_E12temp_storage+48];
	add.f64 	%fd119, %fd117, %fd118;
	ld.shared.f64 	%fd120, [_ZZN3cub18CUB_300001_SM_10006detail6reduce28DeviceReduceSingleTileKernelINS2_10policy_hubIdj11add_functorIdEE10Policy1000EPdS9_iS6_ddN4cuda3std3__410__identityEEEvT0_T1_T2_T3_T4_T6_E12temp_storage+56];
	add.f64 	%fd121, %fd119, %fd120;
	ld.shared.f64 	%fd122, [_ZZN3cub18CUB_300001_SM_10006detail6reduce28DeviceReduceSingleTileKernelINS2_10policy_hubIdj11add_functorIdEE10Policy1000EPdS9_iS6_ddN4cuda3std3__410__identityEEEvT0_T1_T2_T3_T4_T6_E12temp_storage+64];
	add.f64 	%fd354, %fd121, %fd122;
$L__BB17_72:
	mov.u32 	%r444, %tid.x;
	setp.ne.s32 	%p95, %r444, 0;
	@%p95 bra 	$L__BB17_74;
	add.f64 	%fd327, %fd58, %fd354;
	st.global.f64 	[%rd1], %fd327;
$L__BB17_74:
	ret;

}
	// .globl	_ZN3cub18CUB_300001_SM_10006detail6reduce28DeviceReduceSingleTileKernelINS2_10policy_hubIdy11add_functorIdEE10Policy1000EN6thrust24THRUST_300001_SM_1000_NS6detail15normal_iteratorINSA_10device_ptrIdEEEEPdyS6_ddN4cuda3std3__410__identityEEEvT0_T1_T2_T3_T4_T6_
.visible .entry _ZN3cub18CUB_300001_SM_10006detail6reduce28DeviceReduceSingleTileKernelINS2_10policy_hubIdy11add_functorIdEE10Policy1000EN6thrust24THRUST_300001_SM_1000_NS6detail15normal_iteratorINSA_10device_ptrIdEEEEPdyS6_ddN4cuda3std3__410__identityEEEvT0_T1_T2_T3_T4_T6_(
	.param .align 8 .b8 _ZN3cub18CUB_300001_SM_10006detail6reduce28DeviceReduceSingleTileKernelINS2_10policy_hubIdy11add_functorIdEE10Policy1000EN6thrust24THRUST_300001_SM_1000_NS6detail15normal_iteratorINSA_10device_ptrIdEEEEPdyS6_ddN4cuda3std3__410__identityEEEvT0_T1_T2_T3_T4_T6__param_0[8],
	.param .u64 .ptr .align 1 _ZN3cub18CUB_300001_SM_10006detail6reduce28DeviceReduceSingleTileKernelINS2_10policy_hubIdy11add_functorIdEE10Policy1000EN6thrust24THRUST_300001_SM_1000_NS6detail15normal_iteratorINSA_10device_ptrIdEEEEPdyS6_ddN4cuda3std3__410__identityEEEvT0_T1_T2_T3_T4_T6__param_1,
	.param .u64 _ZN3cub18CUB_300001_SM_10006detail6reduce28DeviceReduceSingleTileKernelINS2_10policy_hubIdy11add_functorIdEE10Policy1000EN6thrust24THRUST_300001_SM_1000_NS6detail15normal_iteratorINSA_10device_ptrIdEEEEPdyS6_ddN4cuda3std3__410__identityEEEvT0_T1_T2_T3_T4_T6__param_2,
	.param .align 1 .b8 _ZN3cub18CUB_300001_SM_10006detail6reduce28DeviceReduceSingleTileKernelINS2_10policy_hubIdy11add_functorIdEE10Policy1000EN6thrust24THRUST_300001_SM_1000_NS6detail15normal_iteratorINSA_10device_ptrIdEEEEPdyS6_ddN4cuda3std3__410__identityEEEvT0_T1_T2_T3_T4_T6__param_3[1],
	.param .f64 _ZN3cub18CUB_300001_SM_10006detail6reduce28DeviceReduceSingleTileKernelINS2_10policy_hubIdy11add_functorIdEE10Policy1000EN6thrust24THRUST_300001_SM_1000_NS6detail15normal_iteratorINSA_10device_ptrIdEEEEPdyS6_ddN4cuda3std3__410__identityEEEvT0_T1_T2_T3_T4_T6__param_4,
	.param .align 1 .b8 _ZN3cub18CUB_300001_SM_10006detail6reduce28DeviceReduceSingleTileKernelINS2_10policy_hubIdy11add_functorIdEE10Policy1000EN6thrust24THRUST_300001_SM_1000_NS6detail15normal_iteratorINSA_10device_ptrIdEEEEPdyS6_ddN4cuda3std3__410__identityEEEvT0_T1_T2_T3_T4_T6__param_5[1]
)
.maxntid 256
.minnctapersm 1
{
	.reg .pred 	%p<59>;
	.reg .b32 	%r<246>;
	.reg .b64 	%rd<86>;
	.reg .b64 	%fd<296>;
	// demoted variable
	.shared .align 8 .b8 _ZZN3cub18CUB_300001_SM_10006detail6reduce28DeviceReduceSingleTileKernelINS2_10policy_hubIdy11add_functorIdEE10Policy1000EN6thrust24THRUST_300001_SM_1000_NS6detail15normal_iteratorINSA_10device_ptrIdEEEEPdyS6_ddN4cuda3std3__410__identityEEEvT0_T1_T2_T3_T4_T6_E12temp_storage[80];
	ld.param.u64 	%rd18, [_ZN3cub18CUB_300001_SM_10006detail6reduce28DeviceReduceSingleTileKernelINS2_10policy_hubIdy11add_functorIdEE10Policy1000EN6thrust24THRUST_300001_SM_1000_NS6detail15normal_iteratorINSA_10device_ptrIdEEEEPdyS6_ddN4cuda3std3__410__identityEEEvT0_T1_T2_T3_T4_T6__param_0];
	ld.param.u64 	%rd20, [_ZN3cub18CUB_300001_SM_10006detail6reduce28DeviceReduceSingleTileKernelINS2_10policy_hubIdy11add_functorIdEE10Policy1000EN6thrust24THRUST_300001_SM_1000_NS6detail15normal_iteratorINSA_10device_ptrIdEEEEPdyS6_ddN4cuda3std3__410__identityEEEvT0_T1_T2_T3_T4_T6__param_1];
	ld.param.u64 	%rd19, [_ZN3cub18CUB_300001_SM_10006detail6reduce28DeviceReduceSingleTileKernelINS2_10policy_hubIdy11add_functorIdEE10Policy1000EN6thrust24THRUST_300001_SM_1000_NS6detail15normal_iteratorINSA_10device_ptrIdEEEEPdyS6_ddN4cuda3std3__410__identityEEEvT0_T1_T2_T3_T4_T6__param_2];
	ld.param.f64 	%fd42, [_ZN3cub18CUB_300001_SM_10006detail6reduce28DeviceReduceSingleTileKernelINS2_10policy_hubIdy11add_functorIdEE10Policy1000EN6thrust24THRUST_300001_SM_1000_NS6detail15normal_iteratorINSA_10device_ptrIdEEEEPdyS6_ddN4cuda3std3__410__identityEEEvT0_T1_T2_T3_T4_T6__param_4];
	cvta.to.global.u64 	%rd1, %rd20;
	setp.ne.s64 	%p1, %rd19, 0;
	@%p1 bra 	$L__BB18_3;
	mov.u32 	%r231, %tid.x;
	setp.ne.s32 	%p58, %r231, 0;
	@%p58 bra 	$L__BB18_51;
	st.global.f64 	[%rd1], %fd42;
	bra.uni 	$L__BB18_51;
$L__BB18_3:
	cvta.to.global.u64 	%rd2, %rd18;
	setp.gt.u64 	%p2, %rd19, 2047;
	@%p2 bra 	$L__BB18_28;
	cvt.u32.u64 	%r1, %rd19;
	mov.u32 	%r2, %tid.x;
	setp.ge.u32 	%p24, %r2, %r1;
	mov.f64 	%fd283, 0d0000000000000000;
	mov.u32 	%r235, %r2;
	@%p24 bra 	$L__BB18_6;
	mul.wide.u32 	%rd51, %r2, 8;
	add.s64 	%rd52, %rd2, %rd51;
	ld.global.f64 	%fd283, [%rd52];
	add.s32 	%r235, %r2, 256;
$L__BB18_6:
	setp.ge.u32 	%p25, %r235, %r1;
	@%p25 bra 	$L__BB18_19;
	not.b32 	%r108, %r235;
	add.s32 	%r109, %r108, %r1;
	shr.u32 	%r110, %r109, 8;
	add.s32 	%r5, %r110, 1;
	and.b32  	%r6, %r5, 15;
	setp.lt.u32 	%p26, %r109, 3840;
	@%p26 bra 	$L__BB18_10;
	and.b32  	%r111, %r5, 33554416;
	neg.s32 	%r233, %r111;
	mul.wide.u32 	%rd53, %r235, 8;
	add.s64 	%rd54, %rd53, %rd2;
	add.s64 	%rd81, %rd54, 16384;
$L__BB18_9:
	.pragma "nounroll";
	ld.global.f64 	%fd157, [%rd81+-16384];
	add.f64 	%fd158, %fd283, %fd157;
	ld.global.f64 	%fd159, [%rd81+-14336];
	add.f64 	%fd160, %fd158, %fd159;
	ld.global.f64 	%fd161, [%rd81+-12288];
	add.f64 	%fd162, %fd160, %fd161;
	ld.global.f64 	%fd163, [%rd81+-10240];
	add.f64 	%fd164, %fd162, %fd163;
	ld.global.f64 	%fd165, [%rd81+-8192];
	add.f64 	%fd166, %fd164, %fd165;
	ld.global.f64 	%fd167, [%rd81+-6144];
	add.f64 	%fd168, %fd166, %fd167;
	ld.global.f64 	%fd169, [%rd81+-4096];
	add.f64 	%fd170, %fd168, %fd169;
	ld.global.f64 	%fd171, [%rd81+-2048];
	add.f64 	%fd172, %fd170, %fd171;
	ld.global.f64 	%fd173, [%rd81];
	add.f64 	%fd174, %fd172, %fd173;
	ld.global.f64 	%fd175, [%rd81+2048];
	add.f64 	%fd176, %fd174, %fd175;
	ld.global.f64 	%fd177, [%rd81+4096];
	add.f64 	%fd178, %fd176, %fd177;
	ld.global.f64 	%fd179, [%rd81+6144];
	add.f64 	%fd180, %fd178, %fd179;
	ld.global.f64 	%fd181, [%rd81+8192];
	add.f64 	%fd182, %fd180, %fd181;
	ld.global.f64 	%fd183, [%rd81+10240];
	add.f64 	%fd184, %fd182, %fd183;
	ld.global.f64 	%fd185, [%rd81+12288];
	add.f64 	%fd186, %fd184, %fd185;
	ld.global.f64 	%fd187, [%rd81+14336];
	add.f64 	%fd283, %fd186, %fd187;
	add.s32 	%r235, %r235, 4096;
	add.s32 	%r233, %r233, 16;
	add.s64 	%rd81, %rd81, 32768;
	setp.ne.s32 	%p27, %r233, 0;
	@%p27 bra 	$L__BB18_9;
$L__BB18_10:
	setp.eq.s32 	%p28, %r6, 0;
	@%p28 bra 	$L__BB18_19;
	and.b32  	%r13, %r5, 7;
	setp.lt.u32 	%p29, %r6, 8;
	@%p29 bra 	$L__BB18_13;
	mul.wide.s32 	%rd55, %r235, 8;
	add.s64 	%rd56, %rd2, %rd55;
	ld.global.f64 	%fd189, [%rd56];
	add.f64 	%fd190, %fd283, %fd189;
	ld.global.f64 	%fd191, [%rd56+2048];
	add.f64 	%fd192, %fd190, %fd191;
	ld.global.f64 	%fd193, [%rd56+4096];
	add.f64 	%fd194, %fd192, %fd193;
	ld.global.f64 	%fd195, [%rd56+6144];
	add.f64 	%fd196, %fd194, %fd195;
	ld.global.f64 	%fd197, [%rd56+8192];
	add.f64 	%fd198, %fd196, %fd197;
	ld.global.f64 	%fd199, [%rd56+10240];
	add.f64 	%fd200, %fd198, %fd199;
	ld.global.f64 	%fd201, [%rd56+12288];
	add.f64 	%fd202, %fd200, %fd201;
	ld.global.f64 	%fd203, [%rd56+14336];
	add.f64 	%fd283, %fd202, %fd203;
	add.s32 	%r235, %r235, 2048;
$L__BB18_13:
	setp.eq.s32 	%p30, %r13, 0;
	@%p30 bra 	$L__BB18_19;
	and.b32  	%r16, %r5, 3;
	setp.lt.u32 	%p31, %r13, 4;
	@%p31 bra 	$L__BB18_16;
	mul.wide.s32 	%rd57, %r235, 8;
	add.s64 	%rd58, %rd2, %rd57;
	ld.global.f64 	%fd205, [%rd58];
	add.f64 	%fd206, %fd283, %fd205;
	ld.global.f64 	%fd207, [%rd58+2048];
	add.f64 	%fd208, %fd206, %fd207;
	ld.global.f64 	%fd209, [%rd58+4096];
	add.f64 	%fd210, %fd208, %fd209;
	ld.global.f64 	%fd211, [%rd58+6144];
	add.f64 	%fd283, %fd210, %fd211;
	add.s32 	%r235, %r235, 1024;
$L__BB18_16:
	setp.eq.s32 	%p32, %r16, 0;
	@%p32 bra 	$L__BB18_19;
	neg.s32 	%r238, %r16;
$L__BB18_18:
	.pragma "nounroll";
	mul.wide.s32 	%rd59, %r235, 8;
	add.s64 	%rd60, %rd2, %rd59;
	ld.global.f64 	%fd212, [%rd60];
	add.f64 	%fd283, %fd283, %fd212;
	add.s32 	%r235, %r235, 256;
	add.s32 	%r238, %r238, 1;
	setp.ne.s32 	%p33, %r238, 0;
	@%p33 bra 	$L__BB18_18;
$L__BB18_19:
	setp.lt.u64 	%p34, %rd19, 256;
	@%p34 bra 	$L__BB18_24;
	// begin inline asm
	mov.u32 %r175, %laneid;
	// end inline asm
	mov.b64 	%rd71, %fd283;
	mov.b64 	{%r177, %r182}, %rd71;
	mov.b32 	%r183, 1;
	mov.b32 	%r224, 31;
	mov.b32 	%r225, -1;
	// begin inline asm
	shfl.sync.down.b32 %r176, %r177, %r183, %r224, %r225;
	// end inline asm
	// begin inline asm
	shfl.sync.down.b32 %r181, %r182, %r183, %r224, %r225;
	// end inline asm
	mov.b64 	%rd72, {%r176, %r181};
	mov.b64 	%fd247, %rd72;
	setp.gt.s32 	%p50, %r175, 30;
	add.f64 	%fd248, %fd283, %fd247;
	selp.f64 	%fd249, %fd283, %fd248, %p50;
	mov.b64 	%rd73, %fd249;
	mov.b64 	{%r187, %r192}, %rd73;
	mov.b32 	%r193, 2;
	// begin inline asm
	shfl.sync.down.b32 %r186, %r187, %r193, %r224, %r225;
	// end inline asm
	// begin inline asm
	shfl.sync.down.b32 %r191, %r192, %r193, %r224, %r225;
	// end inline asm
	mov.b64 	%rd74, {%r186, %r191};
	mov.b64 	%fd250, %rd74;
	setp.gt.s32 	%p51, %r175, 29;
	add.f64 	%fd251, %fd249, %fd250;
	selp.f64 	%fd252, %fd249, %fd251, %p51;
	mov.b64 	%rd75, %fd252;
	mov.b64 	{%r197, %r202}, %rd75;
	mov.b32 	%r203, 4;
	// begin inline asm
	shfl.sync.down.b32 %r196, %r197, %r203, %r224, %r225;
	// end inline asm
	// begin inline asm
	shfl.sync.down.b32 %r201, %r202, %r203, %r224, %r225;
	// end inline asm
	mov.b64 	%rd76, {%r196, %r201};
	mov.b64 	%fd253, %rd76;
	setp.gt.s32 	%p52, %r175, 27;
	add.f64 	%fd254, %fd252, %fd253;
	selp.f64 	%fd255, %fd252, %fd254, %p52;
	mov.b64 	%rd77, %fd255;
	mov.b64 	{%r207, %r212}, %rd77;
	mov.b32 	%r213, 8;
	// begin inline asm
	shfl.sync.down.b32 %r206, %r207, %r213, %r224, %r225;
	// end inline asm
	// begin inline asm
	shfl.sync.down.b32 %r211, %r212, %r213, %r224, %r225;
	// end inline asm
	mov.b64 	%rd78, {%r206, %r211};
	mov.b64 	%fd256, %rd78;
	setp.gt.s32 	%p53, %r175, 23;
	add.f64 	%fd257, %fd255, %fd256;
	selp.f64 	%fd258, %fd255, %fd257, %p53;
	mov.b64 	%rd79, %fd258;
	mov.b64 	{%r217, %r222}, %rd79;
	mov.b32 	%r223, 16;
	// begin inline asm
	shfl.sync.down.b32 %r216, %r217, %r223, %r224, %r225;
	// end inline asm
	// begin inline asm
	shfl.sync.down.b32 %r221, %r222, %r223, %r224, %r225;
	// end inline asm
	mov.b64 	%rd80, {%r216, %r221};
	mov.b64 	%fd259, %rd80;
	setp.gt.s32 	%p54, %r175, 15;
	add.f64 	%fd16, %fd258, %fd259;
	selp.f64 	%fd295, %fd258, %fd16, %p54;
	setp.ne.s32 	%p55, %r175, 0;
	@%p55 bra 	$L__BB18_22;
	shr.u32 	%r226, %r2, 2;
	and.b32  	%r227, %r226, 248;
	mov.u32 	%r228, _ZZN3cub18CUB_300001_SM_10006detail6reduce28DeviceReduceSingleTileKernelINS2_10policy_hubIdy11add_functorIdEE10Policy1000EN6thrust24THRUST_300001_SM_1000_NS6detail15normal_iteratorINSA_10device_ptrIdEEEEPdyS6_ddN4cuda3std3__410__identityEEEvT0_T1_T2_T3_T4_T6_E12temp_storage;
	add.s32 	%r229, %r228, %r227;
	st.shared.f64 	[%r229+8], %fd16;
$L__BB18_22:
	bar.sync 	0;
	setp.ne.s32 	%p56, %r2, 0;
	@%p56 bra 	$L__BB18_49;
	ld.shared.f64 	%fd260, [_ZZN3cub18CUB_300001_SM_10006detail6reduce28DeviceReduceSingleTileKernelINS2_10policy_hubIdy11add_functorIdEE10Policy1000EN6thrust24THRUST_300001_SM_1000_NS6detail15normal_iteratorINSA_10device_ptrIdEEEEPdyS6_ddN4cuda3std3__410__identityEEEvT0_T1_T2_T3_T4_T6_E12temp_storage+16];
	add.f64 	%fd261, %fd295, %fd260;
	ld.shared.f64 	%fd262, [_ZZN3cub18CUB_300001_SM_10006detail6reduce28DeviceReduceSingleTileKernelINS2_10policy_hubIdy11add_functorIdEE10Policy1000EN6thrust24THRUST_300001_SM_1000_NS6detail15normal_iteratorINSA_10device_ptrIdEEEEPdyS6_ddN4cuda3std3__410__identityEEEvT0_T1_T2_T3_T4_T6_E12temp_storage+24];
	add.f64 	%fd263, %fd261, %fd262;
	ld.shared.f64 	%fd264, [_ZZN3cub18CUB_300001_SM_10006detail6reduce28DeviceReduceSingleTileKernelINS2_10policy_hubIdy11add_functorIdEE10Policy1000EN6thrust24THRUST_300001_SM_1000_NS6detail15normal_iteratorINSA_10device_ptrIdEEEEPdyS6_ddN4cuda3std3__410__identityEEEvT0_T1_T2_T3_T4_T6_E12temp_storage+32];
	add.f64 	%fd265, %fd263, %fd264;
	ld.shared.f64 	%fd266, [_ZZN3cub18CUB_300001_SM_10006detail6reduce28DeviceReduceSingleTileKernelINS2_10policy_hubIdy11add_functorIdEE10Policy1000EN6thrust24THRUST_300001_SM_1000_NS6detail15normal_iteratorINSA_10device_ptrIdEEEEPdyS6_ddN4cuda3std3__410__identityEEEvT0_T1_T2_T3_T4_T6_E12temp_storage+40];
	add.f64 	%fd267, %fd265, %fd266;
	ld.shared.f64 	%fd268, [_ZZN3cub18CUB_300001_SM_10006detail6reduce28DeviceReduceSingleTileKernelINS2_10policy_hubIdy11add_functorIdEE10Policy1000EN6thrust24THRUST_300001_SM_1000_NS6detail15normal_iteratorINSA_10device_ptrIdEEEEPdyS6_ddN4cuda3std3__410__identityEEEvT0_T1_T2_T3_T4_T6_E12temp_storage+48];
	add.f64 	%fd269, %fd267, %fd268;
	ld.shared.f64 	%fd270, [_ZZN3cub18CUB_300001_SM_10006detail6reduce28DeviceReduceSingleTileKernelINS2_10policy_hubIdy11add_functorIdEE10Policy1000EN6thrust24THRUST_300001_SM_1000_NS6detail15normal_iteratorINSA_10device_ptrIdEEEEPdyS6_ddN4cuda3std3__410__identityEEEvT0_T1_T2_T3_T4_T6_E12temp_storage+56];
	add.f64 	%fd271, %fd269, %fd270;
	ld.shared.f64 	%fd272, [_ZZN3cub18CUB_300001_SM_10006detail6reduce28DeviceReduceSingleTileKernelINS2_10policy_hubIdy11add_functorIdEE10Policy1000EN6thrust24THRUST_300001_SM_1000_NS6detail15normal_iteratorINSA_10device_ptrIdEEEEPdyS6_ddN4cuda3std3__410__identityEEEvT0_T1_T2_T3_T4_T6_E12temp_storage+64];
	add.f64 	%fd295, %fd271, %fd272;
	bra.uni 	$L__BB18_49;
$L__BB18_24:
	// begin inline asm
	mov.u32 %r112, %laneid;
	// end inline asm
	and.b32  	%r163, %r2, 992;
	add.s32 	%r164, %r163, 32;
	setp.gt.u32 	%p35, %r164, %r1;
	not.b32 	%r165, %r163;
	add.s32 	%r166, %r1, %r165;
	selp.b32 	%r161, %r166, 31, %p35;
	mov.b64 	%rd61, %fd283;
	mov.b64 	{%r114, %r119}, %rd61;
	mov.b32 	%r120, 1;
	mov.b32 	%r162, -1;
	// begin inline asm
	shfl.sync.down.b32 %r113, %r114, %r120, %r161, %r162;
	// end inline asm
	// begin inline asm
	shfl.sync.down.b32 %r118, %r119, %r120, %r161, %r162;
	// end inline asm
	mov.b64 	%rd62, {%r113, %r118};
	mov.b64 	%fd213, %rd62;
	setp.lt.s32 	%p36, %r112, %r161;
	add.f64 	%fd214, %fd283, %fd213;
	selp.f64 	%fd215, %fd214, %fd283, %p36;
	mov.b64 	%rd63, %fd215;
	mov.b64 	{%r124, %r129}, %rd63;
	mov.b32 	%r130, 2;
	// begin inline asm
	shfl.sync.down.b32 %r123, %r124, %r130, %r161, %r162;
	// end inline asm
	// begin inline asm
	shfl.sync.down.b32 %r128, %r129, %r130, %r161, %r162;
	// end inline asm
	mov.b64 	%rd64, {%r123, %r128};
	mov.b64 	%fd216, %rd64;
	add.s32 	%r167, %r112, 2;
	setp.gt.s32 	%p37, %r167, %r161;
	add.f64 	%fd217, %fd215, %fd216;
	selp.f64 	%fd218, %fd215, %fd217, %p37;
	mov.b64 	%rd65, %fd218;
	mov.b64 	{%r134, %r139}, %rd65;
	mov.b32 	%r140, 4;
	// begin inline asm
	shfl.sync.down.b32 %r133, %r134, %r140, %r161, %r162;
	// end inline asm
	// begin inline asm
	shfl.sync.down.b32 %r138, %r139, %r140, %r161, %r162;
	// end inline asm
	mov.b64 	%rd66, {%r133, %r138};
	mov.b64 	%fd219, %rd66;
	add.s32 	%r168, %r112, 4;
	setp.gt.s32 	%p38, %r168, %r161;
	add.f64 	%fd220, %fd218, %fd219;
	selp.f64 	%fd221, %fd218, %fd220, %p38;
	mov.b64 	%rd67, %fd221;
	mov.b64 	{%r144, %r149}, %rd67;
	mov.b32 	%r150, 8;
	// begin inline asm
	shfl.sync.down.b32 %r143, %r144, %r150, %r161, %r162;
	// end inline asm
	// begin inline asm
	shfl.sync.down.b32 %r148, %r149, %r150, %r161, %r162;
	// end inline asm
	mov.b64 	%rd68, {%r143, %r148};
	mov.b64 	%fd222, %rd68;
	add.s32 	%r169, %r112, 8;
	setp.gt.s32 	%p39, %r169, %r161;
	add.f64 	%fd223, %fd221, %fd222;
	selp.f64 	%fd224, %fd221, %fd223, %p39;
	mov.b64 	%rd69, %fd224;
	mov.b64 	{%r154, %r159}, %rd69;
	mov.b32 	%r160, 16;
	// begin inline asm
	shfl.sync.down.b32 %r153, %r154, %r160, %r161, %r162;
	// end inline asm
	// begin inline asm
	shfl.sync.down.b32 %r158, %r159, %r160, %r161, %r162;
	// end inline asm
	mov.b64 	%rd70, {%r153, %r158};
	mov.b64 	%fd225, %rd70;
	add.s32 	%r170, %r112, 16;
	setp.gt.s32 	%p40, %r170, %r161;
	add.f64 	%fd226, %fd224, %fd225;
	selp.f64 	%fd295, %fd224, %fd226, %p40;
	setp.ne.s32 	%p41, %r112, 0;
	@%p41 bra 	$L__BB18_26;
	shr.u32 	%r171, %r2, 2;
	and.b32  	%r172, %r171, 248;
	mov.u32 	%r173, _ZZN3cub18CUB_300001_SM_10006detail6reduce28DeviceReduceSingleTileKernelINS2_10policy_hubIdy11add_functorIdEE10Policy1000EN6thrust24THRUST_300001_SM_1000_NS6detail15normal_iteratorINSA_10device_ptrIdEEEEPdyS6_ddN4cuda3std3__410__identityEEEvT0_T1_T2_T3_T4_T6_E12temp_storage;
	add.s32 	%r174, %r173, %r172;
	st.shared.f64 	[%r174+8], %fd295;
$L__BB18_26:
	bar.sync 	0;
	setp.ne.s32 	%p42, %r2, 0;
	@%p42 bra 	$L__BB18_49;
	setp.gt.u64 	%p43, %rd19, 32;
	ld.shared.f64 	%fd227, [_ZZN3cub18CUB_300001_SM_10006detail6reduce28DeviceReduceSingleTileKernelINS2_10policy_hubIdy11add_functorIdEE10Policy1000EN6thrust24THRUST_300001_SM_1000_NS6detail15normal_iteratorINSA_10device_ptrIdEEEEPdyS6_ddN4cuda3std3__410__identityEEEvT0_T1_T2_T3_T4_T6_E12temp_storage+16];
	add.f64 	%fd228, %fd295, %fd227;
	selp.f64 	%fd229, %fd228, %fd295, %p43;
	setp.gt.u64 	%p44, %rd19, 64;
	ld.shared.f64 	%fd230, [_ZZN3cub18CUB_300001_SM_10006detail6reduce28DeviceReduceSingleTileKernelINS2_10policy_hubIdy11add_functorIdEE10Policy1000EN6thrust24THRUST_300001_SM_1000_NS6detail15normal_iteratorINSA_10device_ptrIdEEEEPdyS6_ddN4cuda3std3__410__identityEEEvT0_T1_T2_T3_T4_T6_E12temp_storage+24];
	add.f64 	%fd231, %fd230, %fd229;
	selp.f64 	%fd232, %fd231, %fd229, %p44;
	setp.gt.u64 	%p45, %rd19, 96;
	ld.shared.f64 	%fd233, [_ZZN3cub18CUB_300001_SM_10006detail6reduce28DeviceReduceSingleTileKernelINS2_10policy_hubIdy11add_functorIdEE10Policy1000EN6thrust24THRUST_300001_SM_1000_NS6detail15normal_iteratorINSA_10device_ptrIdEEEEPdyS6_ddN4cuda3std3__410__identityEEEvT0_T1_T2_T3_T4_T6_E12temp_storage+32];
	add.f64 	%fd234, %fd233, %fd232;
	selp.f64 	%fd235, %fd234, %fd232, %p45;
	setp.gt.u64 	%p46, %rd19, 128;
	ld.shared.f64 	%fd236, [_ZZN3cub18CUB_300001_SM_10006detail6reduce28DeviceReduceSingleTileKernelINS2_10policy_hubIdy11add_functorIdEE10Policy1000EN6thrust24THRUST_300001_SM_1000_NS6detail15normal_iteratorINSA_10device_ptrIdEEEEPdyS6_ddN4cuda3std3__410__identityEEEvT0_T1_T2_T3_T4_T6_E12temp_storage+40];
	add.f64 	%fd237, %fd236, %fd235;
	selp.f64 	%fd238, %fd237, %fd235, %p46;
	setp.gt.u64 	%p47, %rd19, 160;
	ld.shared.f64 	%fd239, [_ZZN3cub18CUB_300001_SM_10006detail6reduce28DeviceReduceSingleTileKernelINS2_10policy_hubIdy11add_functorIdEE10Policy1000EN6thrust24THRUST_300001_SM_1000_NS6detail15normal_iteratorINSA_10device_ptrIdEEEEPdyS6_ddN4cuda3std3__410__identityEEEvT0_T1_T2_T3_T4_T6_E12temp_storage+48];
	add.f64 	%fd240, %fd239, %fd238;
	selp.f64 	%fd241, %fd240, %fd238, %p47;
	setp.gt.u64 	%p48, %rd19, 192;
	ld.shared.f64 	%fd242, [_ZZN3cub18CUB_300001_SM_10006detail6reduce28DeviceReduceSingleTileKernelINS2_10policy_hubIdy11add_functorIdEE10Policy1000EN6thrust24THRUST_300001_SM_1000_NS6detail15normal_iteratorINSA_10device_ptrIdEEEEPdyS6_ddN4cuda3std3__410__identityEEEvT0_T1_T2_T3_T4_T6_E12temp_storage+56];
	add.f64 	%fd243, %fd242, %fd241;
	selp.f64 	%fd244, %fd243, %fd241, %p48;
	setp.gt.u64 	%p49, %rd19, 224;
	ld.shared.f64 	%fd245, [_ZZN3cub18CUB_300001_SM_10006detail6reduce28DeviceReduceSingleTileKernelINS2_10policy_hubIdy11add_functorIdEE10Policy1000EN6thrust24THRUST_300001_SM_1000_NS6detail15normal_iteratorINSA_10device_ptrIdEEEEPdyS6_ddN4cuda3std3__410__identityEEEvT0_T1_T2_T3_T4_T6_E12temp_storage+64];
	add.f64 	%fd246, %fd245, %fd244;
	selp.f64 	%fd295, %fd246, %fd244, %p49;
	bra.uni 	$L__BB18_49;
$L__BB18_28:
	mov.u32 	%r24, %tid.x;
	cvt.u64.u32 	%rd6, %r24;
	mul.wide.u32 	%rd22, %r24, 8;
	add.s64 	%rd7, %rd2, %rd22;
	ld.global.f64 	%fd43, [%rd7];
	ld.global.f64 	%fd44, [%rd7+2048];
	ld.global.f64 	%fd45, [%rd7+4096];
	ld.global.f64 	%fd46, [%rd7+6144];
	ld.global.f64 	%fd47, [%rd7+8192];
	ld.global.f64 	%fd48, [%rd7+10240];
	ld.global.f64 	%fd49, [%rd7+12288];
	ld.global.f64 	%fd50, [%rd7+14336];
	add.f64 	%fd51, %fd43, %fd44;
	add.f64 	%fd52, %fd51, %fd45;
	add.f64 	%fd53, %fd52, %fd46;
	add.f64 	%fd54, %fd53, %fd47;
	add.f64 	%fd55, %fd54, %fd48;
	add.f64 	%fd56, %fd55, %fd49;
	add.f64 	%fd294, %fd56, %fd50;
	add.s64 	%rd8, %rd19, -2048;
	setp.lt.u64 	%p3, %rd8, 2048;
	mov.b64 	%rd83, 2048;
	@%p3 bra 	$L__BB18_32;
	mov.b64 	%rd83, 2048;
$L__BB18_30:
	shl.b64 	%rd24, %rd83, 3;
	add.s64 	%rd25, %rd7, %rd24;
	ld.global.f64 	%fd57, [%rd25];
	ld.global.f64 	%fd58, [%rd25+2048];
	ld.global.f64 	%fd59, [%rd25+4096];
	ld.global.f64 	%fd60, [%rd25+6144];
	ld.global.f64 	%fd61, [%rd25+8192];
	ld.global.f64 	%fd62, [%rd25+10240];
	ld.global.f64 	%fd63, [%rd25+12288];
	ld.global.f64 	%fd64, [%rd25+14336];
	add.f64 	%fd65, %fd294, %fd57;
	add.f64 	%fd66, %fd65, %fd58;
	add.f64 	%fd67, %fd66, %fd59;
	add.f64 	%fd68, %fd67, %fd60;
	add.f64 	%fd69, %fd68, %fd61;
	add.f64 	%fd70, %fd69, %fd62;
	add.f64 	%fd71, %fd70, %fd63;
	add.f64 	%fd294, %fd71, %fd64;
	sub.s64 	%rd26, %rd19, %rd83;
	setp.lt.u64 	%p4, %rd26, 2048;
	@%p4 bra 	$L__BB18_45;
	add.s64 	%rd83, %rd83, 2048;
	setp.le.u64 	%p5, %rd83, %rd8;
	@%p5 bra 	$L__BB18_30;
$L__BB18_32:
	setp.le.u64 	%p6, %rd19, %rd83;
	cvt.u32.u64 	%r42, %rd83;
	cvt.u32.u64 	%r43, %rd19;
	sub.s32 	%r44, %r43, %r42;
	setp.ge.s32 	%p7, %r24, %r44;
	or.pred  	%p8, %p6, %p7;
	@%p8 bra 	$L__BB18_45;
	not.b32 	%r47, %r24;
	add.s32 	%r48, %r47, %r43;
	sub.s32 	%r50, %r48, %r42;
	shr.u32 	%r51, %r50, 8;
	add.s32 	%r25, %r51, 1;
	and.b32  	%r26, %r25, 15;
	setp.lt.u32 	%p9, %r50, 3840;
	mov.u32 	%r242, %r24;
	@%p9 bra 	$L__BB18_36;
	and.b32  	%r52, %r25, 33554416;
	neg.s32 	%r240, %r52;
	add.s64 	%rd27, %rd83, %rd6;
	shl.b64 	%rd28, %rd27, 3;
	add.s64 	%rd29, %rd28, %rd2;
	add.s64 	%rd84, %rd29, 16384;
	mov.u32 	%r242, %r24;
$L__BB18_35:
	.pragma "nounroll";
	ld.global.f64 	%fd73, [%rd84+-16384];
	add.f64 	%fd74, %fd294, %fd73;
	ld.global.f64 	%fd75, [%rd84+-14336];
	add.f64 	%fd76, %fd74, %fd75;
	ld.global.f64 	%fd77, [%rd84+-12288];
	add.f64 	%fd78, %fd76, %fd77;
	ld.global.f64 	%fd79, [%rd84+-10240];
	add.f64 	%fd80, %fd78, %fd79;
	ld.global.f64 	%fd81, [%rd84+-8192];
	add.f64 	%fd82, %fd80, %fd81;
	ld.global.f64 	%fd83, [%rd84+-6144];
	add.f64 	%fd84, %fd82, %fd83;
	ld.global.f64 	%fd85, [%rd84+-4096];
	add.f64 	%fd86, %fd84, %fd85;
	ld.global.f64 	%fd87, [%rd84+-2048];
	add.f64 	%fd88, %fd86, %fd87;
	ld.global.f64 	%fd89, [%rd84];
	add.f64 	%fd90, %fd88, %fd89;
	ld.global.f64 	%fd91, [%rd84+2048];
	add.f64 	%fd92, %fd90, %fd91;
	ld.global.f64 	%fd93, [%rd84+4096];
	add.f64 	%fd94, %fd92, %fd93;
	ld.global.f64 	%fd95, [%rd84+6144];
	add.f64 	%fd96, %fd94, %fd95;
	ld.global.f64 	%fd97, [%rd84+8192];
	add.f64 	%fd98, %fd96, %fd97;
	ld.global.f64 	%fd99, [%rd84+10240];
	add.f64 	%fd100, %fd98, %fd99;
	ld.global.f64 	%fd101, [%rd84+12288];
	add.f64 	%fd102, %fd100, %fd101;
	ld.global.f64 	%fd103, [%rd84+14336];
	add.f64 	%fd294, %fd102, %fd103;
	add.s32 	%r242, %r242, 4096;
	add.s32 	%r240, %r240, 16;
	add.s64 	%rd84, %rd84, 32768;
	setp.ne.s32 	%p10, %r240, 0;
	@%p10 bra 	$L__BB18_35;
$L__BB18_36:
	setp.eq.s32 	%p11, %r26, 0;
	@%p11 bra 	$L__BB18_45;
	and.b32  	%r33, %r25, 7;
	setp.lt.u32 	%p12, %r26, 8;
	@%p12 bra 	$L__BB18_39;
	cvt.u64.u32 	%rd30, %r242;
	add.s64 	%rd31, %rd83, %rd30;
	shl.b64 	%rd32, %rd31, 3;
	add.s64 	%rd33, %rd2, %rd32;
	ld.global.f64 	%fd105, [%rd33];
	add.f64 	%fd106, %fd294, %fd105;
	ld.global.f64 	%fd107, [%rd33+2048];
	add.f64 	%fd108, %fd106, %fd107;
	ld.global.f64 	%fd109, [%rd33+4096];
	add.f64 	%fd110, %fd108, %fd109;
	ld.global.f64 	%fd111, [%rd33+6144];
	add.f64 	%fd112, %fd110, %fd111;
	ld.global.f64 	%fd113, [%rd33+8192];
	add.f64 	%fd114, %fd112, %fd113;
	ld.global.f64 	%fd115, [%rd33+10240];
	add.f64 	%fd116, %fd114, %fd115;
	ld.global.f64 	%fd117, [%rd33+12288];
	add.f64 	%fd118, %fd116, %fd117;
	ld.global.f64 	%fd119, [%rd33+14336];
	add.f64 	%fd294, %fd118, %fd119;
	add.s32 	%r242, %r242, 2048;
$L__BB18_39:
	setp.eq.s32 	%p13, %r33, 0;
	@%p13 bra 	$L__BB18_45;
	and.b32  	%r36, %r25, 3;
	setp.lt.u32 	%p14, %r33, 4;
	@%p14 bra 	$L__BB18_42;
	cvt.u64.u32 	%rd34, %r242;
	add.s64 	%rd35, %rd83, %rd34;
	shl.b64 	%rd36, %rd35, 3;
	add.s64 	%rd37, %rd2, %rd36;
	ld.global.f64 	%fd121, [%rd37];
	add.f64 	%fd122, %fd294, %fd121;
	ld.global.f64 	%fd123, [%rd37+2048];
	add.f64 	%fd124, %fd122, %fd123;
	ld.global.f64 	%fd125, [%rd37+4096];
	add.f64 	%fd126, %fd124, %fd125;
	ld.global.f64 	%fd127, [%rd37+6144];
	add.f64 	%fd294, %fd126, %fd127;
	add.s32 	%r242, %r242, 1024;
$L__BB18_42:
	setp.eq.s32 	%p15, %r36, 0;
	@%p15 bra 	$L__BB18_45;
	cvt.u64.u32 	%rd38, %r242;
	add.s64 	%rd39, %rd83, %rd38;
	shl.b64 	%rd40, %rd39, 3;
	add.s64 	%rd85, %rd2, %rd40;
	neg.s32 	%r245, %r36;
$L__BB18_44:
	.pragma "nounroll";
	ld.global.f64 	%fd128, [%rd85];
	add.f64 	%fd294, %fd294, %fd128;
	add.s64 	%rd85, %rd85, 2048;
	add.s32 	%r245, %r245, 1;
	setp.ne.s32 	%p16, %r245, 0;
	@%p16 bra 	$L__BB18_44;
$L__BB18_45:
	// begin inline asm
	mov.u32 %r53, %laneid;
	// end inline asm
	mov.b64 	%rd41, %fd294;
	mov.b64 	{%r55, %r60}, %rd41;
	mov.b32 	%r61, 1;
	mov.b32 	%r102, 31;
	mov.b32 	%r103, -1;
	// begin inline asm
	shfl.sync.down.b32 %r54, %r55, %r61, %r102, %r103;
	// end inline asm
	// begin inline asm
	shfl.sync.down.b32 %r59, %r60, %r61, %r102, %r103;
	// end inline asm
	mov.b64 	%rd42, {%r54, %r59};
	mov.b64 	%fd129, %rd42;
	setp.gt.s32 	%p17, %r53, 30;
	add.f64 	%fd130, %fd294, %fd129;
	selp.f64 	%fd131, %fd294, %fd130, %p17;
	mov.b64 	%rd43, %fd131;
	mov.b64 	{%r65, %r70}, %rd43;
	mov.b32 	%r71, 2;
	// begin inline asm
	shfl.sync.down.b32 %r64, %r65, %r71, %r102, %r103;
	// end inline asm
	// begin inline asm
	shfl.sync.down.b32 %r69, %r70, %r71, %r102, %r103;
	// end inline asm
	mov.b64 	%rd44, {%r64, %r69};
	mov.b64 	%fd132, %rd44;
	setp.gt.s32 	%p18, %r53, 29;
	add.f64 	%fd133, %fd131, %fd132;
	selp.f64 	%fd134, %fd131, %fd133, %p18;
	mov.b64 	%rd45, %fd134;
	mov.b64 	{%r75, %r80}, %rd45;
	mov.b32 	%r81, 4;
	// begin inline asm
	shfl.sync.down.b32 %r74, %r75, %r81, %r102, %r103;
	// end inline asm
	// begin inline asm
	shfl.sync.down.b32 %r79, %r80, %r81, %r102, %r103;
	// end inline asm
	mov.b64 	%rd46, {%r74, %r79};
	mov.b64 	%fd135, %rd46;
	setp.gt.s32 	%p19, %r53, 27;
	add.f64 	%fd136, %fd134, %fd135;
	selp.f64 	%fd137, %fd134, %fd136, %p19;
	mov.b64 	%rd47, %fd137;
	mov.b64 	{%r85, %r90}, %rd47;
	mov.b32 	%r91, 8;
	// begin inline asm
	shfl.sync.down.b32 %r84, %r85, %r91, %r102, %r103;
	// end inline asm
	// begin inline asm
	shfl.sync.down.b32 %r89, %r90, %r91, %r102, %r103;
	// end inline asm
	mov.b64 	%rd48, {%r84, %r89};
	mov.b64 	%fd138, %rd48;
	setp.gt.s32 	%p20, %r53, 23;
	add.f64 	%fd139, %fd137, %fd138;
	selp.f64 	%fd140, %fd137, %fd139, %p20;
	mov.b64 	%rd49, %fd140;
	mov.b64 	{%r95, %r100}, %rd49;
	mov.b32 	%r101, 16;
	// begin inline asm
	shfl.sync.down.b32 %r94, %r95, %r101, %r102, %r103;
	// end inline asm
	// begin inline asm
	shfl.sync.down.b32 %r99, %r100, %r101, %r102, %r103;
	// end inline asm
	mov.b64 	%rd50, {%r94, %r99};
	mov.b64 	%fd141, %rd50;
	setp.gt.s32 	%p21, %r53, 15;
	add.f64 	%fd38, %fd140, %fd141;
	selp.f64 	%fd295, %fd140, %fd38, %p21;
	setp.ne.s32 	%p22, %r53, 0;
	@%p22 bra 	$L__BB18_47;
	shr.u32 	%r104, %r24, 2;
	and.b32  	%r105, %r104, 248;
	mov.u32 	%r106, _ZZN3cub18CUB_300001_SM_10006detail6reduce28DeviceReduceSingleTileKernelINS2_10policy_hubIdy11add_functorIdEE10Policy1000EN6thrust24THRUST_300001_SM_1000_NS6detail15normal_iteratorINSA_10device_ptrIdEEEEPdyS6_ddN4cuda3std3__410__identityEEEvT0_T1_T2_T3_T4_T6_E12temp_storage;
	add.s32 	%r107, %r106, %r105;
	st.shared.f64 	[%r107+8], %fd38;
$L__BB18_47:
	bar.sync 	0;
	setp.ne.s32 	%p23, %r24, 0;
	@%p23 bra 	$L__BB18_49;
	ld.shared.f64 	%fd142, [_ZZN3cub18CUB_300001_SM_10006detail6reduce28DeviceReduceSingleTileKernelINS2_10policy_hubIdy11add_functorIdEE10Policy1000EN6thrust24THRUST_300001_SM_1000_NS6detail15normal_iteratorINSA_10device_ptrIdEEEEPdyS6_ddN4cuda3std3__410__identityEEEvT0_T1_T2_T3_T4_T6_E12temp_storage+16];
	add.f64 	%fd143, %fd295, %fd142;
	ld.shared.f64 	%fd144, [_ZZN3cub18CUB_300001_SM_10006detail6reduce28DeviceReduceSingleTileKernelINS2_10policy_hubIdy11add_functorIdEE10Policy1000EN6thrust24THRUST_300001_SM_1000_NS6detail15normal_iteratorINSA_10device_ptrIdEEEEPdyS6_ddN4cuda3std3__410__identityEEEvT0_T1_T2_T3_T4_T6_E12temp_storage+24];
	add.f64 	%fd145, %fd143, %fd144;
	ld.shared.f64 	%fd146, [_ZZN3cub18CUB_300001_SM_10006detail6reduce28DeviceReduceSingleTileKernelINS2_10policy_hubIdy11add_functorIdEE10Policy1000EN6thrust24THRUST_300001_SM_1000_NS6detail15normal_iteratorINSA_10device_ptrIdEEEEPdyS6_ddN4cuda3std3__410__identityEEEvT0_T1_T2_T3_T4_T6_E12temp_storage+32];
	add.f64 	%fd147, %fd145, %fd146;
	ld.shared.f64 	%fd148, [_ZZN3cub18CUB_300001_SM_10006detail6reduce28DeviceReduceSingleTileKernelINS2_10policy_hubIdy11add_functorIdEE10Policy1000EN6thrust24THRUST_300001_SM_1000_NS6detail15normal_iteratorINSA_10device_ptrIdEEEEPdyS6_ddN4cuda3std3__410__identityEEEvT0_T1_T2_T3_T4_T6_E12temp_storage+40];
	add.f64 	%fd149, %fd147, %fd148;
	ld.shared.f64 	%fd150, [_ZZN3cub18CUB_300001_SM_10006detail6reduce28DeviceReduceSingleTileKernelINS2_10policy_hubIdy11add_functorIdEE10Policy1000EN6thrust24THRUST_300001_SM_1000_NS6detail15normal_iteratorINSA_10device_ptrIdEEEEPdyS6_ddN4cuda3std3__410__identityEEEvT0_T1_T2_T3_T4_T6_E12temp_storage+48];
	add.f64 	%fd151, %fd149, %fd150;
	ld.shared.f64 	%fd152, [_ZZN3cub18CUB_300001_SM_10006detail6reduce28DeviceReduceSingleTileKernelINS2_10policy_hubIdy11add_functorIdEE10Policy1000EN6thrust24THRUST_300001_SM_1000_NS6detail15normal_iteratorINSA_10device_ptrIdEEEEPdyS6_ddN4cuda3std3__410__identityEEEvT0_T1_T2_T3_T4_T6_E12temp_storage+56];
	add.f64 	%fd153, %fd151, %fd152;
	ld.shared.f64 	%fd154, [_ZZN3cub18CUB_300001_SM_10006detail6reduce28DeviceReduceSingleTileKernelINS2_10policy_hubIdy11add_functorIdEE10Policy1000EN6thrust24THRUST_300001_SM_1000_NS6detail15normal_iteratorINSA_10device_ptrIdEEEEPdyS6_ddN4cuda3std3__410__identityEEEvT0_T1_T2_T3_T4_T6_E12temp_storage+64];
	add.f64 	%fd295, %fd153, %fd154;
$L__BB18_49:
	mov.u32 	%r230, %tid.x;
	setp.ne.s32 	%p57, %r230, 0;
	@%p57 bra 	$L__BB18_51;
	add.f64 	%fd273, %fd42, %fd295;
	st.global.f64 	[%rd1], %fd273;
$L__BB18_51:
	ret;

}
	// .globl	_ZN3cub18CUB_300001_SM_10006detail6reduce18DeviceReduceKernelINS2_10policy_hubIdy11add_functorIdEE10Policy1000EN6thrust24THRUST_300001_SM_1000_NS6detail15normal_iteratorINSA_10device_ptrIdEEEEyS6_dN4cuda3std3__410__identityEEEvT0_PT3_T1_NS0_13GridEvenShareISN_EET2_T4_
.visible .entry _ZN3cub18CUB_300001_SM_10006detail6reduce18DeviceReduceKernelINS2_10policy_hubIdy11add_functorIdEE10Policy1000EN6thrust24THRUST_300001_SM_1000_NS6detail15normal_iteratorINSA_10device_ptrIdEEEEyS6_dN4cuda3std3__410__identityEEEvT0_PT3_T1_NS0_13GridEvenShareISN_EET2_T4_(
	.param .align 8 .b8 _ZN3cub18CUB_300001_SM_10006detail6reduce18DeviceReduceKernelINS2_10policy_hubIdy11add_functorIdEE10Policy1000EN6thrust24THRUST_300001_SM_1000_NS6detail15normal_iteratorINSA_10device_ptrIdEEEEyS6_dN4cuda3std3__410__identityEEEvT0_PT3_T1_NS0_13GridEvenShareISN_EET2_T4__param_0[8],
	.param .u64 .ptr .align 1 _ZN3cub18CUB_300001_SM_10006detail6reduce18DeviceReduceKernelINS2_10policy_hubIdy11add_functorIdEE10Policy1000EN6thrust24THRUST_300001_SM_1000_NS6detail15normal_iteratorINSA_10device_ptrIdEEEEyS6_dN4cuda3std3__410__identityEEEvT0_PT3_T1_NS0_13GridEvenShareISN_EET2_T4__param_1,
	.param .u64 _ZN3cub18CUB_300001_SM_10006detail6reduce18DeviceReduceKernelINS2_10policy_hubIdy11add_functorIdEE10Policy1000EN6thrust24THRUST_300001_SM_1000_NS6detail15normal_iteratorINSA_10device_ptrIdEEEEyS6_dN4cuda3std3__410__identityEEEvT0_PT3_T1_NS0_13GridEvenShareISN_EET2_T4__param_2,
	.param .align 8 .b8 _ZN3cub18CUB_300001_SM_10006detail6reduce18DeviceReduceKernelINS2_10policy_hubIdy11add_functorIdEE10Policy1000EN6thrust24THRUST_300001_SM_1000_NS6detail15normal_iteratorINSA_10device_ptrIdEEEEyS6_dN4cuda3std3__410__identityEEEvT0_PT3_T1_NS0_13GridEvenShareISN_EET2_T4__param_3[72],
	.param .align 1 .b8 _ZN3cub18CUB_300001_SM_10006detail6reduce18DeviceReduceKernelINS2_10policy_hubIdy11add_functorIdEE10Policy1000EN6thrust24THRUST_300001_SM_1000_NS6detail15normal_iteratorINSA_10device_ptrIdEEEEyS6_dN4cuda3std3__410__identityEEEvT0_PT3_T1_NS0_13GridEvenShareISN_EET2_T4__param_4[1],
	.param .align 1 .b8 _ZN3cub18CUB_300001_SM_10006detail6reduce18DeviceReduceKernelINS2_10policy_hubIdy11add_functorIdEE10Policy1000EN6thrust24THRUST_300001_SM_1000_NS6detail15normal_iteratorINSA_10device_ptrIdEEEEyS6_dN4cuda3std3__410__identityEEEvT0_PT3_T1_NS0_13GridEvenShareISN_EET2_T4__param_5[1]
)
.maxntid 256
{
	.reg .pred 	%p<57>;
	.reg .b16 	%rs<4>;
	.reg .b32 	%r<281>;
	.reg .b64 	%rd<108>;
	.reg .b64 	%fd<292>;
	// demoted variable
	.shared .align 8 .b8 _ZZN3cub18CUB_300001_SM_10006detail6reduce18DeviceReduceKernelINS2_10policy_hubIdy11add_functorIdEE10Policy1000EN6thrust24THRUST_300001_SM_1000_NS6detail15normal_iteratorINSA_10device_ptrIdEEEEyS6_dN4cuda3std3__410__identityEEEvT0_PT3_T1_NS0_13GridEvenShareISN_EET2_T4_E12temp_storage[80];
	ld.param.u64 	%rd1, [_ZN3cub18CUB_300001_SM_10006detail6reduce18DeviceReduceKernelINS2_10policy_hubIdy11add_functorIdEE10Policy1000EN6thrust24THRUST_300001_SM_1000_NS6detail15normal_iteratorINSA_10device_ptrIdEEEEyS6_dN4cuda3std3__410__identityEEEvT0_PT3_T1_NS0_13GridEvenShareISN_EET2_T4__param_3+32];
	ld.param.u32 	%r1, [_ZN3cub18CUB_300001_SM_10006detail6reduce18DeviceReduceKernelINS2_10policy_hubIdy11add_functorIdEE10Policy1000EN6thrust24THRUST_300001_SM_1000_NS6detail15normal_iteratorINSA_10device_ptrIdEEEEyS6_dN4cuda3std3__410__identityEEEvT0_PT3_T1_NS0_13GridEvenShareISN_EET2_T4__param_3+40];
	ld.param.u64 	%rd25, [_ZN3cub18CUB_300001_SM_10006detail6reduce18DeviceReduceKernelINS2_10policy_hubIdy11add_functorIdEE10Policy1000EN6thrust24THRUST_300001_SM_1000_NS6detail15normal_iteratorINSA_10device_ptrIdEEEEyS6_dN4cuda3std3__410__identityEEEvT0_PT3_T1_NS0_13GridEvenShareISN_EET2_T4__param_0];
	cvta.to.global.u64 	%rd2, %rd25;
	mov.u32 	%r2, %ctaid.x;
	shl.b32 	%r50, %r1, 11;
	cvt.s64.s32 	%rd3, %r50;
	shl.b32 	%r51, %r2, 11;
	cvt.u64.u32 	%rd4, %r51;
	sub.s64 	%rd5, %rd1, %rd4;
	setp.gt.u64 	%p1, %rd5, 2047;
	@%p1 bra 	$L__BB19_25;
	cvt.u32.u64 	%r137, %rd4;
	cvt.u32.u64 	%r3, %rd1;
	sub.s32 	%r4, %r3, %r137;
	mov.u32 	%r5, %tid.x;
	setp.ge.s32 	%p23, %r5, %r4;
	mov.f64 	%fd280, 0d0000000000000000;
	mov.u32 	%r268, %r5;
	@%p23 bra 	$L__BB19_3;
	add.s32 	%r139, %r137, %r5;
	mul.wide.u32 	%rd61, %r139, 8;
	add.s64 	%rd62, %rd2, %rd61;
	ld.global.f64 	%fd280, [%rd62];
	add.s32 	%r268, %r5, 256;
$L__BB19_3:
	setp.ge.s32 	%p24, %r268, %r4;
	@%p24 bra 	$L__BB19_16;
	not.b32 	%r141, %r268;
	add.s32 	%r142, %r141, %r3;
	sub.s32 	%r143, %r142, %r137;
	shr.u32 	%r144, %r143, 8;
	add.s32 	%r8, %r144, 1;
	and.b32  	%r9, %r8, 15;
	setp.lt.u32 	%p25, %r143, 3840;
	@%p25 bra 	$L__BB19_7;
	and.b32  	%r145, %r8, 33554416;
	neg.s32 	%r266, %r145;
	mul.wide.u32 	%rd63, %r2, 16384;
	mul.wide.u32 	%rd64, %r268, 8;
	or.b64  	%rd65, %rd63, %rd64;
	add.s64 	%rd66, %rd65, %rd2;
	add.s64 	%rd102, %rd66, 16384;
$L__BB19_6:
	.pragma "nounroll";
	ld.global.f64 	%fd155, [%rd102+-16384];
	add.f64 	%fd156, %fd280, %fd155;
	ld.global.f64 	%fd157, [%rd102+-14336];
	add.f64 	%fd158, %fd156, %fd157;
	ld.global.f64 	%fd159, [%rd102+-12288];
	add.f64 	%fd160, %fd158, %fd159;
	ld.global.f64 	%fd161, [%rd102+-10240];
	add.f64 	%fd162, %fd160, %fd161;
	ld.global.f64 	%fd163, [%rd102+-8192];
	add.f64 	%fd164, %fd162, %fd163;
	ld.global.f64 	%fd165, [%rd102+-6144];
	add.f64 	%fd166, %fd164, %fd165;
	ld.global.f64 	%fd167, [%rd102+-4096];
	add.f64 	%fd168, %fd166, %fd167;
	ld.global.f64 	%fd169, [%rd102+-2048];
	add.f64 	%fd170, %fd168, %fd169;
	ld.global.f64 	%fd171, [%rd102];
	add.f64 	%fd172, %fd170, %fd171;
	ld.global.f64 	%fd173, [%rd102+2048];
	add.f64 	%fd174, %fd172, %fd173;
	ld.global.f64 	%fd175, [%rd102+4096];
	add.f64 	%fd176, %fd174, %fd175;
	ld.global.f64 	%fd177, [%rd102+6144];
	add.f64 	%fd178, %fd176, %fd177;
	ld.global.f64 	%fd179, [%rd102+8192];
	add.f64 	%fd180, %fd178, %fd179;
	ld.global.f64 	%fd181, [%rd102+10240];
	add.f64 	%fd182, %fd180, %fd181;
	ld.global.f64 	%fd183, [%rd102+12288];
	add.f64 	%fd184, %fd182, %fd183;
	ld.global.f64 	%fd185, [%rd102+14336];
	add.f64 	%fd280, %fd184, %fd185;
	add.s32 	%r268, %r268, 4096;
	add.s32 	%r266, %r266, 16;
	add.s64 	%rd102, %rd102, 32768;
	setp.ne.s32 	%p26, %r266, 0;
	@%p26 bra 	$L__BB19_6;
$L__BB19_7:
	setp.eq.s32 	%p27, %r9, 0;
	@%p27 bra 	$L__BB19_16;
	and.b32  	%r16, %r8, 7;
	setp.lt.u32 	%p28, %r9, 8;
	@%p28 bra 	$L__BB19_10;
	cvt.s64.s32 	%rd67, %r268;
	add.s64 	%rd68, %rd67, %rd4;
	shl.b64 	%rd69, %rd68, 3;
	add.s64 	%rd70, %rd2, %rd69;
	ld.global.f64 	%fd187, [%rd70];
	add.f64 	%fd188, %fd280, %fd187;
	ld.global.f64 	%fd189, [%rd70+2048];
	add.f64 	%fd190, %fd188, %fd189;
	ld.global.f64 	%fd191, [%rd70+4096];
	add.f64 	%fd192, %fd190, %fd191;
	ld.global.f64 	%fd193, [%rd70+6144];
	add.f64 	%fd194, %fd192, %fd193;
	ld.global.f64 	%fd195, [%rd70+8192];
	add.f64 	%fd196, %fd194, %fd195;
	ld.global.f64 	%fd197, [%rd70+10240];
	add.f64 	%fd198, %fd196, %fd197;
	ld.global.f64 	%fd199, [%rd70+12288];
	add.f64 	%fd200, %fd198, %fd199;
	ld.global.f64 	%fd201, [%rd70+14336];
	add.f64 	%fd280, %fd200, %fd201;
	add.s32 	%r268, %r268, 2048;
$L__BB19_10:
	setp.eq.s32 	%p29, %r16, 0;
	@%p29 bra 	$L__BB19_16;
	and.b32  	%r19, %r8, 3;
	setp.lt.u32 	%p30, %r16, 4;
	@%p30 bra 	$L__BB19_13;
	cvt.s64.s32 	%rd71, %r268;
	add.s64 	%rd72, %rd71, %rd4;
	shl.b64 	%rd73, %rd72, 3;
	add.s64 	%rd74, %rd2, %rd73;
	ld.global.f64 	%fd203, [%rd74];
	add.f64 	%fd204, %fd280, %fd203;
	ld.global.f64 	%fd205, [%rd74+2048];
	add.f64 	%fd206, %fd204, %fd205;
	ld.global.f64 	%fd207, [%rd74+4096];
	add.f64 	%fd208, %fd206, %fd207;
	ld.global.f64 	%fd209, [%rd74+6144];
	add.f64 	%fd280, %fd208, %fd209;
	add.s32 	%r268, %r268, 1024;
$L__BB19_13:
	setp.eq.s32 	%p31, %r19, 0;
	@%p31 bra 	$L__BB19_16;
	mul.wide.u32 	%rd75, %r2, 16384;
	add.s64 	%rd9, %rd2, %rd75;
	neg.s32 	%r271, %r19;
$L__BB19_15:
	.pragma "nounroll";
	mul.wide.s32 	%rd76, %r268, 8;
	add.s64 	%rd77, %rd9, %rd76;
	ld.global.f64 	%fd210, [%rd77];
	add.f64 	%fd280, %fd280, %fd210;
	add.s32 	%r268, %r268, 256;
	add.s32 	%r271, %r271, 1;
	setp.ne.s32 	%p32, %r271, 0;
	@%p32 bra 	$L__BB19_15;
$L__BB19_16:
	setp.lt.s32 	%p33, %r4, 256;
	@%p33 bra 	$L__BB19_21;
	// begin inline asm
	mov.u32 %r209, %laneid;
	// end inline asm
	mov.b64 	%rd88, %fd280;
	mov.b64 	{%r211, %r216}, %rd88;
	mov.b32 	%r217, 1;
	mov.b32 	%r258, 31;
	mov.b32 	%r259, -1;
	// begin inline asm
	shfl.sync.down.b32 %r210, %r211, %r217, %r258, %r259;
	// end inline asm
	// begin inline asm
	shfl.sync.down.b32 %r215, %r216, %r217, %r258, %r259;
	// end inline asm
	mov.b64 	%rd89, {%r210, %r215};
	mov.b64 	%fd245, %rd89;
	setp.gt.s32 	%p49, %r209, 30;
	add.f64 	%fd246, %fd280, %fd245;
	selp.f64 	%fd247, %fd280, %fd246, %p49;
	mov.b64 	%rd90, %fd247;
	mov.b64 	{%r221, %r226}, %rd90;
	mov.b32 	%r227, 2;
	// begin inline asm
	shfl.sync.down.b32 %r220, %r221, %r227, %r258, %r259;
	// end inline asm
	// begin inline asm
	shfl.sync.down.b32 %r225, %r226, %r227, %r258, %r259;
	// end inline asm
	mov.b64 	%rd91, {%r220, %r225};
	mov.b64 	%fd248, %rd91;
	setp.gt.s32 	%p50, %r209, 29;
	add.f64 	%fd249, %fd247, %fd248;
	selp.f64 	%fd250, %fd247, %fd249, %p50;
	mov.b64 	%rd92, %fd250;
	mov.b64 	{%r231, %r236}, %rd92;
	mov.b32 	%r237, 4;
	// begin inline asm
	shfl.sync.down.b32 %r230, %r231, %r237, %r258, %r259;
	// end inline asm
	// begin inline asm
	shfl.sync.down.b32 %r235, %r236, %r237, %r258, %r259;
	// end inline asm
	mov.b64 	%rd93, {%r230, %r235};
	mov.b64 	%fd251, %rd93;
	setp.gt.s32 	%p51, %r209, 27;
	add.f64 	%fd252, %fd250, %fd251;
	selp.f64 	%fd253, %fd250, %fd252, %p51;
	mov.b64 	%rd94, %fd253;
	mov.b64 	{%r241, %r246}, %rd94;
	mov.b32 	%r247, 8;
	// begin inline asm
	shfl.sync.down.b32 %r240, %r241, %r247, %r258, %r259;
	// end inline asm
	// begin inline asm
	shfl.sync.down.b32 %r245, %r246, %r247, %r258, %r259;
	// end inline asm
	mov.b64 	%rd95, {%r240, %r245};
	mov.b64 	%fd254, %rd95;
	setp.gt.s32 	%p52, %r209, 23;
	add.f64 	%fd255, %fd253, %fd254;
	selp.f64 	%fd256, %fd253, %fd255, %p52;
	mov.b64 	%rd96, %fd256;
	mov.b64 	{%r251, %r256}, %rd96;
	mov.b32 	%r257, 16;
	// begin inline asm
	shfl.sync.down.b32 %r250, %r251, %r257, %r258, %r259;
	// end inline asm
	// begin inline asm
	shfl.sync.down.b32 %r255, %r256, %r257, %r258, %r259;
	// end inline asm
	mov.b64 	%rd97, {%r250, %r255};
	mov.b64 	%fd257, %rd97;
	setp.gt.s32 	%p53, %r209, 15;
	add.f64 	%fd16, %fd256, %fd257;
	selp.f64 	%fd291, %fd256, %fd16, %p53;
	setp.ne.s32 	%p54, %r209, 0;
	@%p54 bra 	$L__BB19_19;
	shr.u32 	%r260, %r5, 2;
	and.b32  	%r261, %r260, 248;
	mov.u32 	%r262, _ZZN3cub18CUB_300001_SM_10006detail6reduce18DeviceReduceKernelINS2_10policy_hubIdy11add_functorIdEE10Policy1000EN6thrust24THRUST_300001_SM_1000_NS6detail15normal_iteratorINSA_10device_ptrIdEEEEyS6_dN4cuda3std3__410__identityEEEvT0_PT3_T1_NS0_13GridEvenShareISN_EET2_T4_E12temp_storage;
	add.s32 	%r263, %r262, %r261;
	st.shared.f64 	[%r263+8], %fd16;
$L__BB19_19:
	bar.sync 	0;
	setp.ne.s32 	%p55, %r5, 0;
	@%p55 bra 	$L__BB19_46;
	ld.shared.f64 	%fd258, [_ZZN3cub18CUB_300001_SM_10006detail6reduce18DeviceReduceKernelINS2_10policy_hubIdy11add_functorIdEE10Policy1000EN6thrust24THRUST_300001_SM_1000_NS6detail15normal_iteratorINSA_10device_ptrIdEEEEyS6_dN4cuda3std3__410__identityEEEvT0_PT3_T1_NS0_13GridEvenShareISN_EET2_T4_E12temp_storage+16];
	add.f64 	%fd259, %fd291, %fd258;
	ld.shared.f64 	%fd260, [_ZZN3cub18CUB_300001_SM_10006detail6reduce18DeviceReduceKernelINS2_10policy_hubIdy11add_functorIdEE10Policy1000EN6thrust24THRUST_300001_SM_1000_NS6detail15normal_iteratorINSA_10device_ptrIdEEEEyS6_dN4cuda3std3__410__identityEEEvT0_PT3_T1_NS0_13GridEvenShareISN_EET2_T4_E12temp_storage+24];
	add.f64 	%fd261, %fd259, %fd260;
	ld.shared.f64 	%fd262, [_ZZN3cub18CUB_300001_SM_10006detail6reduce18DeviceReduceKernelINS2_10policy_hubIdy11add_functorIdEE10Policy1000EN6thrust24THRUST_300001_SM_1000_NS6detail15normal_iteratorINSA_10device_ptrIdEEEEyS6_dN4cuda3std3__410__identityEEEvT0_PT3_T1_NS0_13GridEvenShareISN_EET2_T4_E12temp_storage+32];
	add.f64 	%fd263, %fd261, %fd262;
	ld.shared.f64 	%fd264, [_ZZN3cub18CUB_300001_SM_10006detail6reduce18DeviceReduceKernelINS2_10policy_hubIdy11add_functorIdEE10Policy1000EN6thrust24THRUST_300001_SM_1000_NS6detail15normal_iteratorINSA_10device_ptrIdEEEEyS6_dN4cuda3std3__410__identityEEEvT0_PT3_T1_NS0_13GridEvenShareISN_EET2_T4_E12temp_storage+40];
	add.f64 	%fd265, %fd263, %fd264;
	ld.shared.f64 	%fd266, [_ZZN3cub18CUB_300001_SM_10006detail6reduce18DeviceReduceKernelINS2_10policy_hubIdy11add_functorIdEE10Policy1000EN6thrust24THRUST_300001_SM_1000_NS6detail15normal_iteratorINSA_10device_ptrIdEEEEyS6_dN4cuda3std3__410__identityEEEvT0_PT3_T1_NS0_13GridEvenShareISN_EET2_T4_E12temp_storage+48];
	add.f64 	%fd267, %fd265, %fd266;
	ld.shared.f64 	%fd268, [_ZZN3cub18CUB_300001_SM_10006detail6reduce18DeviceReduceKernelINS2_10policy_hubIdy11add_functorIdEE10Policy1000EN6thrust24THRUST_300001_SM_1000_NS6detail15normal_iteratorINSA_10device_ptrIdEEEEyS6_dN4cuda3std3__410__identityEEEvT0_PT3_T1_NS0_13GridEvenShareISN_EET2_T4_E12temp_storage+56];
	add.f64 	%fd269, %fd267, %fd268;
	ld.shared.f64 	%fd270, [_ZZN3cub18CUB_300001_SM_10006detail6reduce18DeviceReduceKernelINS2_10policy_hubIdy11add_functorIdEE10Policy1000EN6thrust24THRUST_300001_SM_1000_NS6detail15normal_iteratorINSA_10device_ptrIdEEEEyS6_dN4cuda3std3__410__identityEEEvT0_PT3_T1_NS0_13GridEvenShareISN_EET2_T4_E12temp_storage+64];
	add.f64 	%fd291, %fd269, %fd270;
	bra.uni 	$L__BB19_46;
$L__BB19_21:
	// begin inline asm
	mov.u32 %r146, %laneid;
	// end inline asm
	and.b32  	%r197, %r5, 992;
	add.s32 	%r198, %r197, 32;
	setp.gt.s32 	%p34, %r198, %r4;
	not.b32 	%r199, %r197;
	add.s32 	%r200, %r4, %r199;
	selp.b32 	%r195, %r200, 31, %p34;
	mov.b64 	%rd78, %fd280;
	mov.b64 	{%r148, %r153}, %rd78;
	mov.b32 	%r154, 1;
	mov.b32 	%r196, -1;
	// begin inline asm
	shfl.sync.down.b32 %r147, %r148, %r154, %r195, %r196;
	// end inline asm
	// begin inline asm
	shfl.sync.down.b32 %r152, %r153, %r154, %r195, %r196;
	// end inline asm
	mov.b64 	%rd79, {%r147, %r152};
	mov.b64 	%fd211, %rd79;
	setp.lt.s32 	%p35, %r146, %r195;
	add.f64 	%fd212, %fd280, %fd211;
	selp.f64 	%fd213, %fd212, %fd280, %p35;
	mov.b64 	%rd80, %fd213;
	mov.b64 	{%r158, %r163}, %rd80;
	mov.b32 	%r164, 2;
	// begin inline asm
	shfl.sync.down.b32 %r157, %r158, %r164, %r195, %r196;
	// end inline asm
	// begin inline asm
	shfl.sync.down.b32 %r162, %r163, %r164, %r195, %r196;
	// end inline asm
	mov.b64 	%rd81, {%r157, %r162};
	mov.b64 	%fd214, %rd81;
	add.s32 	%r201, %r146, 2;
	setp.gt.s32 	%p36, %r201, %r195;
	add.f64 	%fd215, %fd213, %fd214;
	selp.f64 	%fd216, %fd213, %fd215, %p36;
	mov.b64 	%rd82, %fd216;
	mov.b64 	{%r168, %r173}, %rd82;
	mov.b32 	%r174, 4;
	// begin inline asm
	shfl.sync.down.b32 %r167, %r168, %r174, %r195, %r196;
	// end inline asm
	// begin inline asm
	shfl.sync.down.b32 %r172, %r173, %r174, %r195, %r196;
	// end inline asm
	mov.b64 	%rd83, {%r167, %r172};
	mov.b64 	%fd217, %rd83;
	add.s32 	%r202, %r146, 4;
	setp.gt.s32 	%p37, %r202, %r195;
	add.f64 	%fd218, %fd216, %fd217;
	selp.f64 	%fd219, %fd216, %fd218, %p37;
	mov.b64 	%rd84, %fd219;
	mov.b64 	{%r178, %r183}, %rd84;
	mov.b32 	%r184, 8;
	// begin inline asm
	shfl.sync.down.b32 %r177, %r178, %r184, %r195, %r196;
	// end inline asm
	// begin inline asm
	shfl.sync.down.b32 %r182, %r183, %r184, %r195, %r196;
	// end inline asm
	mov.b64 	%rd85, {%r177, %r182};
	mov.b64 	%fd220, %rd85;
	add.s32 	%r203, %r146, 8;
	setp.gt.s32 	%p38, %r203, %r195;
	add.f64 	%fd221, %fd219, %fd220;
	selp.f64 	%fd222, %fd219, %fd221, %p38;
	mov.b64 	%rd86, %fd222;
	mov.b64 	{%r188, %r193}, %rd86;
	mov.b32 	%r194, 16;
	// begin inline asm
	shfl.sync.down.b32 %r187, %r188, %r194, %r195, %r196;
	// end inline asm
	// begin inline asm
	shfl.sync.down.b32 %r192, %r193, %r194, %r195, %r196;
	// end inline asm
	mov.b64 	%rd87, {%r187, %r192};
	mov.b64 	%fd223, %rd87;
	add.s32 	%r204, %r146, 16;
	setp.gt.s32 	%p39, %r204, %r195;
	add.f64 	%fd224, %fd222, %fd223;
	selp.f64 	%fd291, %fd222, %fd224, %p39;
	setp.ne.s32 	%p40, %r146, 0;
	@%p40 bra 	$L__BB19_23;
	shr.u32 	%r205, %r5, 2;
	and.b32  	%r206, %r205, 248;
	mov.u32 	%r207, _ZZN3cub18CUB_300001_SM_10006detail6reduce18DeviceReduceKernelINS2_10policy_hubIdy11add_functorIdEE10Policy1000EN6thrust24THRUST_300001_SM_1000_NS6detail15normal_iteratorINSA_10device_ptrIdEEEEyS6_dN4cuda3std3__410__identityEEEvT0_PT3_T1_NS0_13GridEvenShareISN_EET2_T4_E12temp_storage;
	add.s32 	%r208, %r207, %r206;
	st.shared.f64 	[%r208+8], %fd291;
$L__BB19_23:
	bar.sync 	0;
	setp.ne.s32 	%p41, %r5, 0;
	@%p41 bra 	$L__BB19_46;
	setp.gt.s32 	%p42, %r4, 32;
	ld.shared.f64 	%fd225, [_ZZN3cub18CUB_300001_SM_10006detail6reduce18DeviceReduceKernelINS2_10policy_hubIdy11add_functorIdEE10Policy1000EN6thrust24THRUST_300001_SM_1000_NS6detail15normal_iteratorINSA_10device_ptrIdEEEEyS6_dN4cuda3std3__410__identityEEEvT0_PT3_T1_NS0_13GridEvenShareISN_EET2_T4_E12temp_storage+16];
	add.f64 	%fd226, %fd291, %fd225;
	selp.f64 	%fd227, %fd226, %fd291, %p42;
	setp.gt.s32 	%p43, %r4, 64;
	ld.shared.f64 	%fd228, [_ZZN3cub18CUB_300001_SM_10006detail6reduce18DeviceReduceKernelINS2_10policy_hubIdy11add_functorIdEE10Policy1000EN6thrust24THRUST_300001_SM_1000_NS6detail15normal_iteratorINSA_10device_ptrIdEEEEyS6_dN4cuda3std3__410__identityEEEvT0_PT3_T1_NS0_13GridEvenShareISN_EET2_T4_E12temp_storage+24];
	add.f64 	%fd229, %fd228, %fd227;
	selp.f64 	%fd230, %fd229, %fd227, %p43;
	setp.gt.s32 	%p44, %r4, 96;
	ld.shared.f64 	%fd231, [_ZZN3cub18CUB_300001_SM_10006detail6reduce18DeviceReduceKernelINS2_10policy_hubIdy11add_functorIdEE10Policy1000EN6thrust24THRUST_300001_SM_1000_NS6detail15normal_iteratorINSA_10device_ptrIdEEEEyS6_dN4cuda3std3__410__identityEEEvT0_PT3_T1_NS0_13GridEvenShareISN_EET2_T4_E12temp_storage+32];
	add.f64 	%fd232, %fd231, %fd230;
	selp.f64 	%fd233, %fd232, %fd230, %p44;
	setp.gt.s32 	%p45, %r4, 128;
	ld.shared.f64 	%fd234, [_ZZN3cub18CUB_300001_SM_10006detail6reduce18DeviceReduceKernelINS2_10policy_hubIdy11add_functorIdEE10Policy1000EN6thrust24THRUST_300001_SM_1000_NS6detail15normal_iteratorINSA_10device_ptrIdEEEEyS6_dN4cuda3std3__410__identityEEEvT0_PT3_T1_NS0_13GridEvenShareISN_EET2_T4_E12temp_storage+40];
	add.f64 	%fd235, %fd234, %fd233;
	selp.f64 	%fd236, %fd235, %fd233, %p45;
	setp.gt.s32 	%p46, %r4, 160;
	ld.shared.f64 	%fd237, [_ZZN3cub18CUB_300001_SM_10006detail6reduce18DeviceReduceKernelINS2_10policy_hubIdy11add_functorIdEE10Policy1000EN6thrust24THRUST_300001_SM_1000_NS6detail15normal_iteratorINSA_10device_ptrIdEEEEyS6_dN4cuda3std3__410__identityEEEvT0_PT3_T1_NS0_13GridEvenShareISN_EET2_T4_E12temp_storage+48];
	add.f64 	%fd238, %fd237, %fd236;
	selp.f64 	%fd239, %fd238, %fd236, %p46;
	setp.gt.s32 	%p47, %r4, 192;
	ld.shared.f64 	%fd240, [_ZZN3cub18CUB_300001_SM_10006detail6reduce18DeviceReduceKernelINS2_10policy_hubIdy11add_functorIdEE10Policy1000EN6thrust24THRUST_300001_SM_1000_NS6detail15normal_iteratorINSA_10device_ptrIdEEEEyS6_dN4cuda3std3__410__identityEEEvT0_PT3_T1_NS0_13GridEvenShareISN_EET2_T4_E12temp_storage+56];
	add.f64 	%fd241, %fd240, %fd239;
	selp.f64 	%fd242, %fd241, %fd239, %p47;
	setp.gt.s32 	%p48, %r4, 224;
	ld.shared.f64 	%fd243, [_ZZN3cub18CUB_300001_SM_10006detail6reduce18DeviceReduceKernelINS2_10policy_hubIdy11add_functorIdEE10Policy1000EN6thrust24THRUST_300001_SM_1000_NS6detail15normal_iteratorINSA_10device_ptrIdEEEEyS6_dN4cuda3std3__410__identityEEEvT0_PT3_T1_NS0_13GridEvenShareISN_EET2_T4_E12temp_storage+64];
	add.f64 	%fd244, %fd243, %fd242;
	selp.f64 	%fd291, %fd244, %fd242, %p48;
	bra.uni 	$L__BB19_46;
$L__BB19_25:
	cvt.u32.u64 	%r52, %rd4;
	mov.u32 	%r27, %tid.x;
	add.s32 	%r53, %r27, %r52;
	mul.wide.u32 	%rd26, %r53, 8;
	add.s64 	%rd27, %rd2, %rd26;
	ld.global.f64 	%fd41, [%rd27];
	ld.global.f64 	%fd42, [%rd27+2048];
	ld.global.f64 	%fd43, [%rd27+4096];
	ld.global.f64 	%fd44, [%rd27+6144];
	ld.global.f64 	%fd45, [%rd27+8192];
	ld.global.f64 	%fd46, [%rd27+10240];
	ld.global.f64 	%fd47, [%rd27+12288];
	ld.global.f64 	%fd48, [%rd27+14336];
	add.f64 	%fd49, %fd41, %fd42;
	add.f64 	%fd50, %fd49, %fd43;
	add.f64 	%fd51, %fd50, %fd44;
	add.f64 	%fd52, %fd51, %fd45;
	add.f64 	%fd53, %fd52, %fd46;
	add.f64 	%fd54, %fd53, %fd47;
	add.f64 	%fd290, %fd54, %fd48;
	setp.lt.u64 	%p2, %rd5, %rd3;
	@%p2 bra 	$L__BB19_42;
	cvt.u32.u64 	%r55, %rd3;
	cvt.u64.u32 	%rd28, %r27;
	add.s64 	%rd104, %rd4, %rd3;
	cvt.u32.u64 	%r28, %rd1;
	not.b32 	%r57, %r27;
	add.s32 	%r58, %r57, %r28;
	sub.s32 	%r59, %r58, %r55;
	sub.s32 	%r273, %r59, %r52;
	add.s64 	%rd29, %rd104, %rd28;
	shl.b64 	%rd30, %rd29, 3;
	add.s64 	%rd31, %rd30, %rd2;
	add.s64 	%rd103, %rd31, 16384;
	mov.b32 	%r274, 0;
	mov.u64 	%rd105, %rd4;
$L__BB19_27:
	cvt.s64.s32 	%rd15, %r50;
	add.s64 	%rd105, %rd105, %rd15;
	add.s64 	%rd32, %rd1, -2048;
	setp.gt.u64 	%p3, %rd105, %rd32;
	@%p3 bra 	$L__BB19_29;
	shl.b32 	%r61, %r1, 11;
	cvt.s64.s32 	%rd33, %r61;
	cvt.u64.u32 	%rd34, %r27;
	add.s64 	%rd35, %rd105, %rd34;
	shl.b64 	%rd36, %rd35, 3;
	add.s64 	%rd37, %rd2, %rd36;
	ld.global.f64 	%fd55, [%rd37];
	ld.global.f64 	%fd56, [%rd37+2048];
	ld.global.f64 	%fd57, [%rd37+4096];
	ld.global.f64 	%fd58, [%rd37+6144];
	ld.global.f64 	%fd59, [%rd37+8192];
	ld.global.f64 	%fd60, [%rd37+10240];
	ld.global.f64 	%fd61, [%rd37+12288];
	ld.global.f64 	%fd62, [%rd37+14336];
	add.f64 	%fd63, %fd290, %fd55;
	add.f64 	%fd64, %fd63, %fd56;
	add.f64 	%fd65, %fd64, %fd57;
	add.f64 	%fd66, %fd65, %fd58;
	add.f64 	%fd67, %fd66, %fd59;
	add.f64 	%fd68, %fd67, %fd60;
	add.f64 	%fd69, %fd68, %fd61;
	add.f64 	%fd290, %fd69, %fd62;
	sub.s64 	%rd38, %rd1, %rd105;
	setp.lt.u64 	%p4, %rd38, %rd33;
	add.s32 	%r274, %r274, 1;
	add.s64 	%rd104, %rd104, %rd33;
	sub.s32 	%r273, %r273, %r61;
	mul.wide.s32 	%rd39, %r61, 8;
	add.s64 	%rd103, %rd103, %rd39;
	@%p4 bra 	$L__BB19_42;
	bra.uni 	$L__BB19_27;
$L__BB19_29:
	setp.le.u64 	%p5, %rd1, %rd105;
	cvt.u32.u64 	%r62, %rd105;
	cvt.u32.u64 	%r63, %rd1;
	sub.s32 	%r64, %r63, %r62;
	setp.ge.s32 	%p6, %r27, %r64;
	or.pred  	%p7, %p5, %p6;
	@%p7 bra 	$L__BB19_42;
	cvt.u32.u64 	%r66, %rd15;
	cvt.u32.u64 	%r67, %rd4;
	not.b32 	%r68, %r27;
	add.s32 	%r69, %r68, %r28;
	add.s32 	%r70, %r66, %r67;
	sub.s32 	%r71, %r69, %r70;
	mul.lo.s32 	%r72, %r1, %r274;
	shl.b32 	%r73, %r72, 11;
	sub.s32 	%r74, %r71, %r73;
	shr.u32 	%r75, %r74, 8;
	add.s32 	%r34, %r75, 1;
	and.b32  	%r35, %r34, 15;
	setp.lt.u32 	%p8, %r74, 3840;
	mov.u32 	%r277, %r27;
	@%p8 bra 	$L__BB19_33;
	shr.u32 	%r76, %r273, 8;
	add.s32 	%r77, %r76, 1;
	and.b32  	%r78, %r77, 33554416;
	neg.s32 	%r275, %r78;
	mov.u32 	%r277, %r27;
$L__BB19_32:
	.pragma "nounroll";
	ld.global.f64 	%fd71, [%rd103+-16384];
	add.f64 	%fd72, %fd290, %fd71;
	ld.global.f64 	%fd73, [%rd103+-14336];
	add.f64 	%fd74, %fd72, %fd73;
	ld.global.f64 	%fd75, [%rd103+-12288];
	add.f64 	%fd76, %fd74, %fd75;
	ld.global.f64 	%fd77, [%rd103+-10240];
	add.f64 	%fd78, %fd76, %fd77;
	ld.global.f64 	%fd79, [%rd103+-8192];
	add.f64 	%fd80, %fd78, %fd79;
	ld.global.f64 	%fd81, [%rd103+-6144];
	add.f64 	%fd82, %fd80, %fd81;
	ld.global.f64 	%fd83, [%rd103+-4096];
	add.f64 	%fd84, %fd82, %fd83;
	ld.global.f64 	%fd85, [%rd103+-2048];
	add.f64 	%fd86, %fd84, %fd85;
	ld.global.f64 	%fd87, [%rd103];
	add.f64 	%fd88, %fd86, %fd87;
	ld.global.f64 	%fd89, [%rd103+2048];
	add.f64 	%fd90, %fd88, %fd89;
	ld.global.f64 	%fd91, [%rd103+4096];
	add.f64 	%fd92, %fd90, %fd91;
	ld.global.f64 	%fd93, [%rd103+6144];
	add.f64 	%fd94, %fd92, %fd93;
	ld.global.f64 	%fd95, [%rd103+8192];
	add.f64 	%fd96, %fd94, %fd95;
	ld.global.f64 	%fd97, [%rd103+10240];
	add.f64 	%fd98, %fd96, %fd97;
	ld.global.f64 	%fd99, [%rd103+12288];
	add.f64 	%fd100, %fd98, %fd99;
	ld.global.f64 	%fd101, [%rd103+14336];
	add.f64 	%fd290, %fd100, %fd101;
	add.s32 	%r277, %r277, 4096;
	add.s32 	%r275, %r275, 16;
	add.s64 	%rd103, %rd103, 32768;
	setp.ne.s32 	%p9, %r275, 0;
	@%p9 bra 	$L__BB19_32;
$L__BB19_33:
	setp.eq.s32 	%p10, %r35, 0;
	@%p10 bra 	$L__BB19_42;
	and.b32  	%r42, %r34, 7;
	setp.lt.u32 	%p11, %r35, 8;
	@%p11 bra 	$L__BB19_36;
	cvt.u64.u32 	%rd40, %r277;
	add.s64 	%rd41, %rd105, %rd40;
	shl.b64 	%rd42, %rd41, 3;
	add.s64 	%rd43, %rd2, %rd42;
	ld.global.f64 	%fd103, [%rd43];
	add.f64 	%fd104, %fd290, %fd103;
	ld.global.f64 	%fd105, [%rd43+2048];
	add.f64 	%fd106, %fd104, %fd105;
	ld.global.f64 	%fd107, [%rd43+4096];
	add.f64 	%fd108, %fd106, %fd107;
	ld.global.f64 	%fd109, [%rd43+6144];
	add.f64 	%fd110, %fd108, %fd109;
	ld.global.f64 	%fd111, [%rd43+8192];
	add.f64 	%fd112, %fd110, %fd111;
	ld.global.f64 	%fd113, [%rd43+10240];
	add.f64 	%fd114, %fd112, %fd113;
	ld.global.f64 	%fd115, [%rd43+12288];
	add.f64 	%fd116, %fd114, %fd115;
	ld.global.f64 	%fd117, [%rd43+14336];
	add.f64 	%fd290, %fd116, %fd117;
	add.s32 	%r277, %r277, 2048;
$L__BB19_36:
	setp.eq.s32 	%p12, %r42, 0;
	@%p12 bra 	$L__BB19_42;
	setp.lt.u32 	%p13, %r42, 4;
	@%p13 bra 	$L__BB19_39;
	cvt.u64.u32 	%rd44, %r277;
	add.s64 	%rd45, %rd105, %rd44;
	shl.b64 	%rd46, %rd45, 3;
	add.s64 	%rd47, %rd2, %rd46;
	ld.global.f64 	%fd119, [%rd47];
	add.f64 	%fd120, %fd290, %fd119;
	ld.global.f64 	%fd121, [%rd47+2048];
	add.f64 	%fd122, %fd120, %fd121;
	ld.global.f64 	%fd123, [%rd47+4096];
	add.f64 	%fd124, %fd122, %fd123;
	ld.global.f64 	%fd125, [%rd47+6144];
	add.f64 	%fd290, %fd124, %fd125;
	add.s32 	%r277, %r277, 1024;
$L__BB19_39:
	and.b32  	%r79, %r34, 3;
	setp.eq.s32 	%p14, %r79, 0;
	@%p14 bra 	$L__BB19_42;
	cvt.u64.u32 	%rd48, %r277;
	add.s64 	%rd49, %rd48, %rd104;
	shl.b64 	%rd50, %rd49, 3;
	add.s64 	%rd107, %rd2, %rd50;
	cvt.u16.u32 	%rs1, %r273;
	shr.u16 	%rs2, %rs1, 8;
	add.s16 	%rs3, %rs2, 1;
	cvt.u32.u16 	%r80, %rs3;
	and.b32  	%r81, %r80, 3;
	neg.s32 	%r280, %r81;
$L__BB19_41:
	.pragma "nounroll";
	ld.global.f64 	%fd126, [%rd107];
	add.f64 	%fd290, %fd290, %fd126;
	add.s64 	%rd107, %rd107, 2048;
	add.s32 	%r280, %r280, 1;
	setp.ne.s32 	%p15, %r280, 0;
	@%p15 bra 	$L__BB19_41;
$L__BB19_42:
	// begin inline asm
	mov.u32 %r82, %laneid;
	// end inline asm
	mov.b64 	%rd51, %fd290;
	mov.b64 	{%r84, %r89}, %rd51;
	mov.b32 	%r90, 1;
	mov.b32 	%r131, 31;
	mov.b32 	%r132, -1;
	// begin inline asm
	shfl.sync.down.b32 %r83, %r84, %r90, %r131, %r132;
	// end inline asm
	// begin inline asm
	shfl.sync.down.b32 %r88, %r89, %r90, %r131, %r132;
	// end inline asm
	mov.b64 	%rd52, {%r83, %r88};
	mov.b64 	%fd127, %rd52;
	setp.gt.s32 	%p16, %r82, 30;
	add.f64 	%fd128, %fd290, %fd127;
	selp.f64 	%fd129, %fd290, %fd128, %p16;
	mov.b64 	%rd53, %fd129;
	mov.b64 	{%r94, %r99}, %rd53;
	mov.b32 	%r100, 2;
	// begin inline asm
	shfl.sync.down.b32 %r93, %r94, %r100, %r131, %r132;
	// end inline asm
	// begin inline asm
	shfl.sync.down.b32 %r98, %r99, %r100, %r131, %r132;
	// end inline asm
	mov.b64 	%rd54, {%r93, %r98};
	mov.b64 	%fd130, %rd54;
	setp.gt.s32 	%p17, %r82, 29;
	add.f64 	%fd131, %fd129, %fd130;
	selp.f64 	%fd132, %fd129, %fd131, %p17;
	mov.b64 	%rd55, %fd132;
	mov.b64 	{%r104, %r109}, %rd55;
	mov.b32 	%r110, 4;
	// begin inline asm
	shfl.sync.down.b32 %r103, %r104, %r110, %r131, %r132;
	// end inline asm
	// begin inline asm
	shfl.sync.down.b32 %r108, %r109, %r110, %r131, %r132;
	// end inline asm
	mov.b64 	%rd56, {%r103, %r108};
	mov.b64 	%fd133, %rd56;
	setp.gt.s32 	%p18, %r82, 27;
	add.f64 	%fd134, %fd132, %fd133;
	selp.f64 	%fd135, %fd132, %fd134, %p18;
	mov.b64 	%rd57, %fd135;
	mov.b64 	{%r114, %r119}, %rd57;
	mov.b32 	%r120, 8;
	// begin inline asm
	shfl.sync.down.b32 %r113, %r114, %r120, %r131, %r132;
	// end inline asm
	// begin inline asm
	shfl.sync.down.b32 %r118, %r119, %r120, %r131, %r132;
	// end inline asm
	mov.b64 	%rd58, {%r113, %r118};
	mov.b64 	%fd136, %rd58;
	setp.gt.s32 	%p19, %r82, 23;
	add.f64 	%fd137, %fd135, %fd136;
	selp.f64 	%fd138, %fd135, %fd137, %p19;
	mov.b64 	%rd59, %fd138;
	mov.b64 	{%r124, %r129}, %rd59;
	mov.b32 	%r130, 16;
	// begin inline asm
	shfl.sync.down.b32 %r123, %r124, %r130, %r131, %r132;
	// end inline asm
	// begin inline asm
	shfl.sync.down.b32 %r128, %r129, %r130, %r131, %r132;
	// end inline asm
	mov.b64 	%rd60, {%r123, %r128};
	mov.b64 	%fd139, %rd60;
	setp.gt.s32 	%p20, %r82, 15;
	add.f64 	%fd37, %fd138, %fd139;
	selp.f64 	%fd291, %fd138, %fd37, %p20;
	setp.ne.s32 	%p21, %r82, 0;
	@%p21 bra 	$L__BB19_44;
	shr.u32 	%r133, %r27, 2;
	and.b32  	%r134, %r133, 248;
	mov.u32 	%r135, _ZZN3cub18CUB_300001_SM_10006detail6reduce18DeviceReduceKernelINS2_10policy_hubIdy11add_functorIdEE10Policy1000EN6thrust24THRUST_300001_SM_1000_NS6detail15normal_iteratorINSA_10device_ptrIdEEEEyS6_dN4cuda3std3__410__identityEEEvT0_PT3_T1_NS0_13GridEvenShareISN_EET2_T4_E12temp_storage;
	add.s32 	%r136, %r135, %r134;
	st.shared.f64 	[%r136+8], %fd37;
$L__BB19_44:
	bar.sync 	0;
	setp.ne.s32 	%p22, %r27, 0;
	@%p22 bra 	$L__BB19_46;
	ld.shared.f64 	%fd140, [_ZZN3cub18CUB_300001_SM_10006detail6reduce18DeviceReduceKernelINS2_10policy_hubIdy11add_functorIdEE10Policy1000EN6thrust24THRUST_300001_SM_1000_NS6detail15normal_iteratorINSA_10device_ptrIdEEEEyS6_dN4cuda3std3__410__identityEEEvT0_PT3_T1_NS0_13GridEvenShareISN_EET2_T4_E12temp_storage+16];
	add.f64 	%fd141, %fd291, %fd140;
	ld.shared.f64 	%fd142, [_ZZN3cub18CUB_300001_SM_10006detail6reduce18DeviceReduceKernelINS2_10policy_hubIdy11add_functorIdEE10Policy1000EN6thrust24THRUST_300001_SM_1000_NS6detail15normal_iteratorINSA_10device_ptrIdEEEEyS6_dN4cuda3std3__410__identityEEEvT0_PT3_T1_NS0_13GridEvenShareISN_EET2_T4_E12temp_storage+24];
	add.f64 	%fd143, %fd141, %fd142;
	ld.shared.f64 	%fd144, [_ZZN3cub18CUB_300001_SM_10006detail6reduce18DeviceReduceKernelINS2_10policy_hubIdy11add_functorIdEE10Policy1000EN6thrust24THRUST_300001_SM_1000_NS6detail15normal_iteratorINSA_10device_ptrIdEEEEyS6_dN4cuda3std3__410__identityEEEvT0_PT3_T1_NS0_13GridEvenShareISN_EET2_T4_E12temp_storage+32];
	add.f64 	%fd145, %fd143, %fd144;
	ld.shared.f64 	%fd146, [_ZZN3cub18CUB_300001_SM_10006detail6reduce18DeviceReduceKernelINS2_10policy_hubIdy11add_functorIdEE10Policy1000EN6thrust24THRUST_300001_SM_1000_NS6detail15normal_iteratorINSA_10device_ptrIdEEEEyS6_dN4cuda3std3__410__identityEEEvT0_PT3_T1_NS0_13GridEvenShareISN_EET2_T4_E12temp_storage+40];
	add.f64 	%fd147, %fd145, %fd146;
	ld.shared.f64 	%fd148, [_ZZN3cub18CUB_300001_SM_10006detail6reduce18DeviceReduceKernelINS2_10policy_hubIdy11add_functorIdEE10Policy1000EN6thrust24THRUST_300001_SM_1000_NS6detail15normal_iteratorINSA_10device_ptrIdEEEEyS6_dN4cuda3std3__410__identityEEEvT0_PT3_T1_NS0_13GridEvenShareISN_EET2_T4_E12temp_storage+48];
	add.f64 	%fd149, %fd147, %fd148;
	ld.shared.f64 	%fd150, [_ZZN3cub18CUB_300001_SM_10006detail6reduce18DeviceReduceKernelINS2_10policy_hubIdy11add_functorIdEE10Policy1000EN6thrust24THRUST_300001_SM_1000_NS6detail15normal_iteratorINSA_10device_ptrIdEEEEyS6_dN4cuda3std3__410__identityEEEvT0_PT3_T1_NS0_13GridEvenShareISN_EET2_T4_E12temp_storage+56];
	add.f64 	%fd151, %fd149, %fd150;
	ld.shared.f64 	%fd152, [_ZZN3cub18CUB_300001_SM_10006detail6reduce18DeviceReduceKernelINS2_10policy_hubIdy11add_functorIdEE10Policy1000EN6thrust24THRUST_300001_SM_1000_NS6detail15normal_iteratorINSA_10device_ptrIdEEEEyS6_dN4cuda3std3__410__identityEEEvT0_PT3_T1_NS0_13GridEvenShareISN_EET2_T4_E12temp_storage+64];
	add.f64 	%fd291, %fd151, %fd152;
$L__BB19_46:
	mov.u32 	%r264, %tid.x;
	setp.ne.s32 	%p56, %r264, 0;
	@%p56 bra 	$L__BB19_48;
	ld.param.u64 	%rd101, [_ZN3cub18CUB_300001_SM_10006detail6reduce18DeviceReduceKernelINS2_10policy_hubIdy11add_functorIdEE10Policy1000EN6thrust24THRUST_300001_SM_1000_NS6detail15normal_iteratorINSA_10device_ptrIdEEEEyS6_dN4cuda3std3__410__identityEEEvT0_PT3_T1_NS0_13GridEvenShareISN_EET2_T4__param_1];
	cvta.to.global.u64 	%rd98, %rd101;
	mul.wide.u32 	%rd99, %r2, 8;
	add.s64 	%rd100, %rd98, %rd99;
	st.global.f64 	[%rd100], %fd291;
$L__BB19_48:
	ret;

}
	// .globl	_ZN3cub18CUB_300001_SM_10006detail6reduce28DeviceReduceSingleTileKernelINS2_10policy_hubIdy11add_functorIdEE10Policy1000EPdS9_iS6_ddN4cuda3std3__410__identityEEEvT0_T1_T2_T3_T4_T6_
.visible .entry _ZN3cub18CUB_300001_SM_10006detail6reduce28DeviceReduceSingleTileKernelINS2_10policy_hubIdy11add_functorIdEE10Policy1000EPdS9_iS6_ddN4cuda3std3__410__identityEEEvT0_T1_T2_T3_T4_T6_(
	.param .u64 .ptr .align 1 _ZN3cub18CUB_300001_SM_10006detail6reduce28DeviceReduceSingleTileKernelINS2_10policy_hubIdy11add_functorIdEE10Policy1000EPdS9_iS6_ddN4cuda3std3__410__identityEEEvT0_T1_T2_T3_T4_T6__param_0,
	.param .u64 .ptr .align 1 _ZN3cub18CUB_300001_SM_10006detail6reduce28DeviceReduceSingleTileKernelINS2_10policy_hubIdy11add_functorIdEE10Policy1000EPdS9_iS6_ddN4cuda3std3__410__identityEEEvT0_T1_T2_T3_T4_T6__param_1,
	.param .u32 _ZN3cub18CUB_300001_SM_10006detail6reduce28DeviceReduceSingleTileKernelINS2_10policy_hubIdy11add_functorIdEE10Policy1000EPdS9_iS6_ddN4cuda3std3__410__identityEEEvT0_T1_T2_T3_T4_T6__param_2,
	.param .align 1 .b8 _ZN3cub18CUB_300001_SM_10006detail6reduce28DeviceReduceSingleTileKernelINS2_10policy_hubIdy11add_functorIdEE10Policy1000EPdS9_iS6_ddN4cuda3std3__410__identityEEEvT0_T1_T2_T3_T4_T6__param_3[1],
	.param .f64 _ZN3cub18CUB_300001_SM_10006detail6reduce28DeviceReduceSingleTileKernelINS2_10policy_hubIdy11add_functorIdEE10Policy1000EPdS9_iS6_ddN4cuda3std3__410__identityEEEvT0_T1_T2_T3_T4_T6__param_4,
	.param .align 1 .b8 _ZN3cub18CUB_300001_SM_10006detail6reduce28DeviceReduceSingleTileKernelINS2_10policy_hubIdy11add_functorIdEE10Policy1000EPdS9_iS6_ddN4cuda3std3__410__identityEEEvT0_T1_T2_T3_T4_T6__param_5[1]
)
.maxntid 256
.minnctapersm 1
{
	.reg .pred 	%p<97>;
	.reg .b32 	%r<472>;
	.reg .b64 	%rd<206>;
	.reg .b64 	%fd<355>;
	// demoted variable
	.shared .align 8 .b8 _ZZN3cub18CUB_300001_SM_10006detail6reduce28DeviceReduceSingleTileKernelINS2_10policy_hubIdy11add_functorIdEE10Policy1000EPdS9_iS6_ddN4cuda3std3__410__identityEEEvT0_T1_T2_T3_T4_T6_E12temp_storage[80];
	ld.param.u64 	%rd15, [_ZN3cub18CUB_300001_SM_10006detail6reduce28DeviceReduceSingleTileKernelINS2_10policy_hubIdy11add_functorIdEE10Policy1000EPdS9_iS6_ddN4cuda3std3__410__identityEEEvT0_T1_T2_T3_T4_T6__param_0];
	ld.param.u64 	%rd16, [_ZN3cub18CUB_300001_SM_10006detail6reduce28DeviceReduceSingleTileKernelINS2_10policy_hubIdy11add_functorIdEE10Policy1000EPdS9_iS6_ddN4cuda3std3__410__identityEEEvT0_T1_T2_T3_T4_T6__param_1];
	ld.param.u32 	%r68, [_ZN3cub18CUB_300001_SM_10006detail6reduce28DeviceReduceSingleTileKernelINS2_10policy_hubIdy11add_functorIdEE10Policy1000EPdS9_iS6_ddN4cuda3std3__410__identityEEEvT0_T1_T2_T3_T4_T6__param_2];
	ld.param.f64 	%fd58, [_ZN3cub18CUB_300001_SM_10006detail6reduce28DeviceReduceSingleTileKernelINS2_10policy_hubIdy11add_functorIdEE10Policy1000EPdS9_iS6_ddN4cuda3std3__410__identityEEEvT0_T1_T2_T3_T4_T6__param_4];
	cvta.to.global.u64 	%rd1, %rd16;
	setp.ne.s32 	%p1, %r68, 0;
	@%p1 bra 	$L__BB20_3;
	mov.u32 	%r445, %tid.x;
	setp.ne.s32 	%p96, %r445, 0;
	@%p96 bra 	$L__BB20_74;
	st.global.f64 	[%rd1], %fd58;
	bra.uni 	$L__BB20_74;
$L__BB20_3:
	and.b64  	%rd17, %rd15, 31;
	setp.ne.s64 	%p2, %rd17, 0;
	@%p2 bra 	$L__BB20_38;
	setp.gt.s32 	%p49, %r68, 2047;
	@%p49 bra 	$L__BB20_22;
	mov.u32 	%r1, %tid.x;
	setp.ge.s32 	%p66, %r1, %r68;
	mov.f64 	%fd333, 0d0000000000000000;
	mov.u32 	%r449, %r1;
	@%p66 bra 	$L__BB20_7;
	mul.wide.u32 	%rd169, %r1, 8;
	add.s64 	%rd168, %rd15, %rd169;
	// begin inline asm
	ld.global.nc.u64 %rd167, [%rd168];
	// end inline asm
	mov.b64 	%fd333, %rd167;
	add.s32 	%r449, %r1, 256;
$L__BB20_7:
	setp.ge.s32 	%p67, %r449, %r68;
	@%p67 bra 	$L__BB20_13;
	not.b32 	%r321, %r449;
	add.s32 	%r4, %r68, %r321;
	and.b32  	%r322, %r4, 768;
	setp.eq.s32 	%p68, %r322, 768;
	@%p68 bra 	$L__BB20_11;
	mul.wide.u32 	%rd170, %r449, 8;
	add.s64 	%rd202, %rd15, %rd170;
	shr.u32 	%r323, %r4, 8;
	add.s32 	%r324, %r323, 1;
	and.b32  	%r325, %r324, 3;
	neg.s32 	%r447, %r325;
$L__BB20_10:
	.pragma "nounroll";
	// begin inline asm
	ld.global.nc.u64 %rd171, [%rd202];
	// end inline asm
	mov.b64 	%fd259, %rd171;
	add.f64 	%fd333, %fd333, %fd259;
	add.s32 	%r449, %r449, 256;
	add.s64 	%rd202, %rd202, 2048;
	add.s32 	%r447, %r447, 1;
	setp.ne.s32 	%p69, %r447, 0;
	@%p69 bra 	$L__BB20_10;
$L__BB20_11:
	setp.lt.u32 	%p70, %r4, 768;
	@%p70 bra 	$L__BB20_13;
$L__BB20_12:
	mul.wide.s32 	%rd181, %r449, 8;
	add.s64 	%rd174, %rd15, %rd181;
	// begin inline asm
	ld.global.nc.u64 %rd173, [%rd174];
	// end inline asm
	mov.b64 	%fd260, %rd173;
	add.f64 	%fd261, %fd333, %fd260;
	add.s64 	%rd176, %rd174, 2048;
	// begin inline asm
	ld.global.nc.u64 %rd175, [%rd176];
	// end inline asm
	mov.b64 	%fd262, %rd175;
	add.f64 	%fd263, %fd261, %fd262;
	add.s64 	%rd178, %rd174, 4096;
	// begin inline asm
	ld.global.nc.u64 %rd177, [%rd178];
	// end inline asm
	mov.b64 	%fd264, %rd177;
	add.f64 	%fd265, %fd263, %fd264;
	add.s64 	%rd180, %rd174, 6144;
	// begin inline asm
	ld.global.nc.u64 %rd179, [%rd180];
	// end inline asm
	mov.b64 	%fd266, %rd179;
	add.f64 	%fd333, %fd265, %fd266;
	add.s32 	%r449, %r449, 1024;
	setp.lt.s32 	%p71, %r449, %r68;
	@%p71 bra 	$L__BB20_12;
$L__BB20_13:
	setp.lt.s32 	%p72, %r68, 256;
	@%p72 bra 	$L__BB20_18;
	// begin inline asm
	mov.u32 %r389, %laneid;
	// end inline asm
	mov.b64 	%rd192, %fd333;
	mov.b64 	{%r391, %r396}, %rd192;
	mov.b32 	%r397, 1;
	mov.b32 	%r438, 31;
	mov.b32 	%r439, -1;
	// begin inline asm
	shfl.sync.down.b32 %r390, %r391, %r397, %r438, %r439;
	// end inline asm
	// begin inline asm
	shfl.sync.down.b32 %r395, %r396, %r397, %r438, %r439;
	// end inline asm
	mov.b64 	%rd193, {%r390, %r395};
	mov.b64 	%fd301, %rd193;
	setp.gt.s32 	%p88, %r389, 30;
	add.f64 	%fd302, %fd333, %fd301;
	selp.f64 	%fd303, %fd333, %fd302, %p88;
	mov.b64 	%rd194, %fd303;
	mov.b64 	{%r401, %r406}, %rd194;
	mov.b32 	%r407, 2;
	// begin inline asm
	shfl.sync.down.b32 %r400, %r401, %r407, %r438, %r439;
	// end inline asm
	// begin inline asm
	shfl.sync.down.b32 %r405, %r406, %r407, %r438, %r439;
	// end inline asm
	mov.b64 	%rd195, {%r400, %r405};
	mov.b64 	%fd304, %rd195;
	setp.gt.s32 	%p89, %r389, 29;
	add.f64 	%fd305, %fd303, %fd304;
	selp.f64 	%fd306, %fd303, %fd305, %p89;
	mov.b64 	%rd196, %fd306;
	mov.b64 	{%r411, %r416}, %rd196;
	mov.b32 	%r417, 4;
	// begin inline asm
	shfl.sync.down.b32 %r410, %r411, %r417, %r438, %r439;
	// end inline asm
	// begin inline asm
	shfl.sync.down.b32 %r415, %r416, %r417, %r438, %r439;
	// end inline asm
	mov.b64 	%rd197, {%r410, %r415};
	mov.b64 	%fd307, %rd197;
	setp.gt.s32 	%p90, %r389, 27;
	add.f64 	%fd308, %fd306, %fd307;
	selp.f64 	%fd309, %fd306, %fd308, %p90;
	mov.b64 	%rd198, %fd309;
	mov.b64 	{%r421, %r426}, %rd198;
	mov.b32 	%r427, 8;
	// begin inline asm
	shfl.sync.down.b32 %r420, %r421, %r427, %r438, %r439;
	// end inline asm
	// begin inline asm
	shfl.sync.down.b32 %r425, %r426, %r427, %r438, %r439;
	// end inline asm
	mov.b64 	%rd199, {%r420, %r425};
	mov.b64 	%fd310, %rd199;
	setp.gt.s32 	%p91, %r389, 23;
	add.f64 	%fd311, %fd309, %fd310;
	selp.f64 	%fd312, %fd309, %fd311, %p91;
	mov.b64 	%rd200, %fd312;
	mov.b64 	{%r431, %r436}, %rd200;
	mov.b32 	%r437, 16;
	// begin inline asm
	shfl.sync.down.b32 %r430, %r431, %r437, %r438, %r439;
	// end inline asm
	// begin inline asm
	shfl.sync.down.b32 %r435, %r436, %r437, %r438, %r439;
	// end inline asm
	mov.b64 	%rd201, {%r430, %r435};
	mov.b64 	%fd313, %rd201;
	setp.gt.s32 	%p92, %r389, 15;
	add.f64 	%fd10, %fd312, %fd313;
	selp.f64 	%fd354, %fd312, %fd10, %p92;
	setp.ne.s32 	%p93, %r389, 0;
	@%p93 bra 	$L__BB20_16;
	shr.u32 	%r440, %r1, 2;
	and.b32  	%r441, %r440, 248;
	mov.u32 	%r442, _ZZN3cub18CUB_300001_SM_10006detail6reduce28DeviceReduceSingleTileKernelINS2_10policy_hubIdy11add_functorIdEE10Policy1000EPdS9_iS6_ddN4cuda3std3__410__identityEEEvT0_T1_T2_T3_T4_T6_E12temp_storage;
	add.s32 	%r443, %r442, %r441;
	st.shared.f64 	[%r443+8], %fd10;
$L__BB20_16:
	bar.sync 	0;
	setp.ne.s32 	%p94, %r1, 0;
	@%p94 bra 	$L__BB20_72;
	ld.shared.f64 	%fd314, [_ZZN3cub18CUB_300001_SM_10006detail6reduce28DeviceReduceSingleTileKernelINS2_10policy_hubIdy11add_functorIdEE10Policy1000EPdS9_iS6_ddN4cuda3std3__410__identityEEEvT0_T1_T2_T3_T4_T6_E12temp_storage+16];
	add.f64 	%fd315, %fd354, %fd314;
	ld.shared.f64 	%fd316, [_ZZN3cub18CUB_300001_SM_10006detail6reduce28DeviceReduceSingleTileKernelINS2_10policy_hubIdy11add_functorIdEE10Policy1000EPdS9_iS6_ddN4cuda3std3__410__identityEEEvT0_T1_T2_T3_T4_T6_E12temp_storage+24];
	add.f64 	%fd317, %fd315, %fd316;
	ld.shared.f64 	%fd318, [_ZZN3cub18CUB_300001_SM_10006detail6reduce28DeviceReduceSingleTileKernelINS2_10policy_hubIdy11add_functorIdEE10Policy1000EPdS9_iS6_ddN4cuda3std3__410__identityEEEvT0_T1_T2_T3_T4_T6_E12temp_storage+32];
	add.f64 	%fd319, %fd317, %fd318;
	ld.shared.f64 	%fd320, [_ZZN3cub18CUB_300001_SM_10006detail6reduce28DeviceReduceSingleTileKernelINS2_10policy_hubIdy11add_functorIdEE10Policy1000EPdS9_iS6_ddN4cuda3std3__410__identityEEEvT0_T1_T2_T3_T4_T6_E12temp_storage+40];
	add.f64 	%fd321, %fd319, %fd320;
	ld.shared.f64 	%fd322, [_ZZN3cub18CUB_300001_SM_10006detail6reduce28DeviceReduceSingleTileKernelINS2_10policy_hubIdy11add_functorIdEE10Policy1000EPdS9_iS6_ddN4cuda3std3__410__identityEEEvT0_T1_T2_T3_T4_T6_E12temp_storage+48];
	add.f64 	%fd323, %fd321, %fd322;
	ld.shared.f64 	%fd324, [_ZZN3cub18CUB_300001_SM_10006detail6reduce28DeviceReduceSingleTileKernelINS2_10policy_hubIdy11add_functorIdEE10Policy1000EPdS9_iS6_ddN4cuda3std3__410__identityEEEvT0_T1_T2_T3_T4_T6_E12temp_storage+56];
	add.f64 	%fd325, %fd323, %fd324;
	ld.shared.f64 	%fd326, [_ZZN3cub18CUB_300001_SM_10006detail6reduce28DeviceReduceSingleTileKernelINS2_10policy_hubIdy11add_functorIdEE10Policy1000EPdS9_iS6_ddN4cuda3std3__410__identityEEEvT0_T1_T2_T3_T4_T6_E12temp_storage+64];
	add.f64 	%fd354, %fd325, %fd326;
	bra.uni 	$L__BB20_72;
$L__BB20_18:
	// begin inline asm
	mov.u32 %r326, %laneid;
	// end inline asm
	and.b32  	%r377, %r1, 992;
	add.s32 	%r378, %r377, 32;
	setp.gt.s32 	%p73, %r378, %r68;
	not.b32 	%r379, %r377;
	add.s32 	%r380, %r68, %r379;
	selp.b32 	%r375, %r380, 31, %p73;
	mov.b64 	%rd182, %fd333;
	mov.b64 	{%r328, %r333}, %rd182;
	mov.b32 	%r334, 1;
	mov.b32 	%r376, -1;
	// begin inline asm
	shfl.sync.down.b32 %r327, %r328, %r334, %r375, %r376;
	// end inline asm
	// begin inline asm
	shfl.sync.down.b32 %r332, %r333, %r334, %r375, %r376;
	// end inline asm
	mov.b64 	%rd183, {%r327, %r332};
	mov.b64 	%fd267, %rd183;
	setp.lt.s32 	%p74, %r326, %r375;
	add.f64 	%fd268, %fd333, %fd267;
	selp.f64 	%fd269, %fd268, %fd333, %p74;
	mov.b64 	%rd184, %fd269;
	mov.b64 	{%r338, %r343}, %rd184;
	mov.b32 	%r344, 2;
	// begin inline asm
	shfl.sync.down.b32 %r337, %r338, %r344, %r375, %r376;
	// end inline asm
	// begin inline asm
	shfl.sync.down.b32 %r342, %r343, %r344, %r375, %r376;
	// end inline asm
	mov.b64 	%rd185, {%r337, %r342};
	mov.b64 	%fd270, %rd185;
	add.s32 	%r381, %r326, 2;
	setp.gt.s32 	%p75, %r381, %r375;
	add.f64 	%fd271, %fd269, %fd270;
	selp.f64 	%fd272, %fd269, %fd271, %p75;
	mov.b64 	%rd186, %fd272;
	mov.b64 	{%r348, %r353}, %rd186;
	mov.b32 	%r354, 4;
	// begin inline asm
	shfl.sync.down.b32 %r347, %r348, %r354, %r375, %r376;
	// end inline asm
	// begin inline asm
	shfl.sync.down.b32 %r352, %r353, %r354, %r375, %r376;
	// end inline asm
	mov.b64 	%rd187, {%r347, %r352};
	mov.b64 	%fd273, %rd187;
	add.s32 	%r382, %r326, 4;
	setp.gt.s32 	%p76, %r382, %r375;
	add.f64 	%fd274, %fd272, %fd273;
	selp.f64 	%fd275, %fd272, %fd274, %p76;
	mov.b64 	%rd188, %fd275;
	mov.b64 	{%r358, %r363}, %rd188;
	mov.b32 	%r364, 8;
	// begin inline asm
	shfl.sync.down.b32 %r357, %r358, %r364, %r375, %r376;
	// end inline asm
	// begin inline asm
	shfl.sync.down.b32 %r362, %r363, %r364, %r375, %r376;
	// end inline asm
	mov.b64 	%rd189, {%r357, %r362};
	mov.b64 	%fd276, %rd189;
	add.s32 	%r383, %r326, 8;
	setp.gt.s32 	%p77, %r383, %r375;
	add.f64 	%fd277, %fd275, %fd276;
	selp.f64 	%fd278, %fd275, %fd277, %p77;
	mov.b64 	%rd190, %fd278;
	mov.b64 	{%r368, %r373}, %rd190;
	mov.b32 	%r374, 16;
	// begin inline asm
	shfl.sync.down.b32 %r367, %r368, %r374, %r375, %r376;
	// end inline asm
	// begin inline asm
	shfl.sync.down.b32 %r372, %r373, %r374, %r375, %r376;
	// end inline asm
	mov.b64 	%rd191, {%r367, %r372};
	mov.b64 	%fd279, %rd191;
	add.s32 	%r384, %r326, 16;
	setp.gt.s32 	%p78, %r384, %r375;
	add.f64 	%fd280, %fd278, %fd279;
	selp.f64 	%fd354, %fd278, %fd280, %p78;
	setp.ne.s32 	%p79, %r326, 0;
	@%p79 bra 	$L__BB20_20;
	shr.u32 	%r385, %r1, 2;
	and.b32  	%r386, %r385, 248;
	mov.u32 	%r387, _ZZN3cub18CUB_300001_SM_10006detail6reduce28DeviceReduceSingleTileKernelINS2_10policy_hubIdy11add_functorIdEE10Policy1000EPdS9_iS6_ddN4cuda3std3__410__identityEEEvT0_T1_T2_T3_T4_T6_E12temp_storage;
	add.s32 	%r388, %r387, %r386;
	st.shared.f64 	[%r388+8], %fd354;
$L__BB20_20:
	bar.sync 	0;
	setp.ne.s32 	%p80, %r1, 0;
	@%p80 bra 	$L__BB20_72;
	setp.gt.s32 	%p81, %r68, 32;
	ld.shared.f64 	%fd281, [_ZZN3cub18CUB_300001_SM_10006detail6reduce28DeviceReduceSingleTileKernelINS2_10policy_hubIdy11add_functorIdEE10Policy1000EPdS9_iS6_ddN4cuda3std3__410__identityEEEvT0_T1_T2_T3_T4_T6_E12temp_storage+16];
	add.f64 	%fd282, %fd354, %fd281;
	selp.f64 	%fd283, %fd282, %fd354, %p81;
	setp.gt.s32 	%p82, %r68, 64;
	ld.shared.f64 	%fd284, [_ZZN3cub18CUB_300001_SM_10006detail6reduce28DeviceReduceSingleTileKernelINS2_10policy_hubIdy11add_functorIdEE10Policy1000EPdS9_iS6_ddN4cuda3std3__410__identityEEEvT0_T1_T2_T3_T4_T6_E12temp_storage+24];
	add.f64 	%fd285, %fd284, %fd283;
	selp.f64 	%fd286, %fd285, %fd283, %p82;
	setp.gt.s32 	%p83, %r68, 96;
	ld.shared.f64 	%fd287, [_ZZN3cub18CUB_300001_SM_10006detail6reduce28DeviceReduceSingleTileKernelINS2_10policy_hubIdy11add_functorIdEE10Policy1000EPdS9_iS6_ddN4cuda3std3__410__identityEEEvT0_T1_T2_T3_T4_T6_E12temp_storage+32];
	add.f64 	%fd288, %fd287, %fd286;
	selp.f64 	%fd289, %fd288, %fd286, %p83;
	setp.gt.s32 	%p84, %r68, 128;
	ld.shared.f64 	%fd290, [_ZZN3cub18CUB_300001_SM_10006detail6reduce28DeviceReduceSingleTileKernelINS2_10policy_hubIdy11add_functorIdEE10Policy1000EPdS9_iS6_ddN4cuda3std3__410__identityEEEvT0_T1_T2_T3_T4_T6_E12temp_storage+40];
	add.f64 	%fd291, %fd290, %fd289;
	selp.f64 	%fd292, %fd291, %fd289, %p84;
	setp.gt.s32 	%p85, %r68, 160;
	ld.shared.f64 	%fd293, [_ZZN3cub18CUB_300001_SM_10006detail6reduce28DeviceReduceSingleTileKernelINS2_10policy_hubIdy11add_functorIdEE10Policy1000EPdS9_iS6_ddN4cuda3std3__410__identityEEEvT0_T1_T2_T3_T4_T6_E12temp_storage+48];
	add.f64 	%fd294, %fd293, %fd292;
	selp.f64 	%fd295, %fd294, %fd292, %p85;
	setp.gt.s32 	%p86, %r68, 192;
	ld.shared.f64 	%fd296, [_ZZN3cub18CUB_300001_SM_10006detail6reduce28DeviceReduceSingleTileKernelINS2_10policy_hubIdy11add_functorIdEE10Policy1000EPdS9_iS6_ddN4cuda3std3__410__identityEEEvT0_T1_T2_T3_T4_T6_E12temp_storage+56];
	add.f64 	%fd297, %fd296, %fd295;
	selp.f64 	%fd298, %fd297, %fd295, %p86;
	setp.gt.s32 	%p87, %r68, 224;
	ld.shared.f64 	%fd299, [_ZZN3cub18CUB_300001_SM_10006detail6reduce28DeviceReduceSingleTileKernelINS2_10policy_hubIdy11add_functorIdEE10Policy1000EPdS9_iS6_ddN4cuda3std3__410__identityEEEvT0_T1_T2_T3_T4_T6_E12temp_storage+64];
	add.f64 	%fd300, %fd299, %fd298;
	selp.f64 	%fd354, %fd300, %fd298, %p87;
	bra.uni 	$L__BB20_72;
$L__BB20_22:
	mov.u32 	%r13, %tid.x;
	shl.b32 	%r14, %r13, 2;
	mul.wide.u32 	%rd126, %r14, 8;
	add.s64 	%rd116, %rd15, %rd126;
	// begin inline asm
	ld.global.nc.v2.u64 {%rd114, %rd115}, [%rd116];
	// end inline asm
	add.s64 	%rd119, %rd116, 16;
	// begin inline asm
	ld.global.nc.v2.u64 {%rd117, %rd118}, [%rd119];
	// end inline asm
	mov.b64 	%fd193, %rd114;
	mov.b64 	%fd194, %rd115;
	mov.b64 	%fd195, %rd117;
	mov.b64 	%fd196, %rd118;
	add.s64 	%rd122, %rd116, 8192;
	// begin inline asm
	ld.global.nc.v2.u64 {%rd120, %rd121}, [%rd122];
	// end inline asm
	add.s64 	%rd125, %rd116, 8208;
	// begin inline asm
	ld.global.nc.v2.u64 {%rd123, %rd124}, [%rd125];
	// end inline asm
	mov.b64 	%fd197, %rd120;
	mov.b64 	%fd198, %rd121;
	mov.b64 	%fd199, %rd123;
	mov.b64 	%fd200, %rd124;
	add.f64 	%fd201, %fd193, %fd194;
	add.f64 	%fd202, %fd201, %fd195;
	add.f64 	%fd203, %fd202, %fd196;
	add.f64 	%fd204, %fd203, %fd197;
	add.f64 	%fd205, %fd204, %fd198;
	add.f64 	%fd206, %fd205, %fd199;
	add.f64 	%fd340, %fd206, %fd200;
	setp.lt.u32 	%p50, %r68, 4096;
	mov.b32 	%r452, 2048;
	@%p50 bra 	$L__BB20_26;
	add.s32 	%r15, %r68, -2048;
	mov.b32 	%r452, 2048;
$L__BB20_24:
	add.s32 	%r258, %r452, %r14;
	mul.wide.u32 	%rd139, %r258, 8;
	add.s64 	%rd129, %rd15, %rd139;
	// begin inline asm
	ld.global.nc.v2.u64 {%rd127, %rd128}, [%rd129];
	// end inline asm
	add.s64 	%rd132, %rd129, 16;
	// begin inline asm
	ld.global.nc.v2.u64 {%rd130, %rd131}, [%rd132];
	// end inline asm
	mov.b64 	%fd207, %rd127;
	mov.b64 	%fd208, %rd128;
	mov.b64 	%fd209, %rd130;
	mov.b64 	%fd210, %rd131;
	add.s64 	%rd135, %rd129, 8192;
	// begin inline asm
	ld.global.nc.v2.u64 {%rd133, %rd134}, [%rd135];
	// end inline asm
	add.s64 	%rd138, %rd129, 8208;
	// begin inline asm
	ld.global.nc.v2.u64 {%rd136, %rd137}, [%rd138];
	// end inline asm
	mov.b64 	%fd211, %rd133;
	mov.b64 	%fd212, %rd134;
	mov.b64 	%fd213, %rd136;
	mov.b64 	%fd214, %rd137;
	add.f64 	%fd215, %fd340, %fd207;
	add.f64 	%fd216, %fd215, %fd208;
	add.f64 	%fd217, %fd216, %fd209;
	add.f64 	%fd218, %fd217, %fd210;
	add.f64 	%fd219, %fd218, %fd211;
	add.f64 	%fd220, %fd219, %fd212;
	add.f64 	%fd221, %fd220, %fd213;
	add.f64 	%fd340, %fd221, %fd214;
	sub.s32 	%r259, %r68, %r452;
	setp.lt.s32 	%p51, %r259, 2048;
	@%p51 bra 	$L__BB20_34;
	add.s32 	%r452, %r452, 2048;
	setp.le.s32 	%p52, %r452, %r15;
	@%p52 bra 	$L__BB20_24;
$L__BB20_26:
	setp.le.s32 	%p53, %r68, %r452;
	@%p53 bra 	$L__BB20_34;
	sub.s32 	%r19, %r68, %r452;
	setp.ge.s32 	%p54, %r13, %r19;
	@%p54 bra 	$L__BB20_34;
	not.b32 	%r260, %r13;
	add.s32 	%r261, %r68, %r260;
	sub.s32 	%r20, %r261, %r452;
	and.b32  	%r262, %r20, 768;
	setp.eq.s32 	%p55, %r262, 768;
	mov.u32 	%r456, %r13;
	@%p55 bra 	$L__BB20_31;
	add.s32 	%r454, %r13, %r452;
	shr.u32 	%r263, %r20, 8;
	add.s32 	%r264, %r263, 1;
	and.b32  	%r265, %r264, 3;
	neg.s32 	%r453, %r265;
	mov.u32 	%r456, %r13;
$L__BB20_30:
	.pragma "nounroll";
	mul.wide.u32 	%rd142, %r454, 8;
	add.s64 	%rd141, %rd15, %rd142;
	// begin inline asm
	ld.global.nc.u64 %rd140, [%rd141];
	// end inline asm
	mov.b64 	%fd223, %rd140;
	add.f64 	%fd340, %fd340, %fd223;
	add.s32 	%r456, %r456, 256;
	add.s32 	%r454, %r454, 256;
	add.s32 	%r453, %r453, 1;
	setp.ne.s32 	%p56, %r453, 0;
	@%p56 bra 	$L__BB20_30;
$L__BB20_31:
	setp.lt.u32 	%p57, %r20, 768;
	@%p57 bra 	$L__BB20_34;
	cvt.u64.u32 	%rd143, %r456;
	cvt.u64.u32 	%rd144, %r452;
	add.s64 	%rd145, %rd143, %rd144;
	shl.b64 	%rd146, %rd145, 3;
	add.s64 	%rd147, %rd146, %rd15;
	add.s64 	%rd203, %rd147, 4096;
	add.s32 	%r457, %r456, %r452;
$L__BB20_33:
	mul.wide.u32 	%rd156, %r457, 8;
	add.s64 	%rd149, %rd15, %rd156;
	// begin inline asm
	ld.global.nc.u64 %rd148, [%rd149];
	// end inline asm
	mov.b64 	%fd224, %rd148;
	add.f64 	%fd225, %fd340, %fd224;
	add.s64 	%rd151, %rd203, -2048;
	// begin inline asm
	ld.global.nc.u64 %rd150, [%rd151];
	// end inline asm
	mov.b64 	%fd226, %rd150;
	add.f64 	%fd227, %fd225, %fd226;
	// begin inline asm
	ld.global.nc.u64 %rd152, [%rd203];
	// end inline asm
	mov.b64 	%fd228, %rd152;
	add.f64 	%fd229, %fd227, %fd228;
	add.s64 	%rd155, %rd203, 2048;
	// begin inline asm
	ld.global.nc.u64 %rd154, [%rd155];
	// end inline asm
	mov.b64 	%fd230, %rd154;
	add.f64 	%fd340, %fd229, %fd230;
	add.s32 	%r456, %r456, 1024;
	add.s64 	%rd203, %rd203, 8192;
	add.s32 	%r457, %r457, 1024;
	setp.lt.s32 	%p58, %r456, %r19;
	@%p58 bra 	$L__BB20_33;
$L__BB20_34:
	// begin inline asm
	mov.u32 %r266, %laneid;
	// end inline asm
	mov.b64 	%rd157, %fd340;
	mov.b64 	{%r268, %r273}, %rd157;
	mov.b32 	%r274, 1;
	mov.b32 	%r315, 31;
	mov.b32 	%r316, -1;
	// begin inline asm
	shfl.sync.down.b32 %r267, %r268, %r274, %r315, %r316;
	// end inline asm
	// begin inline asm
	shfl.sync.down.b32 %r272, %r273, %r274, %r315, %r316;
	// end inline asm
	mov.b64 	%rd158, {%r267, %r272};
	mov.b64 	%fd231, %rd158;
	setp.gt.s32 	%p59, %r266, 30;
	add.f64 	%fd232, %fd340, %fd231;
	selp.f64 	%fd233, %fd340, %fd232, %p59;
	mov.b64 	%rd159, %fd233;
	mov.b64 	{%r278, %r283}, %rd159;
	mov.b32 	%r284, 2;
	// begin inline asm
	shfl.sync.down.b32 %r277, %r278, %r284, %r315, %r316;
	// end inline asm
	// begin inline asm
	shfl.sync.down.b32 %r282, %r283, %r284, %r315, %r316;
	// end inline asm
	mov.b64 	%rd160, {%r277, %r282};
	mov.b64 	%fd234, %rd160;
	setp.gt.s32 	%p60, %r266, 29;
	add.f64 	%fd235, %fd233, %fd234;
	selp.f64 	%fd236, %fd233, %fd235, %p60;
	mov.b64 	%rd161, %fd236;
	mov.b64 	{%r288, %r293}, %rd161;
	mov.b32 	%r294, 4;
	// begin inline asm
	shfl.sync.down.b32 %r287, %r288, %r294, %r315, %r316;
	// end inline asm
	// begin inline asm
	shfl.sync.down.b32 %r292, %r293, %r294, %r315, %r316;
	// end inline asm
	mov.b64 	%rd162, {%r287, %r292};
	mov.b64 	%fd237, %rd162;
	setp.gt.s32 	%p61, %r266, 27;
	add.f64 	%fd238, %fd236, %fd237;
	selp.f64 	%fd239, %fd236, %fd238, %p61;
	mov.b64 	%rd163, %fd239;
	mov.b64 	{%r298, %r303}, %rd163;
	mov.b32 	%r304, 8;
	// begin inline asm
	shfl.sync.down.b32 %r297, %r298, %r304, %r315, %r316;
	// end inline asm
	// begin inline asm
	shfl.sync.down.b32 %r302, %r303, %r304, %r315, %r316;
	// end inline asm
	mov.b64 	%rd164, {%r297, %r302};
	mov.b64 	%fd240, %rd164;
	setp.gt.s32 	%p62, %r266, 23;
	add.f64 	%fd241, %fd239, %fd240;
	selp.f64 	%fd242, %fd239, %fd241, %p62;
	mov.b64 	%rd165, %fd242;
	mov.b64 	{%r308, %r313}, %rd165;
	mov.b32 	%r314, 16;
	// begin inline asm
	shfl.sync.down.b32 %r307, %r308, %r314, %r315, %r316;
	// end inline asm
	// begin inline asm
	shfl.sync.down.b32 %r312, %r313, %r314, %r315, %r316;
	// end inline asm
	mov.b64 	%rd166, {%r307, %r312};
	mov.b64 	%fd243, %rd166;
	setp.gt.s32 	%p63, %r266, 15;
	add.f64 	%fd26, %fd242, %fd243;
	selp.f64 	%fd354, %fd242, %fd26, %p63;
	setp.ne.s32 	%p64, %r266, 0;
	@%p64 bra 	$L__BB20_36;
	shr.u32 	%r317, %r13, 2;
	and.b32  	%r318, %r317, 248;
	mov.u32 	%r319, _ZZN3cub18CUB_300001_SM_10006detail6reduce28DeviceReduceSingleTileKernelINS2_10policy_hubIdy11add_functorIdEE10Policy1000EPdS9_iS6_ddN4cuda3std3__410__identityEEEvT0_T1_T2_T3_T4_T6_E12temp_storage;
	add.s32 	%r320, %r319, %r318;
	st.shared.f64 	[%r320+8], %fd26;
$L__BB20_36:
	bar.sync 	0;
	setp.ne.s32 	%p65, %r13, 0;
	@%p65 bra 	$L__BB20_72;
	ld.shared.f64 	%fd244, [_ZZN3cub18CUB_300001_SM_10006detail6reduce28DeviceReduceSingleTileKernelINS2_10policy_hubIdy11add_functorIdEE10Policy1000EPdS9_iS6_ddN4cuda3std3__410__identityEEEvT0_T1_T2_T3_T4_T6_E12temp_storage+16];
	add.f64 	%fd245, %fd354, %fd244;
	ld.shared.f64 	%fd246, [_ZZN3cub18CUB_300001_SM_10006detail6reduce28DeviceReduceSingleTileKernelINS2_10policy_hubIdy11add_functorIdEE10Policy1000EPdS9_iS6_ddN4cuda3std3__410__identityEEEvT0_T1_T2_T3_T4_T6_E12temp_storage+24];
	add.f64 	%fd247, %fd245, %fd246;
	ld.shared.f64 	%fd248, [_ZZN3cub18CUB_300001_SM_10006detail6reduce28DeviceReduceSingleTileKernelINS2_10policy_hubIdy11add_functorIdEE10Policy1000EPdS9_iS6_ddN4cuda3std3__410__identityEEEvT0_T1_T2_T3_T4_T6_E12temp_storage+32];
	add.f64 	%fd249, %fd247, %fd248;
	ld.shared.f64 	%fd250, [_ZZN3cub18CUB_300001_SM_10006detail6reduce28DeviceReduceSingleTileKernelINS2_10policy_hubIdy11add_functorIdEE10Policy1000EPdS9_iS6_ddN4cuda3std3__410__identityEEEvT0_T1_T2_T3_T4_T6_E12temp_storage+40];
	add.f64 	%fd251, %fd249, %fd250;
	ld.shared.f64 	%fd252, [_ZZN3cub18CUB_300001_SM_10006detail6reduce28DeviceReduceSingleTileKernelINS2_10policy_hubIdy11add_functorIdEE10Policy1000EPdS9_iS6_ddN4cuda3std3__410__identityEEEvT0_T1_T2_T3_T4_T6_E12temp_storage+48];
	add.f64 	%fd253, %fd251, %fd252;
	ld.shared.f64 	%fd254, [_ZZN3cub18CUB_300001_SM_10006detail6reduce28DeviceReduceSingleTileKernelINS2_10policy_hubIdy11add_functorIdEE10Policy1000EPdS9_iS6_ddN4cuda3std3__410__identityEEEvT0_T1_T2_T3_T4_T6_E12temp_storage+56];
	add.f64 	%fd255, %fd253, %fd254;
	ld.shared.f64 	%fd256, [_ZZN3cub18CUB_300001_SM_10006detail6reduce28DeviceReduceSingleTileKernelINS2_10policy_hubIdy11add_functorIdEE10Policy1000EPdS9_iS6_ddN4cuda3std3__410__identityEEEvT0_T1_T2_T3_T4_T6_E12temp_storage+64];
	add.f64 	%fd354, %fd255, %fd256;
	bra.uni 	$L__BB20_72;
$L__BB20_38:
	setp.gt.s32 	%p3, %r68, 2047;
	@%p3 bra 	$L__BB20_56;
	mov.u32 	%r35, %tid.x;
	setp.ge.s32 	%p20, %r35, %r68;
	mov.f64 	%fd346, 0d0000000000000000;
	mov.u32 	%r462, %r35;
	@%p20 bra 	$L__BB20_41;
	mul.wide.u32 	%rd81, %r35, 8;
	add.s64 	%rd80, %rd15, %rd81;
	// begin inline asm
	ld.global.nc.u64 %rd79, [%rd80];
	// end inline asm
	mov.b64 	%fd346, %rd79;
	add.s32 	%r462, %r35, 256;
$L__BB20_41:
	setp.ge.s32 	%p21, %r462, %r68;
	@%p21 bra 	$L__BB20_47;
	not.b32 	%r133, %r462;
	add.s32 	%r38, %r68, %r133;
	and.b32  	%r134, %r38, 768;
	setp.eq.s32 	%p22, %r134, 768;
	@%p22 bra 	$L__BB20_45;
	mul.wide.u32 	%rd82, %r462, 8;
	add.s64 	%rd204, %rd15, %rd82;
	shr.u32 	%r135, %r38, 8;
	add.s32 	%r136, %r135, 1;
	and.b32  	%r137, %r136, 3;
	neg.s32 	%r460, %r137;
$L__BB20_44:
	.pragma "nounroll";
	// begin inline asm
	ld.global.nc.u64 %rd83, [%rd204];
	// end inline asm
	mov.b64 	%fd125, %rd83;
	add.f64 	%fd346, %fd346, %fd125;
	add.s32 	%r462, %r462, 256;
	add.s64 	%rd204, %rd204, 2048;
	add.s32 	%r460, %r460, 1;
	setp.ne.s32 	%p23, %r460, 0;
	@%p23 bra 	$L__BB20_44;
$L__BB20_45:
	setp.lt.u32 	%p24, %r38, 768;
	@%p24 bra 	$L__BB20_47;
$L__BB20_46:
	mul.wide.s32 	%rd93, %r462, 8;
	add.s64 	%rd86, %rd15, %rd93;
	// begin inline asm
	ld.global.nc.u64 %rd85, [%rd86];
	// end inline asm
	mov.b64 	%fd126, %rd85;
	add.f64 	%fd127, %fd346, %fd126;
	add.s64 	%rd88, %rd86, 2048;
	// begin inline asm
	ld.global.nc.u64 %rd87, [%rd88];
	// end inline asm
	mov.b64 	%fd128, %rd87;
	add.f64 	%fd129, %fd127, %fd128;
	add.s64 	%rd90, %rd86, 4096;
	// begin inline asm
	ld.global.nc.u64 %rd89, [%rd90];
	// end inline asm
	mov.b64 	%fd130, %rd89;
	add.f64 	%fd131, %fd129, %fd130;
	add.s64 	%rd92, %rd86, 6144;
	// begin inline asm
	ld.global.nc.u64 %rd91, [%rd92];
	// end inline asm
	mov.b64 	%fd132, %rd91;
	add.f64 	%fd346, %fd131, %fd132;
	add.s32 	%r462, %r462, 1024;
	setp.lt.s32 	%p25, %r462, %r68;
	@%p25 bra 	$L__BB20_46;
$L__BB20_47:
	setp.lt.s32 	%p26, %r68, 256;
	@%p26 bra 	$L__BB20_52;
	// begin inline asm
	mov.u32 %r201, %laneid;
	// end inline asm
	mov.b64 	%rd104, %fd346;
	mov.b64 	{%r203, %r208}, %rd104;
	mov.b32 	%r209, 1;
	mov.b32 	%r250, 31;
	mov.b32 	%r251, -1;
	// begin inline asm
	shfl.sync.down.b32 %r202, %r203, %r209, %r250, %r251;
	// end inline asm
	// begin inline asm
	shfl.sync.down.b32 %r207, %r208, %r209, %r250, %r251;
	// end inline asm
	mov.b64 	%rd105, {%r202, %r207};
	mov.b64 	%fd167, %rd105;
	setp.gt.s32 	%p42, %r201, 30;
	add.f64 	%fd168, %fd346, %fd167;
	selp.f64 	%fd169, %fd346, %fd168, %p42;
	mov.b64 	%rd106, %fd169;
	mov.b64 	{%r213, %r218}, %rd106;
	mov.b32 	%r219, 2;
	// begin inline asm
	shfl.sync.down.b32 %r212, %r213, %r219, %r250, %r251;
	// end inline asm
	// begin inline asm
	shfl.sync.down.b32 %r217, %r218, %r219, %r250, %r251;
	// end inline asm
	mov.b64 	%rd107, {%r212, %r217};
	mov.b64 	%fd170, %rd107;
	setp.gt.s32 	%p43, %r201, 29;
	add.f64 	%fd171, %fd169, %fd170;
	selp.f64 	%fd172, %fd169, %fd171, %p43;
	mov.b64 	%rd108, %fd172;
	mov.b64 	{%r223, %r228}, %rd108;
	mov.b32 	%r229, 4;
	// begin inline asm
	shfl.sync.down.b32 %r222, %r223, %r229, %r250, %r251;
	// end inline asm
	// begin inline asm
	shfl.sync.down.b32 %r227, %r228, %r229, %r250, %r251;
	// end inline asm
	mov.b64 	%rd109, {%r222, %r227};
	mov.b64 	%fd173, %rd109;
	setp.gt.s32 	%p44, %r201, 27;
	add.f64 	%fd174, %fd172, %fd173;
	selp.f64 	%fd175, %fd172, %fd174, %p44;
	mov.b64 	%rd110, %fd175;
	mov.b64 	{%r233, %r238}, %rd110;
	mov.b32 	%r239, 8;
	// begin inline asm
	shfl.sync.down.b32 %r232, %r233, %r239, %r250, %r251;
	// end inline asm
	// begin inline asm
	shfl.sync.down.b32 %r237, %r238, %r239, %r250, %r251;
	// end inline asm
	mov.b64 	%rd111, {%r232, %r237};
	mov.b64 	%fd176, %rd111;
	setp.gt.s32 	%p45, %r201, 23;
	add.f64 	%fd177, %fd175, %fd176;
	selp.f64 	%fd178, %fd175, %fd177, %p45;
	mov.b64 	%rd112, %fd178;
	mov.b64 	{%r243, %r248}, %rd112;
	mov.b32 	%r249, 16;
	// begin inline asm
	shfl.sync.down.b32 %r242, %r243, %r249, %r250, %r251;
	// end inline asm
	// begin inline asm
	shfl.sync.down.b32 %r247, %r248, %r249, %r250, %r251;
	// end inline asm
	mov.b64 	%rd113, {%r242, %r247};
	mov.b64 	%fd179, %rd113;
	setp.gt.s32 	%p46, %r201, 15;
	add.f64 	%fd38, %fd178, %fd179;
	selp.f64 	%fd354, %fd178, %fd38, %p46;
	setp.ne.s32 	%p47, %r201, 0;
	@%p47 bra 	$L__BB20_50;
	shr.u32 	%r252, %r35, 2;
	and.b32  	%r253, %r252, 248;
	mov.u32 	%r254, _ZZN3cub18CUB_300001_SM_10006detail6reduce28DeviceReduceSingleTileKernelINS2_10policy_hubIdy11add_functorIdEE10Policy1000EPdS9_iS6_ddN4cuda3std3__410__identityEEEvT0_T1_T2_T3_T4_T6_E12temp_storage;
	add.s32 	%r255, %r254, %r253;
	st.shared.f64 	[%r255+8], %fd38;
$L__BB20_50:
	bar.sync 	0;
	setp.ne.s32 	%p48, %r35, 0;
	@%p48 bra 	$L__BB20_72;
	ld.shared.f64 	%fd180, [_ZZN3cub18CUB_300001_SM_10006detail6reduce28DeviceReduceSingleTileKernelINS2_10policy_hubIdy11add_functorIdEE10Policy1000EPdS9_iS6_ddN4cuda3std3__410__identityEEEvT0_T1_T2_T3_T4_T6_E12temp_storage+16];
	add.f64 	%fd181, %fd354, %fd180;
	ld.shared.f64 	%fd182, [_ZZN3cub18CUB_300001_SM_10006detail6reduce28DeviceReduceSingleTileKernelINS2_10policy_hubIdy11add_functorIdEE10Policy1000EPdS9_iS6_ddN4cuda3std3__410__identityEEEvT0_T1_T2_T3_T4_T6_E12temp_storage+24];
	add.f64 	%fd183, %fd181, %fd182;
	ld.shared.f64 	%fd184, [_ZZN3cub18CUB_300001_SM_10006detail6reduce28DeviceReduceSingleTileKernelINS2_10policy_hubIdy11add_functorIdEE10Policy1000EPdS9_iS6_ddN4cuda3std3__410__identityEEEvT0_T1_T2_T3_T4_T6_E12temp_storage+32];
	add.f64 	%fd185, %fd183, %fd184;
	ld.shared.f64 	%fd186, [_ZZN3cub18CUB_300001_SM_10006detail6reduce28DeviceReduceSingleTileKernelINS2_10policy_hubIdy11add_functorIdEE10Policy1000EPdS9_iS6_ddN4cuda3std3__410__identityEEEvT0_T1_T2_T3_T4_T6_E12temp_storage+40];
	add.f64 	%fd187, %fd185, %fd186;
	ld.shared.f64 	%fd188, [_ZZN3cub18CUB_300001_SM_10006detail6reduce28DeviceReduceSingleTileKernelINS2_10policy_hubIdy11add_functorIdEE10Policy1000EPdS9_iS6_ddN4cuda3std3__410__identityEEEvT0_T1_T2_T3_T4_T6_E12temp_storage+48];
	add.f64 	%fd189, %fd187, %fd188;
	ld.shared.f64 	%fd190, [_ZZN3cub18CUB_300001_SM_10006detail6reduce28DeviceReduceSingleTileKernelINS2_10policy_hubIdy11add_functorIdEE10Policy1000EPdS9_iS6_ddN4cuda3std3__410__identityEEEvT0_T1_T2_T3_T4_T6_E12temp_storage+56];
	add.f64 	%fd191, %fd189, %fd190;
	ld.shared.f64 	%fd192, [_ZZN3cub18CUB_300001_SM_10006detail6reduce28DeviceReduceSingleTileKernelINS2_10policy_hubIdy11add_functorIdEE10Policy1000EPdS9_iS6_ddN4cuda3std3__410__identityEEEvT0_T1_T2_T3_T4_T6_E12temp_storage+64];
	add.f64 	%fd354, %fd191, %fd192;
	bra.uni 	$L__BB20_72;
$L__BB20_52:
	// begin inline asm
	mov.u32 %r138, %laneid;
	// end inline asm
	and.b32  	%r189, %r35, 992;
	add.s32 	%r190, %r189, 32;
	setp.gt.s32 	%p27, %r190, %r68;
	not.b32 	%r191, %r189;
	add.s32 	%r192, %r68, %r191;
	selp.b32 	%r187, %r192, 31, %p27;
	mov.b64 	%rd94, %fd346;
	mov.b64 	{%r140, %r145}, %rd94;
	mov.b32 	%r146, 1;
	mov.b32 	%r188, -1;
	// begin inline asm
	shfl.sync.down.b32 %r139, %r140, %r146, %r187, %r188;
	// end inline asm
	// begin inline asm
	shfl.sync.down.b32 %r144, %r145, %r146, %r187, %r188;
	// end inline asm
	mov.b64 	%rd95, {%r139, %r144};
	mov.b64 	%fd133, %rd95;
	setp.lt.s32 	%p28, %r138, %r187;
	add.f64 	%fd134, %fd346, %fd133;
	selp.f64 	%fd135, %fd134, %fd346, %p28;
	mov.b64 	%rd96, %fd135;
	mov.b64 	{%r150, %r155}, %rd96;
	mov.b32 	%r156, 2;
	// begin inline asm
	shfl.sync.down.b32 %r149, %r150, %r156, %r187, %r188;
	// end inline asm
	// begin inline asm
	shfl.sync.down.b32 %r154, %r155, %r156, %r187, %r188;
	// end inline asm
	mov.b64 	%rd97, {%r149, %r154};
	mov.b64 	%fd136, %rd97;
	add.s32 	%r193, %r138, 2;
	setp.gt.s32 	%p29, %r193, %r187;
	add.f64 	%fd137, %fd135, %fd136;
	selp.f64 	%fd138, %fd135, %fd137, %p29;
	mov.b64 	%rd98, %fd138;
	mov.b64 	{%r160, %r165}, %rd98;
	mov.b32 	%r166, 4;
	// begin inline asm
	shfl.sync.down.b32 %r159, %r160, %r166, %r187, %r188;
	// end inline asm
	// begin inline asm
	shfl.sync.down.b32 %r164, %r165, %r166, %r187, %r188;
	// end inline asm
	mov.b64 	%rd99, {%r159, %r164};
	mov.b64 	%fd139, %rd99;
	add.s32 	%r194, %r138, 4;
	setp.gt.s32 	%p30, %r194, %r187;
	add.f64 	%fd140, %fd138, %fd139;
	selp.f64 	%fd141, %fd138, %fd140, %p30;
	mov.b64 	%rd100, %fd141;
	mov.b64 	{%r170, %r175}, %rd100;
	mov.b32 	%r176, 8;
	// begin inline asm
	shfl.sync.down.b32 %r169, %r170, %r176, %r187, %r188;
	// end inline asm
	// begin inline asm
	shfl.sync.down.b32 %r174, %r175, %r176, %r187, %r188;
	// end inline asm
	mov.b64 	%rd101, {%r169, %r174};
	mov.b64 	%fd142, %rd101;
	add.s32 	%r195, %r138, 8;
	setp.gt.s32 	%p31, %r195, %r187;
	add.f64 	%fd143, %fd141, %fd142;
	selp.f64 	%fd144, %fd141, %fd143, %p31;
	mov.b64 	%rd102, %fd144;
	mov.b64 	{%r180, %r185}, %rd102;
	mov.b32 	%r186, 16;
	// begin inline asm
	shfl.sync.down.b32 %r179, %r180, %r186, %r187, %r188;
	// end inline asm
	// begin inline asm
	shfl.sync.down.b32 %r184, %r185, %r186, %r187, %r188;
	// end inline asm
	mov.b64 	%rd103, {%r179, %r184};
	mov.b64 	%fd145, %rd103;
	add.s32 	%r196, %r138, 16;
	setp.gt.s32 	%p32, %r196, %r187;
	add.f64 	%fd146, %fd144, %fd145;
	selp.f64 	%fd354, %fd144, %fd146, %p32;
	setp.ne.s32 	%p33, %r138, 0;
	@%p33 bra 	$L__BB20_54;
	shr.u32 	%r197, %r35, 2;
	and.b32  	%r198, %r197, 248;
	mov.u32 	%r199, _ZZN3cub18CUB_300001_SM_10006detail6reduce28DeviceReduceSingleTileKernelINS2_10policy_hubIdy11add_functorIdEE10Policy1000EPdS9_iS6_ddN4cuda3std3__410__identityEEEvT0_T1_T2_T3_T4_T6_E12temp_storage;
	add.s32 	%r200, %r199, %r198;
	st.shared.f64 	[%r200+8], %fd354;
$L__BB20_54:
	bar.sync 	0;
	setp.ne.s32 	%p34, %r35, 0;
	@%p34 bra 	$L__BB20_72;
	setp.gt.s32 	%p35, %r68, 32;
	ld.shared.f64 	%fd147, [_ZZN3cub18CUB_300001_SM_10006detail6reduce28DeviceReduceSingleTileKernelINS2_10policy_hubIdy11add_functorIdEE10Policy1000EPdS9_iS6_ddN4cuda3std3__410__identityEEEvT0_T1_T2_T3_T4_T6_E12temp_storage+16];
	add.f64 	%fd148, %fd354, %fd147;
	selp.f64 	%fd149, %fd148, %fd354, %p35;
	setp.gt.s32 	%p36, %r68, 64;
	ld.shared.f64 	%fd150, [_ZZN3cub18CUB_300001_SM_10006detail6reduce28DeviceReduceSingleTileKernelINS2_10policy_hubIdy11add_functorIdEE10Policy1000EPdS9_iS6_ddN4cuda3std3__410__identityEEEvT0_T1_T2_T3_T4_T6_E12temp_storage+24];
	add.f64 	%fd151, %fd150, %fd149;
	selp.f64 	%fd152, %fd151, %fd149, %p36;
	setp.gt.s32 	%p37, %r68, 96;
	ld.shared.f64 	%fd153, [_ZZN3cub18CUB_300001_SM_10006detail6reduce28DeviceReduceSingleTileKernelINS2_10policy_hubIdy11add_functorIdEE10Policy1000EPdS9_iS6_ddN4cuda3std3__410__identityEEEvT0_T1_T2_T3_T4_T6_E12temp_storage+32];
	add.f64 	%fd154, %fd153, %fd152;
	selp.f64 	%fd155, %fd154, %fd152, %p37;
	setp.gt.s32 	%p38, %r68, 128;
	ld.shared.f64 	%fd156, [_ZZN3cub18CUB_300001_SM_10006detail6reduce28DeviceReduceSingleTileKernelINS2_10policy_hubIdy11add_functorIdEE10Policy1000EPdS9_iS6_ddN4cuda3std3__410__identityEEEvT0_T1_T2_T3_T4_T6_E12temp_storage+40];
	add.f64 	%fd157, %fd156, %fd155;
	selp.f64 	%fd158, %fd157, %fd155, %p38;
	setp.gt.s32 	%p39, %r68, 160;
	ld.shared.f64 	%fd159, [_ZZN3cub18CUB_300001_SM_10006detail6reduce28DeviceReduceSingleTileKernelINS2_10policy_hubIdy11add_functorIdEE10Policy1000EPdS9_iS6_ddN4cuda3std3__410__identityEEEvT0_T1_T2_T3_T4_T6_E12temp_storage+48];
	add.f64 	%fd160, %fd159, %fd158;
	selp.f64 	%fd161, %fd160, %fd158, %p39;
	setp.gt.s32 	%p40, %r68, 192;
	ld.shared.f64 	%fd162, [_ZZN3cub18CUB_300001_SM_10006detail6reduce28DeviceReduceSingleTileKernelINS2_10policy_hubIdy11add_functorIdEE10Policy1000EPdS9_iS6_ddN4cuda3std3__410__identityEEEvT0_T1_T2_T3_T4_T6_E12temp_storage+56];
	add.f64 	%fd163, %fd162, %fd161;
	selp.f64 	%fd164, %fd163, %fd161, %p40;
	setp.gt.s32 	%p41, %r68, 224;
	ld.shared.f64 	%fd165, [_ZZN3cub18CUB_300001_SM_10006detail6reduce28DeviceReduceSingleTileKernelINS2_10policy_hubIdy11add_functorIdEE10Policy1000EPdS9_iS6_ddN4cuda3std3__410__identityEEEvT0_T1_T2_T3_T4_T6_E12temp_storage+64];
	add.f64 	%fd166, %fd165, %fd164;
	selp.f64 	%fd354, %fd166, %fd164, %p41;
	bra.uni 	$L__BB20_72;
$L__BB20_56:
	mov.u32 	%r47, %tid.x;
	mul.wide.u32 	%rd34, %r47, 8;
	add.s64 	%rd19, %rd15, %rd34;
	// begin inline asm
	ld.global.nc.u64 %rd18, [%rd19];
	// end inline asm
	mov.b64 	%fd59, %rd18;
	add.s64 	%rd21, %rd19, 2048;
	// begin inline asm
	ld.global.nc.u64 %rd20, [%rd21];
	// end inline asm
	mov.b64 	%fd60, %rd20;
	add.s64 	%rd23, %rd19, 4096;
	// begin inline asm
	ld.global.nc.u64 %rd22, [%rd23];
	// end inline asm
	mov.b64 	%fd61, %rd22;
	add.s64 	%rd25, %rd19, 6144;
	// begin inline asm
	ld.global.nc.u64 %rd24, [%rd25];
	// end inline asm
	mov.b64 	%fd62, %rd24;
	add.s64 	%rd27, %rd19, 8192;
	// begin inline asm
	ld.global.nc.u64 %rd26, [%rd27];
	// end inline asm
	mov.b64 	%fd63, %rd26;
	add.s64 	%rd29, %rd19, 10240;
	// begin inline asm
	ld.global.nc.u64 %rd28, [%rd29];
	// end inline asm
	mov.b64 	%fd64, %rd28;
	add.s64 	%rd31, %rd19, 12288;
	// begin inline asm
	ld.global.nc.u64 %rd30, [%rd31];
	// end inline asm
	mov.b64 	%fd65, %rd30;
	add.s64 	%rd33, %rd19, 14336;
	// begin inline asm
	ld.global.nc.u64 %rd32, [%rd33];
	// end inline asm
	mov.b64 	%fd66, %rd32;
	add.f64 	%fd67, %fd59, %fd60;
	add.f64 	%fd68, %fd67, %fd61;
	add.f64 	%fd69, %fd68, %fd62;
	add.f64 	%fd70, %fd69, %fd63;
	add.f64 	%fd71, %fd70, %fd64;
	add.f64 	%fd72, %fd71, %fd65;
	add.f64 	%fd353, %fd72, %fd66;
	setp.lt.u32 	%p4, %r68, 4096;
	mov.b32 	%r465, 2048;
	@%p4 bra 	$L__BB20_60;
	add.s32 	%r48, %r68, -2048;
	mov.b32 	%r465, 2048;
$L__BB20_58:
	mul.wide.s32 	%rd51, %r465, 8;
	add.s64 	%rd36, %rd19, %rd51;
	// begin inline asm
	ld.global.nc.u64 %rd35, [%rd36];
	// end inline asm
	mov.b64 	%fd73, %rd35;
	add.s64 	%rd38, %rd36, 2048;
	// begin inline asm
	ld.global.nc.u64 %rd37, [%rd38];
	// end inline asm
	mov.b64 	%fd74, %rd37;
	add.s64 	%rd40, %rd36, 4096;
	// begin inline asm
	ld.global.nc.u64 %rd39, [%rd40];
	// end inline asm
	mov.b64 	%fd75, %rd39;
	add.s64 	%rd42, %rd36, 6144;
	// begin inline asm
	ld.global.nc.u64 %rd41, [%rd42];
	// end inline asm
	mov.b64 	%fd76, %rd41;
	add.s64 	%rd44, %rd36, 8192;
	// begin inline asm
	ld.global.nc.u64 %rd43, [%rd44];
	// end inline asm
	mov.b64 	%fd77, %rd43;
	add.s64 	%rd46, %rd36, 10240;
	// begin inline asm
	ld.global.nc.u64 %rd45, [%rd46];
	// end inline asm
	mov.b64 	%fd78, %rd45;
	add.s64 	%rd48, %rd36, 12288;
	// begin inline asm
	ld.global.nc.u64 %rd47, [%rd48];
	// end inline asm
	mov.b64 	%fd79, %rd47;
	add.s64 	%rd50, %rd36, 14336;
	// begin inline asm
	ld.global.nc.u64 %rd49, [%rd50];
	// end inline asm
	mov.b64 	%fd80, %rd49;
	add.f64 	%fd81, %fd353, %fd73;
	add.f64 	%fd82, %fd81, %fd74;
	add.f64 	%fd83, %fd82, %fd75;
	add.f64 	%fd84, %fd83, %fd76;
	add.f64 	%fd85, %fd84, %fd77;
	add.f64 	%fd86, %fd85, %fd78;
	add.f64 	%fd87, %fd86, %fd79;
	add.f64 	%fd353, %fd87, %fd80;
	sub.s32 	%r71, %r68, %r465;
	setp.lt.s32 	%p5, %r71, 2048;
	@%p5 bra 	$L__BB20_68;
	add.s32 	%r465, %r465, 2048;
	setp.le.s32 	%p6, %r465, %r48;
	@%p6 bra 	$L__BB20_58;
$L__BB20_60:
	setp.le.s32 	%p7, %r68, %r465;
	@%p7 bra 	$L__BB20_68;
	sub.s32 	%r52, %r68, %r465;
	setp.ge.s32 	%p8, %r47, %r52;
	@%p8 bra 	$L__BB20_68;
	not.b32 	%r72, %r47;
	add.s32 	%r73, %r68, %r72;
	sub.s32 	%r53, %r73, %r465;
	and.b32  	%r74, %r53, 768;
	setp.eq.s32 	%p9, %r74, 768;
	mov.u32 	%r469, %r47;
	@%p9 bra 	$L__BB20_65;
	add.s32 	%r467, %r47, %r465;
	shr.u32 	%r75, %r53, 8;
	add.s32 	%r76, %r75, 1;
	and.b32  	%r77, %r76, 3;
	neg.s32 	%r466, %r77;
	mov.u32 	%r469, %r47;
$L__BB20_64:
	.pragma "nounroll";
	mul.wide.u32 	%rd54, %r467, 8;
	add.s64 	%rd53, %rd15, %rd54;
	// begin inline asm
	ld.global.nc.u64 %rd52, [%rd53];
	// end inline asm
	mov.b64 	%fd89, %rd52;
	add.f64 	%fd353, %fd353, %fd89;
	add.s32 	%r469, %r469, 256;
	add.s32 	%r467, %r467, 256;
	add.s32 	%r466, %r466, 1;
	setp.ne.s32 	%p10, %r466, 0;
	@%p10 bra 	$L__BB20_64;
$L__BB20_65:
	setp.lt.u32 	%p11, %r53, 768;
	@%p11 bra 	$L__BB20_68;
	cvt.u64.u32 	%rd55, %r469;
	cvt.u64.u32 	%rd56, %r465;
	add.s64 	%rd57, %rd55, %rd56;
	shl.b64 	%rd58, %rd57, 3;
	add.s64 	%rd59, %rd58, %rd15;
	add.s64 	%rd205, %rd59, 4096;
	add.s32 	%r470, %r469, %r465;
$L__BB20_67:
	mul.wide.u32 	%rd68, %r470, 8;
	add.s64 	%rd61, %rd15, %rd68;
	// begin inline asm
	ld.global.nc.u64 %rd60, [%rd61];
	// end inline asm
	mov.b64 	%fd90, %rd60;
	add.f64 	%fd91, %fd353, %fd90;
	add.s64 	%rd63, %rd205, -2048;
	// begin inline asm
	ld.global.nc.u64 %rd62, [%rd63];
	// end inline asm
	mov.b64 	%fd92, %rd62;
	add.f64 	%fd93, %fd91, %fd92;
	// begin inline asm
	ld.global.nc.u64 %rd64, [%rd205];
	// end inline asm
	mov.b64 	%fd94, %rd64;
	add.f64 	%fd95, %fd93, %fd94;
	add.s64 	%rd67, %rd205, 2048;
	// begin inline asm
	ld.global.nc.u64 %rd66, [%rd67];
	// end inline asm
	mov.b64 	%fd96, %rd66;
	add.f64 	%fd353, %fd95, %fd96;
	add.s32 	%r469, %r469, 1024;
	add.s64 	%rd205, %rd205, 8192;
	add.s32 	%r470, %r470, 1024;
	setp.lt.s32 	%p12, %r469, %r52;
	@%p12 bra 	$L__BB20_67;
$L__BB20_68:
	// begin inline asm
	mov.u32 %r78, %laneid;
	// end inline asm
	mov.b64 	%rd69, %fd353;
	mov.b64 	{%r80, %r85}, %rd69;
	mov.b32 	%r86, 1;
	mov.b32 	%r127, 31;
	mov.b32 	%r128, -1;
	// begin inline asm
	shfl.sync.down.b32 %r79, %r80, %r86, %r127, %r128;
	// end inline asm
	// begin inline asm
	shfl.sync.down.b32 %r84, %r85, %r86, %r127, %r128;
	// end inline asm
	mov.b64 	%rd70, {%r79, %r84};
	mov.b64 	%fd97, %rd70;
	setp.gt.s32 	%p13, %r78, 30;
	add.f64 	%fd98, %fd353, %fd97;
	selp.f64 	%fd99, %fd353, %fd98, %p13;
	mov.b64 	%rd71, %fd99;
	mov.b64 	{%r90, %r95}, %rd71;
	mov.b32 	%r96, 2;
	// begin inline asm
	shfl.sync.down.b32 %r89, %r90, %r96, %r127, %r128;
	// end inline asm
	// begin inline asm
	shfl.sync.down.b32 %r94, %r95, %r96, %r127, %r128;
	// end inline asm
	mov.b64 	%rd72, {%r89, %r94};
	mov.b64 	%fd100, %rd72;
	setp.gt.s32 	%p14, %r78, 29;
	add.f64 	%fd101, %fd99, %fd100;
	selp.f64 	%fd102, %fd99, %fd101, %p14;
	mov.b64 	%rd73, %fd102;
	mov.b64 	{%r100, %r105}, %rd73;
	mov.b32 	%r106, 4;
	// begin inline asm
	shfl.sync.down.b32 %r99, %r100, %r106, %r127, %r128;
	// end inline asm
	// begin inline asm
	shfl.sync.down.b32 %r104, %r105, %r106, %r127, %r128;
	// end inline asm
	mov.b64 	%rd74, {%r99, %r104};
	mov.b64 	%fd103, %rd74;
	setp.gt.s32 	%p15, %r78, 27;
	add.f64 	%fd104, %fd102, %fd103;
	selp.f64 	%fd105, %fd102, %fd104, %p15;
	mov.b64 	%rd75, %fd105;
	mov.b64 	{%r110, %r115}, %rd75;
	mov.b32 	%r116, 8;
	// begin inline asm
	shfl.sync.down.b32 %r109, %r110, %r116, %r127, %r128;
	// end inline asm
	// begin inline asm
	shfl.sync.down.b32 %r114, %r115, %r116, %r127, %r128;
	// end inline asm
	mov.b64 	%rd76, {%r109, %r114};
	mov.b64 	%fd106, %rd76;
	setp.gt.s32 	%p16, %r78, 23;
	add.f64 	%fd107, %fd105, %fd106;
	selp.f64 	%fd108, %fd105, %fd107, %p16;
	mov.b64 	%rd77, %fd108;
	mov.b64 	{%r120, %r125}, %rd77;
	mov.b32 	%r126, 16;
	// begin inline asm
	shfl.sync.down.b32 %r119, %r120, %r126, %r127, %r128;
	// end inline asm
	// begin inline asm
	shfl.sync.down.b32 %r124, %r125, %r126, %r127, %r128;
	// end inline asm
	mov.b64 	%rd78, {%r119, %r124};
	mov.b64 	%fd109, %rd78;
	setp.gt.s32 	%p17, %r78, 15;
	add.f64 	%fd54, %fd108, %fd109;
	selp.f64 	%fd354, %fd108, %fd54, %p17;
	setp.ne.s32 	%p18, %r78, 0;
	@%p18 bra 	$L__BB20_70;
	shr.u32 	%r129, %r47, 2;
	and.b32  	%r130, %r129, 248;
	mov.u32 	%r131, _ZZN3cub18CUB_300001_SM_10006detail6reduce28DeviceReduceSingleTileKernelINS2_10policy_hubIdy11add_functorIdEE10Policy1000EPdS9_iS6_ddN4cuda3std3__410__identityEEEvT0_T1_T2_T3_T4_T6_E12temp_storage;
	add.s32 	%r132, %r131, %r130;
	st.shared.f64 	[%r132+8], %fd54;
$L__BB20_70:
	bar.sync 	0;
	setp.ne.s32 	%p19, %r47, 0;
	@%p19 bra 	$L__BB20_72;
	ld.shared.f64 	%fd110, [_ZZN3cub18CUB_300001_SM_10006detail6reduce28DeviceReduceSingleTileKernelINS2_10policy_hubIdy11add_functorIdEE10Policy1000EPdS9_iS6_ddN4cuda3std3__410__identityEEEvT0_T1_T2_T3_T4_T6_E12temp_storage+16];
	add.f64 	%fd111, %fd354, %fd110;
	ld.shared.f64 	%fd112, [_ZZN3cub18CUB_300001_SM_10006detail6reduce28DeviceReduceSingleTileKernelINS2_10policy_hubIdy11add_functorIdEE10Policy1000EPdS9_iS6_ddN4cuda3std3__410__identityEEEvT0_T1_T2_T3_T4_T6_E12temp_storage+24];
	add.f64 	%fd113, %fd111, %fd112;
	ld.shared.f64 	%fd114, [_ZZN3cub18CUB_300001_SM_10006detail6reduce28DeviceReduceSingleTileKernelINS2_10policy_hubIdy11add_functorIdEE10Policy1000EPdS9_iS6_ddN4cuda3std3__410__identityEEEvT0_T1_T2_T3_T4_T6_E12temp_storage+32];
	add.f64 	%fd115, %fd113, %fd114;
	ld.shared.f64 	%fd116, [_ZZN3cub18CUB_300001_SM_10006detail6reduce28DeviceReduceSingleTileKernelINS2_10policy_hubIdy11add_functorIdEE10Policy1000EPdS9_iS6_ddN4cuda3std3__410__identityEEEvT0_T1_T2_T3_T4_T6_E12temp_storage+40];
	add.f64 	%fd117, %fd115, %fd116;
	ld.shared.f64 	%fd118, [_ZZN3cub18CUB_300001_SM_10006detail6reduce28DeviceReduceSingleTileKernelINS2_10policy_hubIdy11add_functorIdEE10Policy1000EPdS9_iS6_ddN4cuda3std3__410__identityEEEvT0_T1_T2_T3_T4_T6_E12temp_storage+48];
	add.f64 	%fd119, %fd117, %fd118;
	ld.shared.f64 	%fd120, [_ZZN3cub18CUB_300001_SM_10006detail6reduce28DeviceReduceSingleTileKernelINS2_10policy_hubIdy11add_functorIdEE10Policy1000EPdS9_iS6_ddN4cuda3std3__410__identityEEEvT0_T1_T2_T3_T4_T6_E12temp_storage+56];
	add.f64 	%fd121, %fd119, %fd120;
	ld.shared.f64 	%fd122, [_ZZN3cub18CUB_300001_SM_10006detail6reduce28DeviceReduceSingleTileKernelINS2_10policy_hubIdy11add_functorIdEE10Policy1000EPdS9_iS6_ddN4cuda3std3__410__identityEEEvT0_T1_T2_T3_T4_T6_E12temp_storage+64];
	add.f64 	%fd354, %fd121, %fd122;
$L__BB20_72:
	mov.u32 	%r444, %tid.x;
	setp.ne.s32 	%p95, %r444, 0;
	@%p95 bra 	$L__BB20_74;
	add.f64 	%fd327, %fd58, %fd354;
	st.global.f64 	[%rd1], %fd327;
$L__BB20_74:
	ret;

}
	// .globl	_ZN3cub18CUB_300001_SM_10006detail6reduce28DeviceReduceSingleTileKernelINS2_10policy_hubIdj11max_functorIdEE10Policy1000EN6thrust24THRUST_300001_SM_1000_NS6detail15normal_iteratorINSA_10device_ptrIdEEEEPdjS6_dd11abs_functorIdEEEvT0_T1_T2_T3_T4_T6_
.visible .entry _ZN3cub18CUB_300001_SM_10006detail6reduce28DeviceReduceSingleTileKernelINS2_10policy_hubIdj11max_functorIdEE10Policy1000EN6thrust24THRUST_300001_SM_1000_NS6detail15normal_iteratorINSA_10device_ptrIdEEEEPdjS6_dd11abs_functorIdEEEvT0_T1_T2_T3_T4_T6_(
	.param .align 8 .b8 _ZN3cub18CUB_300001_SM_10006detail6reduce28DeviceReduceSingleTileKernelINS2_10policy_hubIdj11max_functorIdEE10Policy1000EN6thrust24THRUST_300001_SM_1000_NS6detail15normal_iteratorINSA_10device_ptrIdEEEEPdjS6_dd11abs_functorIdEEEvT0_T1_T2_T3_T4_T6__param_0[8],
	.param .u64 .ptr .align 1 _ZN3cub18CUB_300001_SM_10006detail6reduce28DeviceReduceSingleTileKernelINS2_10policy_hubIdj11max_functorIdEE10Policy1000EN6thrust24THRUST_300001_SM_1000_NS6detail15normal_iteratorINSA_10device_ptrIdEEEEPdjS6_dd11abs_functorIdEEEvT0_T1_T2_T3_T4_T6__param_1,
	.param .u32 _ZN3cub18CUB_300001_SM_10006detail6reduce28DeviceReduceSingleTileKernelINS2_10policy_hubIdj11max_functorIdEE10Policy1000EN6thrust24THRUST_300001_SM_1000_NS6detail15normal_iteratorINSA_10device_ptrIdEEEEPdjS6_dd11abs_functorIdEEEvT0_T1_T2_T3_T4_T6__param_2,
	.param .align 1 .b8 _ZN3cub18CUB_300001_SM_10006detail6reduce28DeviceReduceSingleTileKernelINS2_10policy_hubIdj11max_functorIdEE10Policy1000EN6thrust24THRUST_300001_SM_1000_NS6detail15normal_iteratorINSA_10device_ptrIdEEEEPdjS6_dd11abs_functorIdEEEvT0_T1_T2_T3_T4_T6__param_3[1],
	.param .f64 _ZN3cub18CUB_300001_SM_10006detail6reduce28DeviceReduceSingleTileKernelINS2_10policy_hubIdj11max_functorIdEE10Policy1000EN6thrust24THRUST_300001_SM_1000_NS6detail15normal_iteratorINSA_10device_ptrIdEEEEPdjS6_dd11abs_functorIdEEEvT0_T1_T2_T3_T4_T6__param_4,
	.param .align 1 .b8 _ZN3cub18CUB_300001_SM_10006detail6reduce28DeviceReduceSingleTileKernelINS2_10policy_hubIdj11max_functorIdEE10Policy1000EN6thrust24THRUST_300001_SM_1000_NS6detail15normal_iteratorINSA_10device_ptrIdEEEEPdjS6_dd11abs_functorIdEEEvT0_T1_T2_T3_T4_T6__param_5[1]
)
.maxntid 256
.minnctapersm 1
{
	.reg .pred 	%p<244>;
	.reg .b32 	%r<286>;
	.reg .b64 	%rd<114>;
	.reg .b64 	%fd<459>;
	// demoted variable
	.shared .align 8 .b8 _ZZN3cub18CUB_300001_SM_10006detail6reduce28DeviceReduceSingleTileKernelINS2_10policy_hubIdj11max_functorIdEE10Policy1000EN6thrust24THRUST_300001_SM_1000_NS6detail15normal_iteratorINSA_10device_ptrIdEEEEPdjS6_dd11abs_functorIdEEEvT0_T1_T2_T3_T4_T6_E12temp_storage[80];
	ld.param.u64 	%rd9, [_ZN3cub18CUB_300001_SM_10006detail6reduce28DeviceReduceSingleTileKernelINS2_10policy_hubIdj11max_functorIdEE10Policy1000EN6thrust24THRUST_300001_SM_1000_NS6detail15normal_iteratorINSA_10device_ptrIdEEEEPdjS6_dd11abs_functorIdEEEvT0_T1_T2_T3_T4_T6__param_0];
	ld.param.u64 	%rd10, [_ZN3cub18CUB_300001_SM_10006detail6reduce28DeviceReduceSingleTileKernelINS2_10policy_hubIdj11max_functorIdEE10Policy1000EN6thrust24THRUST_300001_SM_1000_NS6detail15normal_iteratorINSA_10device_ptrIdEEEEPdjS6_dd11abs_functorIdEEEvT0_T1_T2_T3_T4_T6__param_1];
	ld.param.u32 	%r51, [_ZN3cub18CUB_300001_SM_10006detail6reduce28DeviceReduceSingleTileKernelINS2_10policy_hubIdj11max_functorIdEE10Policy1000EN6thrust24THRUST_300001_SM_1000_NS6detail15normal_iteratorINSA_10device_ptrIdEEEEPdjS6_dd11abs_functorIdEEEvT0_T1_T2_T3_T4_T6__param_2];
	ld.param.f64 	%fd42, [_ZN3cub18CUB_300001_SM_10006detail6reduce28DeviceReduceSingleTileKernelINS2_10policy_hubIdj11max_functorIdEE10Policy1000EN6thrust24THRUST_300001_SM_1000_NS6detail15normal_iteratorINSA_10device_ptrIdEEEEPdjS6_dd11abs_functorIdEEEvT0_T1_T2_T3_T4_T6__param_4];
	cvta.to.global.u64 	%rd1, %rd10;
	setp.ne.s32 	%p1, %r51, 0;
	@%p1 bra 	$L__BB21_3;
	mov.u32 	%r268, %tid.x;
	setp.ne.s32 	%p243, %r268, 0;
	@%p243 bra 	$L__BB21_52;
	st.global.f64 	[%rd1], %fd42;
	bra.uni 	$L__BB21_52;
$L__BB21_3:
	cvta.to.global.u64 	%rd2, %rd9;
	setp.gt.u32 	%p2, %r51, 2047;
	@%p2 bra 	$L__BB21_28;
	mov.u32 	%r1, %tid.x;
	setp.ge.u32 	%p125, %r1, %r51;
	mov.f64 	%fd446, 0d0000000000000000;
	mov.u32 	%r272, %r1;
	@%p125 bra 	$L__BB21_6;
	mul.wide.u32 	%rd83, %r1, 8;
	add.s64 	%rd84, %rd2, %rd83;
	ld.global.f64 	%fd246, [%rd84];
	neg.f64 	%fd247, %fd246;
	setp.lt.f64 	%p126, %fd246, 0d0000000000000000;
	selp.f64 	%fd446, %fd247, %fd246, %p126;
	add.s32 	%r272, %r1, 256;
$L__BB21_6:
	setp.ge.u32 	%p127, %r272, %r51;
	@%p127 bra 	$L__BB21_19;
	not.b32 	%r145, %r272;
	add.s32 	%r146, %r51, %r145;
	shr.u32 	%r147, %r146, 8;
	add.s32 	%r4, %r147, 1;
	and.b32  	%r5, %r4, 15;
	setp.lt.u32 	%p128, %r146, 3840;
	@%p128 bra 	$L__BB21_10;
	and.b32  	%r148, %r4, 33554416;
	neg.s32 	%r270, %r148;
	mul.wide.u32 	%rd85, %r272, 8;
	add.s64 	%rd86, %rd85, %rd2;
	add.s64 	%rd112, %rd86, 16384;
$L__BB21_9:
	.pragma "nounroll";
	ld.global.f64 	%fd249, [%rd112+-16384];
	neg.f64 	%fd250, %fd249;
	setp.lt.f64 	%p129, %fd249, 0d0000000000000000;
	selp.f64 	%fd251, %fd250, %fd249, %p129;
	setp.lt.f64 	%p130, %fd446, %fd251;
	selp.f64 	%fd252, %fd251, %fd446, %p130;
	ld.global.f64 	%fd253, [%rd112+-14336];
	neg.f64 	%fd254, %fd253;
	setp.lt.f64 	%p131, %fd253, 0d0000000000000000;
	selp.f64 	%fd255, %fd254, %fd253, %p131;
	setp.lt.f64 	%p132, %fd252, %fd255;
	selp.f64 	%fd256, %fd255, %fd252, %p132;
	ld.global.f64 	%fd257, [%rd112+-12288];
	neg.f64 	%fd258, %fd257;
	setp.lt.f64 	%p133, %fd257, 0d0000000000000000;
	selp.f64 	%fd259, %fd258, %fd257, %p133;
	setp.lt.f64 	%p134, %fd256, %fd259;
	selp.f64 	%fd260, %fd259, %fd256, %p134;
	ld.global.f64 	%fd261, [%rd112+-10240];
	neg.f64 	%fd262, %fd261;
	setp.lt.f64 	%p135, %fd261, 0d0000000000000000;
	selp.f64 	%fd263, %fd262, %fd261, %p135;
	setp.lt.f64 	%p136, %fd260, %fd263;
	selp.f64 	%fd264, %fd263, %fd260, %p136;
	ld.global.f64 	%fd265, [%rd112+-8192];
	neg.f64 	%fd266, %fd265;
	setp.lt.f64 	%p137, %fd265, 0d0000000000000000;
	selp.f64 	%fd267, %fd266, %fd265, %p137;
	setp.lt.f64 	%p138, %fd264, %fd267;
	selp.f64 	%fd268, %fd267, %fd264, %p138;
	ld.global.f64 	%fd269, [%rd112+-6144];
	neg.f64 	%fd270, %fd269;
	setp.lt.f64 	%p139, %fd269, 0d0000000000000000;
	selp.f64 	%fd271, %fd270, %fd269, %p139;
	setp.lt.f64 	%p140, %fd268, %fd271;
	selp.f64 	%fd272, %fd271, %fd268, %p140;
	ld.global.f64 	%fd273, [%rd112+-4096];
	neg.f64 	%fd274, %fd273;
	setp.lt.f64 	%p141, %fd273, 0d0000000000000000;
	selp.f64 	%fd275, %fd274, %fd273, %p141;
	setp.lt.f64 	%p142, %fd272, %fd275;
	selp.f64 	%fd276, %fd275, %fd272, %p142;
	ld.global.f64 	%fd277, [%rd112+-2048];
	neg.f64 	%fd278, %fd277;
	setp.lt.f64 	%p143, %fd277, 0d0000000000000000;
	selp.f64 	%fd279, %fd278, %fd277, %p143;
	setp.lt.f64 	%p144, %fd276, %fd279;
	selp.f64 	%fd280, %fd279, %fd276, %p144;
	ld.global.f64 	%fd281, [%rd112];
	neg.f64 	%fd282, %fd281;
	setp.lt.f64 	%p145, %fd281, 0d0000000000000000;
	selp.f64 	%fd283, %fd282, %fd281, %p145;
	setp.lt.f64 	%p146, %fd280, %fd283;
	selp.f64 	%fd284, %fd283, %fd280, %p146;
	ld.global.f64 	%fd285, [%rd112+2048];
	neg.f64 	%fd286, %fd285;
	setp.lt.f64 	%p147, %fd285, 0d0000000000000000;
	selp.f64 	%fd287, %fd286, %fd285, %p147;
	setp.lt.f64 	%p148, %fd284, %fd287;
	selp.f64 	%fd288, %fd287, %fd284, %p148;
	ld.global.f64 	%fd289, [%rd112+4096];
	neg.f64 	%fd290, %fd289;
	setp.lt.f64 	%p149, %fd289, 0d0000000000000000;
	selp.f64 	%fd291, %fd290, %fd289, %p149;
	setp.lt.f64 	%p150, %fd288, %fd291;
	selp.f64 	%fd292, %fd291, %fd288, %p150;
	ld.global.f64 	%fd293, [%rd112+6144];
	neg.f64 	%fd294, %fd293;
	setp.lt.f64 	%p151, %fd293, 0d0000000000000000;
	selp.f64 	%fd295, %fd294, %fd293, %p151;
	setp.lt.f64 	%p152, %fd292, %fd295;
	selp.f64 	%fd296, %fd295, %fd292, %p152;
	ld.global.f64 	%fd297, [%rd112+8192];
	neg.f64 	%fd298, %fd297;
	setp.lt.f64 	%p153, %fd297, 0d0000000000000000;
	selp.f64 	%fd299, %fd298, %fd297, %p153;
	setp.lt.f64 	%p154, %fd296, %fd299;
	selp.f64 	%fd300, %fd299, %fd296, %p154;
	ld.global.f64 	%fd301, [%rd112+10240];
	neg.f64 	%fd302, %fd301;
	setp.lt.f64 	%p155, %fd301, 0d0000000000000000;
	selp.f64 	%fd303, %fd302, %fd301, %p155;
	setp.lt.f64 	%p156, %fd300, %fd303;
	selp.f64 	%fd304, %fd303, %fd300, %p156;
	ld.global.f64 	%fd305, [%rd112+12288];
	neg.f64 	%fd306, %fd305;
	setp.lt.f64 	%p157, %fd305, 0d0000000000000000;
	selp.f64 	%fd307, %fd306, %fd305, %p157;
	setp.lt.f64 	%p158, %fd304, %fd307;
	selp.f64 	%fd308, %fd307, %fd304, %p158;
	ld.global.f64 	%fd309, [%rd112+14336];
	neg.f64 	%fd310, %fd309;
	setp.lt.f64 	%p159, %fd309, 0d0000000000000000;
	selp.f64 	%fd311, %fd310, %fd309, %p159;
	setp.lt.f64 	%p160, %fd308, %fd311;
	selp.f64 	%fd446, %fd311, %fd308, %p160;
	add.s32 	%r272, %r272, 4096;
	add.s32 	%r270, %r270, 16;
	add.s64 	%rd112, %rd112, 32768;
	setp.ne.s32 	%p161, %r270, 0;
	@%p161 bra 	$L__BB21_9;
$L__BB21_10:
	setp.eq.s32 	%p162, %r5, 0;
	@%p162 bra 	$L__BB21_19;
	and.b32  	%r12, %r4, 7;
	setp.lt.u32 	%p163, %r5, 8;
	@%p163 bra 	$L__BB21_13;
	mul.wide.u32 	%rd87, %r272, 8;
	add.s64 	%rd88, %rd2, %rd87;
	ld.global.f64 	%fd313, [%rd88];
	neg.f64 	%fd314, %fd313;
	setp.lt.f64 	%p164, %fd313, 0d0000000000000000;
	selp.f64 	%fd315, %fd314, %fd313, %p164;
	setp.lt.f64 	%p165, %fd446, %fd315;
	selp.f64 	%fd316, %fd315, %fd446, %p165;
	ld.global.f64 	%fd317, [%rd88+2048];
	neg.f64 	%fd318, %fd317;
	setp.lt.f64 	%p166, %fd317, 0d0000000000000000;
	selp.f64 	%fd319, %fd318, %fd317, %p166;
	setp.lt.f64 	%p167, %fd316, %fd319;
	selp.f64 	%fd320, %fd319, %fd316, %p167;
	ld.global.f64 	%fd321, [%rd88+4096];
	neg.f64 	%fd322, %fd321;
	setp.lt.f64 	%p168, %fd321, 0d0000000000000000;
	selp.f64 	%fd323, %fd322, %fd321, %p168;
	setp.lt.f64 	%p169, %fd320, %fd323;
	selp.f64 	%fd324, %fd323, %fd320, %p169;
	ld.global.f64 	%fd325, [%rd88+6144];
	neg.f64 	%fd326, %fd325;
	setp.lt.f64 	%p170, %fd325, 0d0000000000000000;
	selp.f64 	%fd327, %fd326, %fd325, %p170;
	setp.lt.f64 	%p171, %fd324, %fd327;
	selp.f64 	%fd328, %fd327, %fd324, %p171;
	ld.global.f64 	%fd329, [%rd88+8192];
	neg.f64 	%fd330, %fd329;
	setp.lt.f64 	%p172, %fd329, 0d0000000000000000;
	selp.f64 	%fd331, %fd330, %fd329, %p172;
	setp.lt.f64 	%p173, %fd328, %fd331;
	selp.f64 	%fd332, %fd331, %fd328, %p173;
	ld.global.f64 	%fd333, [%rd88+10240];
	neg.f64 	%fd334, %fd333;
	setp.lt.f64 	%p174, %fd333, 0d0000000000000000;
	selp.f64 	%fd335, %fd334, %fd333, %p174;
	setp.lt.f64 	%p175, %fd332, %fd335;
	selp.f64 	%fd336, %fd335, %fd332, %p175;
	ld.global.f64 	%fd337, [%rd88+12288];
	neg.f64 	%fd338, %fd337;
	setp.lt.f64 	%p176, %fd337, 0d0000000000000000;
	selp.f64 	%fd339, %fd338, %fd337, %p176;
	setp.lt.f64 	%p177, %fd336, %fd339;
	selp.f64 	%fd340, %fd339, %fd336, %p177;
	ld.global.f64 	%fd341, [%rd88+14336];
	neg.f64 	%fd342, %fd341;
	setp.lt.f64 	%p178, %fd341, 0d0000000000000000;
	selp.f64 	%fd343, %fd342, %fd341, %p178;
	setp.lt.f64 	%p179, %fd340, %fd343;
	selp.f64 	%fd446, %fd343, %fd340, %p179;
	add.s32 	%r272, %r272, 2048;
$L__BB21_13:
	setp.eq.s32 	%p180, %r12, 0;
	@%p180 bra 	$L__BB21_19;
	and.b32  	%r15, %r4, 3;
	setp.lt.u32 	%p181, %r12, 4;
	@%p181 bra 	$L__BB21_16;
	mul.wide.u32 	%rd89, %r272, 8;
	add.s64 	%rd90, %rd2, %rd89;
	ld.global.f64 	%fd345, [%rd90];
	neg.f64 	%fd346, %fd345;
	setp.lt.f64 	%p182, %fd345, 0d0000000000000000;
	selp.f64 	%fd347, %fd346, %fd345, %p182;
	setp.lt.f64 	%p183, %fd446, %fd347;
	selp.f64 	%fd348, %fd347, %fd446, %p183;
	ld.global.f64 	%fd349, [%rd90+2048];
	neg.f64 	%fd350, %fd349;
	setp.lt.f64 	%p184, %fd349, 0d0000000000000000;
	selp.f64 	%fd351, %fd350, %fd349, %p184;
	setp.lt.f64 	%p185, %fd348, %fd351;
	selp.f64 	%fd352, %fd351, %fd348, %p185;
	ld.global.f64 	%fd353, [%rd90+4096];
	neg.f64 	%fd354, %fd353;
	setp.lt.f64 	%p186, %fd353, 0d0000000000000000;
	selp.f64 	%fd355, %fd354, %fd353, %p186;
	setp.lt.f64 	%p187, %fd352, %fd355;
	selp.f64 	%fd356, %fd355, %fd352, %p187;
	ld.global.f64 	%fd357, [%rd90+6144];
	neg.f64 	%fd358, %fd357;
	setp.lt.f64 	%p188, %fd357, 0d0000000000000000;
	selp.f64 	%fd359, %fd358, %fd357, %p188;
	setp.lt.f64 	%p189, %fd356, %fd359;
	selp.f64 	%fd446, %fd359, %fd356, %p189;
	add.s32 	%r272, %r272, 1024;
$L__BB21_16:
	setp.eq.s32 	%p190, %r15, 0;
	@%p190 bra 	$L__BB21_19;
	mul.wide.u32 	%rd91, %r272, 8;
	add.s64 	%rd113, %rd2, %rd91;
	neg.s32 	%r275, %r15;
$L__BB21_18:
	.pragma "nounroll";
	ld.global.f64 	%fd360, [%rd113];
	neg.f64 	%fd361, %fd360;
	setp.lt.f64 	%p191, %fd360, 0d0000000000000000;
	selp.f64 	%fd362, %fd361, %fd360, %p191;
	setp.lt.f64 	%p192, %fd446, %fd362;
	selp.f64 	%fd446, %fd362, %fd446, %p192;
	add.s64 	%rd113, %rd113, 2048;
	add.s32 	%r275, %r275, 1;
	setp.ne.s32 	%p193, %r275, 0;
	@%p193 bra 	$L__BB21_18;
$L__BB21_19:
	setp.lt.u32 	%p194, %r51, 256;
	@%p194 bra 	$L__BB21_24;
	// begin inline asm
	mov.u32 %r212, %laneid;
	// end inline asm
	mov.b64 	%rd102, %fd446;
	mov.b64 	{%r214, %r219}, %rd102;
	mov.b32 	%r220, 1;
	mov.b32 	%r261, 31;
	mov.b32 	%r262, -1;
	// begin inline asm
	shfl.sync.down.b32 %r213, %r214, %r220, %r261, %r262;
	// end inline asm
	// begin inline asm
	shfl.sync.down.b32 %r218, %r219, %r220, %r261, %r262;
	// end inline asm
	mov.b64 	%rd103, {%r213, %r218};
	mov.b64 	%fd410, %rd103;
	setp.gt.s32 	%p222, %r212, 30;
	setp.lt.f64 	%p223, %fd446, %fd410;
	selp.f64 	%fd411, %fd410, %fd446, %p223;
	selp.f64 	%fd412, %fd446, %fd411, %p222;
	mov.b64 	%rd104, %fd412;
	mov.b64 	{%r224, %r229}, %rd104;
	mov.b32 	%r230, 2;
	// begin inline asm
	shfl.sync.down.b32 %r223, %r224, %r230, %r261, %r262;
	// end inline asm
	// begin inline asm
	shfl.sync.down.b32 %r228, %r229, %r230, %r261, %r262;
	// end inline asm
	mov.b64 	%rd105, {%r223, %r228};
	mov.b64 	%fd413, %rd105;
	setp.gt.s32 	%p224, %r212, 29;
	setp.lt.f64 	%p225, %fd412, %fd413;
	selp.f64 	%fd414, %fd413, %fd412, %p225;
	selp.f64 	%fd415, %fd412, %fd414, %p224;
	mov.b64 	%rd106, %fd415;
	mov.b64 	{%r234, %r239}, %rd106;
	mov.b32 	%r240, 4;
	// begin inline asm
	shfl.sync.down.b32 %r233, %r234, %r240, %r261, %r262;
	// end inline asm
	// begin inline asm
	shfl.sync.down.b32 %r238, %r239, %r240, %r261, %r262;
	// end inline asm
	mov.b64 	%rd107, {%r233, %r238};
	mov.b64 	%fd416, %rd107;
	setp.gt.s32 	%p226, %r212, 27;
	setp.lt.f64 	%p227, %fd415, %fd416;
	selp.f64 	%fd417, %fd416, %fd415, %p227;
	selp.f64 	%fd418, %fd415, %fd417, %p226;
	mov.b64 	%rd108, %fd418;
	mov.b64 	{%r244, %r249}, %rd108;
	mov.b32 	%r250, 8;
	// begin inline asm
	shfl.sync.down.b32 %r243, %r244, %r250, %r261, %r262;
	// end inline asm
	// begin inline asm
	shfl.sync.down.b32 %r248, %r249, %r250, %r261, %r262;
	// end inline asm
	mov.b64 	%rd109, {%r243, %r248};
	mov.b64 	%fd419, %rd109;
	setp.gt.s32 	%p228, %r212, 23;
	setp.lt.f64 	%p229, %fd418, %fd419;
	selp.f64 	%fd420, %fd419, %fd418, %p229;
	selp.f64 	%fd421, %fd418, %fd420, %p228;
	mov.b64 	%rd110, %fd421;
	mov.b64 	{%r254, %r259}, %rd110;
	mov.b32 	%r260, 16;
	// begin inline asm
	shfl.sync.down.b32 %r253, %r254, %r260, %r261, %r262;
	// end inline asm
	// begin inline asm
	shfl.sync.down.b32 %r258, %r259, %r260, %r261, %r262;
	// end inline asm
	mov.b64 	%rd111, {%r253, %r258};
	mov.b64 	%fd422, %rd111;
	setp.gt.s32 	%p230, %r212, 15;
	setp.lt.f64 	%p231, %fd421, %fd422;
	selp.f64 	%fd16, %fd422, %fd421, %p231;
	selp.f64 	%fd458, %fd421, %fd16, %p230;
	setp.ne.s32 	%p232, %r212, 0;
	@%p232 bra 	$L__BB21_22;
	shr.u32 	%r263, %r1, 2;
	and.b32  	%r264, %r263, 248;
	mov.u32 	%r265, _ZZN3cub18CUB_300001_SM_10006detail6reduce28DeviceReduceSingleTileKernelINS2_10policy_hubIdj11max_functorIdEE10Policy1000EN6thrust24THRUST_300001_SM_1000_NS6detail15normal_iteratorINSA_10device_ptrIdEEEEPdjS6_dd11abs_functorIdEEEvT0_T1_T2_T3_T4_T6_E12temp_storage;
	add.s32 	%r266, %r265, %r264;
	st.shared.f64 	[%r266+8], %fd16;
$L__BB21_22:
	bar.sync 	0;
	setp.ne.s32 	%p233, %r1, 0;
	@%p233 bra 	$L__BB21_50;
	ld.shared.f64 	%fd423, [_ZZN3cub18CUB_300001_SM_10006detail6reduce28DeviceReduceSingleTileKernelINS2_10policy_hubIdj11max_functorIdEE10Policy1000EN6thrust24THRUST_300001_SM_1000_NS6detail15normal_iteratorINSA_10device_ptrIdEEEEPdjS6_dd11abs_functorIdEEEvT0_T1_T2_T3_T4_T6_E12temp_storage+16];
	setp.lt.f64 	%p234, %fd458, %fd423;
	selp.f64 	%fd424, %fd423, %fd458, %p234;
	ld.shared.f64 	%fd425, [_ZZN3cub18CUB_300001_SM_10006detail6reduce28DeviceReduceSingleTileKernelINS2_10policy_hubIdj11max_functorIdEE10Policy1000EN6thrust24THRUST_300001_SM_1000_NS6detail15normal_iteratorINSA_10device_ptrIdEEEEPdjS6_dd11abs_functorIdEEEvT0_T1_T2_T3_T4_T6_E12temp_storage+24];
	setp.lt.f64 	%p235, %fd424, %fd425;
	selp.f64 	%fd426, %fd425, %fd424, %p235;
	ld.shared.f64 	%fd427, [_ZZN3cub18CUB_300001_SM_10006detail6reduce28DeviceReduceSingleTileKernelINS2_10policy_hubIdj11max_functorIdEE10Policy1000EN6thrust24THRUST_300001_SM_1000_NS6detail15normal_iteratorINSA_10device_ptrIdEEEEPdjS6_dd11abs_functorIdEEEvT0_T1_T2_T3_T4_T6_E12temp_storage+32];
	setp.lt.f64 	%p236, %fd426, %fd427;
	selp.f64 	%fd428, %fd427, %fd426, %p236;
	ld.shared.f64 	%fd429, [_ZZN3cub18CUB_300001_SM_10006detail6reduce28DeviceReduceSingleTileKernelINS2_10policy_hubIdj11max_functorIdEE10Policy1000EN6thrust24THRUST_300001_SM_1000_NS6detail15normal_iteratorINSA_10device_ptrIdEEEEPdjS6_dd11abs_functorIdEEEvT0_T1_T2_T3_T4_T6_E12temp_storage+40];
	setp.lt.f64 	%p237, %fd428, %fd429;
	selp.f64 	%fd430, %fd429, %fd428, %p237;
	ld.shared.f64 	%fd431, [_ZZN3cub18CUB_300001_SM_10006detail6reduce28DeviceReduceSingleTileKernelINS2_10policy_hubIdj11max_functorIdEE10Policy1000EN6thrust24THRUST_300001_SM_1000_NS6detail15normal_iteratorINSA_10device_ptrIdEEEEPdjS6_dd11abs_functorIdEEEvT0_T1_T2_T3_T4_T6_E12temp_storage+48];
	setp.lt.f64 	%p238, %fd430, %fd431;
	selp.f64 	%fd432, %fd431, %fd430, %p238;
	ld.shared.f64 	%fd433, [_ZZN3cub18CUB_300001_SM_10006detail6reduce28DeviceReduceSingleTileKernelINS2_10policy_hubIdj11max_functorIdEE10Policy1000EN6thrust24THRUST_300001_SM_1000_NS6detail15normal_iteratorINSA_10device_ptrIdEEEEPdjS6_dd11abs_functorIdEEEvT0_T1_T2_T3_T4_T6_E12temp_storage+56];
	setp.lt.f64 	%p239, %fd432, %fd433;
	selp.f64 	%fd434, %fd433, %fd432, %p239;
	ld.shared.f64 	%fd435, [_ZZN3cub18CUB_300001_SM_10006detail6reduce28DeviceReduceSingleTileKernelINS2_10policy_hubIdj11max_functorIdEE10Policy1000EN6thrust24THRUST_300001_SM_1000_NS6detail15normal_iteratorINSA_10device_ptrIdEEEEPdjS6_dd11abs_functorIdEEEvT0_T1_T2_T3_T4_T6_E12temp_storage+64];
	setp.lt.f64 	%p240, %fd434, %fd435;
	selp.f64 	%fd458, %fd435, %fd434, %p240;
	bra.uni 	$L__BB21_50;
$L__BB21_24:
	// begin inline asm
	mov.u32 %r149, %laneid;
	// end inline asm
	and.b32  	%r200, %r1, 992;
	add.s32 	%r201, %r200, 32;
	setp.gt.u32 	%p195, %r201, %r51;
	not.b32 	%r202, %r200;
	add.s32 	%r203, %r51, %r202;
	selp.b32 	%r198, %r203, 31, %p195;
	mov.b64 	%rd92, %fd446;
	mov.b64 	{%r151, %r156}, %rd92;
	mov.b32 	%r157, 1;
	mov.b32 	%r199, -1;
	// begin inline asm
	shfl.sync.down.b32 %r150, %r151, %r157, %r198, %r199;
	// end inline asm
	// begin inline asm
	shfl.sync.down.b32 %r155, %r156, %r157, %r198, %r199;
	// end inline asm
	mov.b64 	%rd93, {%r150, %r155};
	mov.b64 	%fd363, %rd93;
	setp.lt.s32 	%p196, %r149, %r198;
	setp.lt.f64 	%p197, %fd446, %fd363;
	selp.f64 	%fd364, %fd363, %fd446, %p197;
	selp.f64 	%fd365, %fd364, %fd446, %p196;
	mov.b64 	%rd94, %fd365;
	mov.b64 	{%r161, %r166}, %rd94;
	mov.b32 	%r167, 2;
	// begin inline asm
	shfl.sync.down.b32 %r160, %r161, %r167, %r198, %r199;
	// end inline asm
	// begin inline asm
	shfl.sync.down.b32 %r165, %r166, %r167, %r198, %r199;
	// end inline asm
	mov.b64 	%rd95, {%r160, %r165};
	mov.b64 	%fd366, %rd95;
	add.s32 	%r204, %r149, 2;
	setp.gt.s32 	%p198, %r204, %r198;
	setp.lt.f64 	%p199, %fd365, %fd366;
	selp.f64 	%fd367, %fd366, %fd365, %p199;
	selp.f64 	%fd368, %fd365, %fd367, %p198;
	mov.b64 	%rd96, %fd368;
	mov.b64 	{%r171, %r176}, %rd96;
	mov.b32 	%r177, 4;
	// begin inline asm
	shfl.sync.down.b32 %r170, %r171, %r177, %r198, %r199;
	// end inline asm
	// begin inline asm
	shfl.sync.down.b32 %r175, %r176, %r177, %r198, %r199;
	// end inline asm
	mov.b64 	%rd97, {%r170, %r175};
	mov.b64 	%fd369, %rd97;
	add.s32 	%r205, %r149, 4;
	setp.gt.s32 	%p200, %r205, %r198;
	setp.lt.f64 	%p201, %fd368, %fd369;
	selp.f64 	%fd370, %fd369, %fd368, %p201;
	selp.f64 	%fd371, %fd368, %fd370, %p200;
	mov.b64 	%rd98, %fd371;
	mov.b64 	{%r181, %r186}, %rd98;
	mov.b32 	%r187, 8;
	// begin inline asm
	shfl.sync.down.b32 %r180, %r181, %r187, %r198, %r199;
	// end inline asm
	// begin inline asm
	shfl.sync.down.b32 %r185, %r186, %r187, %r198, %r199;
	// end inline asm
	mov.b64 	%rd99, {%r180, %r185};
	mov.b64 	%fd372, %rd99;
	add.s32 	%r206, %r149, 8;
	setp.gt.s32 	%p202, %r206, %r198;
	setp.lt.f64 	%p203, %fd371, %fd372;
	selp.f64 	%fd373, %fd372, %fd371, %p203;
	selp.f64 	%fd374, %fd371, %fd373, %p202;
	mov.b64 	%rd100, %fd374;
	mov.b64 	{%r191, %r196}, %rd100;
	mov.b32 	%r197, 16;
	// begin inline asm
	shfl.sync.down.b32 %r190, %r191, %r197, %r198, %r199;
	// end inline asm
	// begin inline asm
	shfl.sync.down.b32 %r195, %r196, %r197, %r198, %r199;
	// end inline asm
	mov.b64 	%rd101, {%r190, %r195};
	mov.b64 	%fd375, %rd101;
	add.s32 	%r207, %r149, 16;
	setp.gt.s32 	%p204, %r207, %r198;
	setp.lt.f64 	%p205, %fd374, %fd375;
	selp.f64 	%fd376, %fd375, %fd374, %p205;
	selp.f64 	%fd458, %fd374, %fd376, %p204;
	setp.ne.s32 	%p206, %r149, 0;
	@%p206 bra 	$L__BB21_26;
	shr.u32 	%r208, %r1, 2;
	and.b32  	%r209, %r208, 248;
	mov.u32 	%r210, _ZZN3cub18CUB_300001_SM_10006detail6reduce28DeviceReduceSingleTileKernelINS2_10policy_hubIdj11max_functorIdEE10Policy1000EN6thrust24THRUST_300001_SM_1000_NS6detail15normal_iteratorINSA_10device_ptrIdEEEEPdjS6_dd11abs_functorIdEEEvT0_T1_T2_T3_T4_T6_E12temp_storage;
	add.s32 	%r211, %r210, %r209;
	st.shared.f64 	[%r211+8], %fd458;
$L__BB21_26:
	bar.sync 	0;
	setp.ne.s32 	%p207, %r1, 0;
	@%p207 bra 	$L__BB21_50;
	setp.gt.u32 	%p208, %r51, 32;
	ld.shared.f64 	%fd377, [_ZZN3cub18CUB_300001_SM_10006detail6reduce28DeviceReduceSingleTileKernelINS2_10policy_hubIdj11max_functorIdEE10Policy1000EN6thrust24THRUST_300001_SM_1000_NS6detail15normal_iteratorINSA_10device_ptrIdEEEEPdjS6_dd11abs_functorIdEEEvT0_T1_T2_T3_T4_T6_E12temp_storage+16];
	setp.lt.f64 	%p209, %fd458, %fd377;
	selp.f64 	%fd379, %fd377, %fd458, %p209;
	selp.f64 	%fd380, %fd379, %fd458, %p208;
	setp.gt.u32 	%p210, %r51, 64;
	ld.shared.f64 	%fd382, [_ZZN3cub18CUB_300001_SM_10006detail6reduce28DeviceReduceSingleTileKernelINS2_10policy_hubIdj11max_functorIdEE10Policy1000EN6thrust24THRUST_300001_SM_1000_NS6detail15normal_iteratorINSA_10device_ptrIdEEEEPdjS6_dd11abs_functorIdEEEvT0_T1_T2_T3_T4_T6_E12temp_storage+24];
	setp.lt.f64 	%p211, %fd380, %fd382;
	selp.f64 	%fd384, %fd382, %fd380, %p211;
	selp.f64 	%fd385, %fd384, %fd380, %p210;
	setp.gt.u32 	%p212, %r51, 96;
	ld.shared.f64 	%fd387, [_ZZN3cub18CUB_300001_SM_10006detail6reduce28DeviceReduceSingleTileKernelINS2_10policy_hubIdj11max_functorIdEE10Policy1000EN6thrust24THRUST_300001_SM_1000_NS6detail15normal_iteratorINSA_10device_ptrIdEEEEPdjS6_dd11abs_functorIdEEEvT0_T1_T2_T3_T4_T6_E12temp_storage+32];
	setp.lt.f64 	%p213, %fd385, %fd387;
	selp.f64 	%fd389, %fd387, %fd385, %p213;
	selp.f64 	%fd390, %fd389, %fd385, %p212;
	setp.gt.u32 	%p214, %r51, 128;
	ld.shared.f64 	%fd392, [_ZZN3cub18CUB_300001_SM_10006detail6reduce28DeviceReduceSingleTileKernelINS2_10policy_hubIdj11max_functorIdEE10Policy1000EN6thrust24THRUST_300001_SM_1000_NS6detail15normal_iteratorINSA_10device_ptrIdEEEEPdjS6_dd11abs_functorIdEEEvT0_T1_T2_T3_T4_T6_E12temp_storage+40];
	setp.lt.f64 	%p215, %fd390, %fd392;
	selp.f64 	%fd394, %fd392, %fd390, %p215;
	selp.f64 	%fd395, %fd394, %fd390, %p214;
	setp.gt.u32 	%p216, %r51, 160;
	ld.shared.f64 	%fd397, [_ZZN3cub18CUB_300001_SM_10006detail6reduce28DeviceReduceSingleTileKernelINS2_10policy_hubIdj11max_functorIdEE10Policy1000EN6thrust24THRUST_300001_SM_1000_NS6detail15normal_iteratorINSA_10device_ptrIdEEEEPdjS6_dd11abs_functorIdEEEvT0_T1_T2_T3_T4_T6_E12temp_storage+48];
	setp.lt.f64 	%p217, %fd395, %fd397;
	selp.f64 	%fd399, %fd397, %fd395, %p217;
	selp.f64 	%fd400, %fd399, %fd395, %p216;
	setp.gt.u32 	%p218, %r51, 192;
	ld.shared.f64 	%fd402, [_ZZN3cub18CUB_300001_SM_10006detail6reduce28DeviceReduceSingleTileKernelINS2_10policy_hubIdj11max_functorIdEE10Policy1000EN6thrust24THRUST_300001_SM_1000_NS6detail15normal_iteratorINSA_10device_ptrIdEEEEPdjS6_dd11abs_functorIdEEEvT0_T1_T2_T3_T4_T6_E12temp_storage+56];
	setp.lt.f64 	%p219, %fd400, %fd402;
	selp.f64 	%fd404, %fd402, %fd400, %p219;
	selp.f64 	%fd405, %fd404, %fd400, %p218;
	setp.gt.u32 	%p220, %r51, 224;
	ld.shared.f64 	%fd407, [_ZZN3cub18CUB_300001_SM_10006detail6reduce28DeviceReduceSingleTileKernelINS2_10policy_hubIdj11max_functorIdEE10Policy1000EN6thrust24THRUST_300001_SM_1000_NS6detail15normal_iteratorINSA_10device_ptrIdEEEEPdjS6_dd11abs_functorIdEEEvT0_T1_T2_T3_T4_T6_E12temp_storage+64];
	setp.lt.f64 	%p221, %fd405, %fd407;
	selp.f64 	%fd409, %fd407, %fd405, %p221;
	selp.f64 	%fd458, %fd409, %fd405, %p220;
	bra.uni 	$L__BB21_50;
$L__BB21_28:
	mov.u32 	%r21, %tid.x;
	mul.wide.u32 	%rd11, %r21, 8;
	add.s64 	%rd12, %rd2, %rd11;
	ld.global.f64 	%fd43, [%rd12];
	neg.f64 	%fd44, %fd43;
	setp.lt.f64 	%p3, %fd43, 0d0000000000000000;
	selp.f64 	%fd45, %fd44, %fd43, %p3;
	ld.global.f64 	%fd46, [%rd12+2048];
	neg.f64 	%fd47, %fd46;
	setp.lt.f64 	%p4, %fd46, 0d0000000000000000;
	selp.f64 	%fd48, %fd47, %fd46, %p4;
	ld.global.f64 	%fd49, [%rd12+4096];
	neg.f64 	%fd50, %fd49;
	setp.lt.f64 	%p5, %fd49, 0d0000000000000000;
	selp.f64 	%fd51, %fd50, %fd49, %p5;
	ld.global.f64 	%fd52, [%rd12+6144];
	neg.f64 	%fd53, %fd52;
	setp.lt.f64 	%p6, %fd52, 0d0000000000000000;
	selp.f64 	%fd54, %fd53, %fd52, %p6;
	ld.global.f64 	%fd55, [%rd12+8192];
	neg.f64 	%fd56, %fd55;
	setp.lt.f64 	%p7, %fd55, 0d0000000000000000;
	selp.f64 	%fd57, %fd56, %fd55, %p7;
	ld.global.f64 	%fd58, [%rd12+10240];
	neg.f64 	%fd59, %fd58;
	setp.lt.f64 	%p8, %fd58, 0d0000000000000000;
	selp.f64 	%fd60, %fd59, %fd58, %p8;
	ld.global.f64 	%fd61, [%rd12+12288];
	neg.f64 	%fd62, %fd61;
	setp.lt.f64 	%p9, %fd61, 0d0000000000000000;
	selp.f64 	%fd63, %fd62, %fd61, %p9;
	ld.global.f64 	%fd64, [%rd12+14336];
	neg.f64 	%fd65, %fd64;
	setp.lt.f64 	%p10, %fd64, 0d0000000000000000;
	selp.f64 	%fd66, %fd65, %fd64, %p10;
	setp.lt.f64 	%p11, %fd45, %fd48;
	selp.f64 	%fd67, %fd48, %fd45, %p11;
	setp.lt.f64 	%p12, %fd67, %fd51;
	selp.f64 	%fd68, %fd51, %fd67, %p12;
	setp.lt.f64 	%p13, %fd68, %fd54;
	selp.f64 	%fd69, %fd54, %fd68, %p13;
	setp.lt.f64 	%p14, %fd69, %fd57;
	selp.f64 	%fd70, %fd57, %fd69, %p14;
	setp.lt.f64 	%p15, %fd70, %fd60;
	selp.f64 	%fd71, %fd60, %fd70, %p15;
	setp.lt.f64 	%p16, %fd71, %fd63;
	selp.f64 	%fd72, %fd63, %fd71, %p16;
	setp.lt.f64 	%p17, %fd72, %fd66;
	selp.f64 	%fd457, %fd66, %fd72, %p17;
	add.s32 	%r22, %r51, -2048;
	setp.lt.u32 	%p18, %r22, 2048;
	mov.b32 	%r277, 2048;
	@%p18 bra 	$L__BB21_32;
	mov.b32 	%r277, 2048;
$L__BB21_30:
	add.s32 	%r54, %r21, %r277;
	mul.wide.u32 	%rd13, %r54, 8;
	add.s64 	%rd14, %rd2, %rd13;
	ld.global.f64 	%fd73, [%rd14];
	neg.f64 	%fd74, %fd73;
	setp.lt.f64 	%p19, %fd73, 0d0000000000000000;
	selp.f64 	%fd75, %fd74, %fd73, %p19;
	ld.global.f64 	%fd76, [%rd14+2048];
	neg.f64 	%fd77, %fd76;
	setp.lt.f64 	%p20, %fd76, 0d0000000000000000;
	selp.f64 	%fd78, %fd77, %fd76, %p20;
	ld.global.f64 	%fd79, [%rd14+4096];
	neg.f64 	%fd80, %fd79;
	setp.lt.f64 	%p21, %fd79, 0d0000000000000000;
	selp.f64 	%fd81, %fd80, %fd79, %p21;
	ld.global.f64 	%fd82, [%rd14+6144];
	neg.f64 	%fd83, %fd82;
	setp.lt.f64 	%p22, %fd82, 0d0000000000000000;
	selp.f64 	%fd84, %fd83, %fd82, %p22;
	ld.global.f64 	%fd85, [%rd14+8192];
	neg.f64 	%fd86, %fd85;
	setp.lt.f64 	%p23, %fd85, 0d0000000000000000;
	selp.f64 	%fd87, %fd86, %fd85, %p23;
	ld.global.f64 	%fd88, [%rd14+10240];
	neg.f64 	%fd89, %fd88;
	setp.lt.f64 	%p24, %fd88, 0d0000000000000000;
	selp.f64 	%fd90, %fd89, %fd88, %p24;
	ld.global.f64 	%fd91, [%rd14+12288];
	neg.f64 	%fd92, %fd91;
	setp.lt.f64 	%p25, %fd91, 0d0000000000000000;
	selp.f64 	%fd93, %fd92, %fd91, %p25;
	ld.global.f64 	%fd94, [%rd14+14336];
	neg.f64 	%fd95, %fd94;
	setp.lt.f64 	%p26, %fd94, 0d0000000000000000;
	selp.f64 	%fd96, %fd95, %fd94, %p26;
	setp.lt.f64 	%p27, %fd457, %fd75;
	selp.f64 	%fd97, %fd75, %fd457, %p27;
	setp.lt.f64 	%p28, %fd97, %fd78;
	selp.f64 	%fd98, %fd78, %fd97, %p28;
	setp.lt.f64 	%p29, %fd98, %fd81;
	selp.f64 	%fd99, %fd81, %fd98, %p29;
	setp.lt.f64 	%p30, %fd99, %fd84;
	selp.f64 	%fd100, %fd84, %fd99, %p30;
	setp.lt.f64 	%p31, %fd100, %fd87;
	selp.f64 	%fd101, %fd87, %fd100, %p31;
	setp.lt.f64 	%p32, %fd101, %fd90;
	selp.f64 	%fd102, %fd90, %fd101, %p32;
	setp.lt.f64 	%p33, %fd102, %fd93;
	selp.f64 	%fd103, %fd93, %fd102, %p33;
	setp.lt.f64 	%p34, %fd103, %fd96;
	selp.f64 	%fd457, %fd96, %fd103, %p34;
	sub.s32 	%r55, %r51, %r277;
	setp.lt.u32 	%p35, %r55, 2048;
	@%p35 bra 	$L__BB21_46;
	add.s32 	%r277, %r277, 2048;
	setp.le.u32 	%p36, %r277, %r22;
	@%p36 bra 	$L__BB21_30;
$L__BB21_32:
	setp.le.u32 	%p37, %r51, %r277;
	sub.s32 	%r56, %r51, %r277;
	setp.ge.s32 	%p38, %r21, %r56;
	or.pred  	%p39, %p37, %p38;
	@%p39 bra 	$L__BB21_46;
	not.b32 	%r58, %r21;
	add.s32 	%r59, %r51, %r58;
	sub.s32 	%r60, %r59, %r277;
	shr.u32 	%r61, %r60, 8;
	add.s32 	%r26, %r61, 1;
	and.b32  	%r27, %r26, 15;
	setp.lt.u32 	%p40, %r60, 3840;
	mov.u32 	%r282, %r21;
	@%p40 bra 	$L__BB21_37;
	or.b32  	%r280, %r21, 2048;
	add.s32 	%r279, %r21, %r277;
	and.b32  	%r62, %r26, 33554416;
	neg.s32 	%r278, %r62;
$L__BB21_35:
	.pragma "nounroll";
	mul.wide.u32 	%rd15, %r279, 8;
	add.s64 	%rd16, %rd2, %rd15;
	ld.global.f64 	%fd105, [%rd16];
	neg.f64 	%fd106, %fd105;
	setp.lt.f64 	%p41, %fd105, 0d0000000000000000;
	selp.f64 	%fd107, %fd106, %fd105, %p41;
	setp.lt.f64 	%p42, %fd457, %fd107;
	selp.f64 	%fd108, %fd107, %fd457, %p42;
	add.s32 	%r63, %r279, 256;
	mul.wide.u32 	%rd17, %r63, 8;
	add.s64 	%rd18, %rd2, %rd17;
	ld.global.f64 	%fd109, [%rd18];
	neg.f64 	%fd110, %fd109;
	setp.lt.f64 	%p43, %fd109, 0d0000000000000000;
	selp.f64 	%fd111, %fd110, %fd109, %p43;
	setp.lt.f64 	%p44, %fd108, %fd111;
	selp.f64 	%fd112, %fd111, %fd108, %p44;
	add.s32 	%r64, %r279, 512;
	mul.wide.u32 	%rd19, %r64, 8;
	add.s64 	%rd20, %rd2, %rd19;
	ld.global.f64 	%fd113, [%rd20];
	neg.f64 	%fd114, %fd113;
	setp.lt.f64 	%p45, %fd113, 0d0000000000000000;
	selp.f64 	%fd115, %fd114, %fd113, %p45;
	setp.lt.f64 	%p46, %fd112, %fd115;
	selp.f64 	%fd116, %fd115, %fd112, %p46;
	add.s32 	%r65, %r279, 768;
	mul.wide.u32 	%rd21, %r65, 8;
	add.s64 	%rd22, %rd2, %rd21;
	ld.global.f64 	%fd117, [%rd22];
	neg.f64 	%fd118, %fd117;
	setp.lt.f64 	%p47, %fd117, 0d0000000000000000;
	selp.f64 	%fd119, %fd118, %fd117, %p47;
	setp.lt.f64 	%p48, %fd116, %fd119;
	selp.f64 	%fd120, %fd119, %fd116, %p48;
	add.s32 	%r66, %r279, 1024;
	mul.wide.u32 	%rd23, %r66, 8;
	add.s64 	%rd24, %rd2, %rd23;
	ld.global.f64 	%fd121, [%rd24];
	neg.f64 	%fd122, %fd121;
	setp.lt.f64 	%p49, %fd121, 0d0000000000000000;
	selp.f64 	%fd123, %fd122, %fd121, %p49;
	setp.lt.f64 	%p50, %fd120, %fd123;
	selp.f64 	%fd124, %fd123, %fd120, %p50;
	add.s32 	%r67, %r279, 1280;
	mul.wide.u32 	%rd25, %r67, 8;
	add.s64 	%rd26, %rd2, %rd25;
	ld.global.f64 	%fd125, [%rd26];
	neg.f64 	%fd126, %fd125;
	setp.lt.f64 	%p51, %fd125, 0d0000000000000000;
	selp.f64 	%fd127, %fd126, %fd125, %p51;
	setp.lt.f64 	%p52, %fd124, %fd127;
	selp.f64 	%fd128, %fd127, %fd124, %p52;
	add.s32 	%r68, %r279, 1536;
	mul.wide.u32 	%rd27, %r68, 8;
	add.s64 	%rd28, %rd2, %rd27;
	ld.global.f64 	%fd129, [%rd28];
	neg.f64 	%fd130, %fd129;
	setp.lt.f64 	%p53, %fd129, 0d0000000000000000;
	selp.f64 	%fd131, %fd130, %fd129, %p53;
	setp.lt.f64 	%p54, %fd128, %fd131;
	selp.f64 	%fd132, %fd131, %fd128, %p54;
	add.s32 	%r69, %r279, 1792;
	mul.wide.u32 	%rd29, %r69, 8;
	add.s64 	%rd30, %rd2, %rd29;
	ld.global.f64 	%fd133, [%rd30];
	neg.f64 	%fd134, %fd133;
	setp.lt.f64 	%p55, %fd133, 0d0000000000000000;
	selp.f64 	%fd135, %fd134, %fd133, %p55;
	setp.lt.f64 	%p56, %fd132, %fd135;
	selp.f64 	%fd136, %fd135, %fd132, %p56;
	add.s32 	%r70, %r279, 2048;
	mul.wide.u32 	%rd31, %r70, 8;
	add.s64 	%rd32, %rd2, %rd31;
	ld.global.f64 	%fd137, [%rd32];
	neg.f64 	%fd138, %fd137;
	setp.lt.f64 	%p57, %fd137, 0d0000000000000000;
	selp.f64 	%fd139, %fd138, %fd137, %p57;
	setp.lt.f64 	%p58, %fd136, %fd139;
	selp.f64 	%fd140, %fd139, %fd136, %p58;
	add.s32 	%r71, %r279, 2304;
	mul.wide.u32 	%rd33, %r71, 8;
	add.s64 	%rd34, %rd2, %rd33;
	ld.global.f64 	%fd141, [%rd34];
	neg.f64 	%fd142, %fd141;
	setp.lt.f64 	%p59, %fd141, 0d0000000000000000;
	selp.f64 	%fd143, %fd142, %fd141, %p59;
	setp.lt.f64 	%p60, %fd140, %fd143;
	selp.f64 	%fd144, %fd143, %fd140, %p60;
	add.s32 	%r72, %r279, 2560;
	mul.wide.u32 	%rd35, %r72, 8;
	add.s64 	%rd36, %rd2, %rd35;
	ld.global.f64 	%fd145, [%rd36];
	neg.f64 	%fd146, %fd145;
	setp.lt.f64 	%p61, %fd145, 0d0000000000000000;
	selp.f64 	%fd147, %fd146, %fd145, %p61;
	setp.lt.f64 	%p62, %fd144, %fd147;
	selp.f64 	%fd148, %fd147, %fd144, %p62;
	add.s32 	%r73, %r279, 2816;
	mul.wide.u32 	%rd37, %r73, 8;
	add.s64 	%rd38, %rd2, %rd37;
	ld.global.f64 	%fd149, [%rd38];
	neg.f64 	%fd150, %fd149;
	setp.lt.f64 	%p63, %fd149, 0d0000000000000000;
	selp.f64 	%fd151, %fd150, %fd149, %p63;
	setp.lt.f64 	%p64, %fd148, %fd151;
	selp.f64 	%fd152, %fd151, %fd148, %p64;
	add.s32 	%r74, %r279, 3072;
	mul.wide.u32 	%rd39, %r74, 8;
	add.s64 	%rd40, %rd2, %rd39;
	ld.global.f64 	%fd153, [%rd40];
	neg.f64 	%fd154, %fd153;
	setp.lt.f64 	%p65, %fd153, 0d0000000000000000;
	selp.f64 	%fd155, %fd154, %fd153, %p65;
	setp.lt.f64 	%p66, %fd152, %fd155;
	selp.f64 	%fd156, %fd155, %fd152, %p66;
	add.s32 	%r75, %r279, 3328;
	mul.wide.u32 	%rd41, %r75, 8;
	add.s64 	%rd42, %rd2, %rd41;
	ld.global.f64 	%fd157, [%rd42];
	neg.f64 	%fd158, %fd157;
	setp.lt.f64 	%p67, %fd157, 0d0000000000000000;
	selp.f64 	%fd159, %fd158, %fd157, %p67;
	setp.lt.f64 	%p68, %fd156, %fd159;
	selp.f64 	%fd160, %fd159, %fd156, %p68;
	add.s32 	%r76, %r279, 3584;
	mul.wide.u32 	%rd43, %r76, 8;
	add.s64 	%rd44, %rd2, %rd43;
	ld.global.f64 	%fd161, [%rd44];
	neg.f64 	%fd162, %fd161;
	setp.lt.f64 	%p69, %fd161, 0d0000000000000000;
	selp.f64 	%fd163, %fd162, %fd161, %p69;
	setp.lt.f64 	%p70, %fd160, %fd163;
	selp.f64 	%fd164, %fd163, %fd160, %p70;
	add.s32 	%r77, %r279, 3840;
	mul.wide.u32 	%rd45, %r77, 8;
	add.s64 	%rd46, %rd2, %rd45;
	ld.global.f64 	%fd165, [%rd46];
	neg.f64 	%fd166, %fd165;
	setp.lt.f64 	%p71, %fd165, 0d0000000000000000;
	selp.f64 	%fd167, %fd166, %fd165, %p71;
	setp.lt.f64 	%p72, %fd164, %fd167;
	selp.f64 	%fd457, %fd167, %fd164, %p72;
	add.s32 	%r280, %r280, 4096;
	add.s32 	%r279, %r279, 4096;
	add.s32 	%r278, %r278, 16;
	setp.ne.s32 	%p73, %r278, 0;
	@%p73 bra 	$L__BB21_35;
	add.s32 	%r282, %r280, -2048;
$L__BB21_37:
	setp.eq.s32 	%p74, %r27, 0;
	@%p74 bra 	$L__BB21_46;
	and.b32  	%r39, %r26, 7;
	setp.lt.u32 	%p75, %r27, 8;
	@%p75 bra 	$L__BB21_40;
	add.s32 	%r78, %r282, %r277;
	mul.wide.u32 	%rd47, %r78, 8;
	add.s64 	%rd48, %rd2, %rd47;
	ld.global.f64 	%fd169, [%rd48];
	neg.f64 	%fd170, %fd169;
	setp.lt.f64 	%p76, %fd169, 0d0000000000000000;
	selp.f64 	%fd171, %fd170, %fd169, %p76;
	setp.lt.f64 	%p77, %fd457, %fd171;
	selp.f64 	%fd172, %fd171, %fd457, %p77;
	add.s32 	%r79, %r78, 256;
	mul.wide.u32 	%rd49, %r79, 8;
	add.s64 	%rd50, %rd2, %rd49;
	ld.global.f64 	%fd173, [%rd50];
	neg.f64 	%fd174, %fd173;
	setp.lt.f64 	%p78, %fd173, 0d0000000000000000;
	selp.f64 	%fd175, %fd174, %fd173, %p78;
	setp.lt.f64 	%p79, %fd172, %fd175;
	selp.f64 	%fd176, %fd175, %fd172, %p79;
	add.s32 	%r80, %r78, 512;
	mul.wide.u32 	%rd51, %r80, 8;
	add.s64 	%rd52, %rd2, %rd51;
	ld.global.f64 	%fd177, [%rd52];
	neg.f64 	%fd178, %fd177;
	setp.lt.f64 	%p80, %fd177, 0d0000000000000000;
	selp.f64 	%fd179, %fd178, %fd177, %p80;
	setp.lt.f64 	%p81, %fd176, %fd179;
	selp.f64 	%fd180, %fd179, %fd176, %p81;
	add.s32 	%r81, %r78, 768;
	mul.wide.u32 	%rd53, %r81, 8;
	add.s64 	%rd54, %rd2, %rd53;
	ld.global.f64 	%fd181, [%rd54];
	neg.f64 	%fd182, %fd181;
	setp.lt.f64 	%p82, %fd181, 0d0000000000000000;
	selp.f64 	%fd183, %fd182, %fd181, %p82;
	setp.lt.f64 	%p83, %fd180, %fd183;
	selp.f64 	%fd184, %fd183, %fd180, %p83;
	add.s32 	%r82, %r78, 1024;
	mul.wide.u32 	%rd55, %r82, 8;
	add.s64 	%rd56, %rd2, %rd55;
	ld.global.f64 	%fd185, [%rd56];
	neg.f64 	%fd186, %fd185;
	setp.lt.f64 	%p84, %fd185, 0d0000000000000000;
	selp.f64 	%fd187, %fd186, %fd185, %p84;
	setp.lt.f64 	%p85, %fd184, %fd187;
	selp.f64 	%fd188, %fd187, %fd184, %p85;
	add.s32 	%r83, %r78, 1280;
	mul.wide.u32 	%rd57, %r83, 8;
	add.s64 	%rd58, %rd2, %rd57;
	ld.global.f64 	%fd189, [%rd58];
	neg.f64 	%fd190, %fd189;
	setp.lt.f64 	%p86, %fd189, 0d0000000000000000;
	selp.f64 	%fd191, %fd190, %fd189, %p86;
	setp.lt.f64 	%p87, %fd188, %fd191;
	selp.f64 	%fd192, %fd191, %fd188, %p87;
	add.s32 	%r84, %r78, 1536;
	mul.wide.u32 	%rd59, %r84, 8;
	add.s64 	%rd60, %rd2, %rd59;
	ld.global.f64 	%fd193, [%rd60];
	neg.f64 	%fd194, %fd193;
	setp.lt.f64 	%p88, %fd193, 0d0000000000000000;
	selp.f64 	%fd195, %fd194, %fd193, %p88;
	setp.lt.f64 	%p89, %fd192, %fd195;
	selp.f64 	%fd196, %fd195, %fd192, %p89;
	add.s32 	%r85, %r78, 1792;
	mul.wide.u32 	%rd61, %r85, 8;
	add.s64 	%rd62, %rd2, %rd61;
	ld.global.f64 	%fd197, [%rd62];
	neg.f64 	%fd198, %fd197;
	setp.lt.f64 	%p90, %fd197, 0d0000000000000000;
	selp.f64 	%fd199, %fd198, %fd197, %p90;
	setp.lt.f64 	%p91, %fd196, %fd199;
	selp.f64 	%fd457, %fd199, %fd196, %p91;
	add.s32 	%r282, %r282, 2048;
$L__BB21_40:
	setp.eq.s32 	%p92, %r39, 0;
	@%p92 bra 	$L__BB21_46;
	and.b32  	%r42, %r26, 3;
	setp.lt.u32 	%p93, %r39, 4;
	@%p93 bra 	$L__BB21_43;
	add.s32 	%r86, %r282, %r277;
	mul.wide.u32 	%rd63, %r86, 8;
	add.s64 	%rd64, %rd2, %rd63;
	ld.global.f64 	%fd201, [%rd64];
	neg.f64 	%fd202, %fd201;
	setp.lt.f64 	%p94, %fd201, 0d0000000000000000;
	selp.f64 	%fd203, %fd202, %fd201, %p94;
	setp.lt.f64 	%p95, %fd457, %fd203;
	selp.f64 	%fd204, %fd203, %fd457, %p95;
	add.s32 	%r87, %r86, 256;
	mul.wide.u32 	%rd65, %r87, 8;
	add.s64 	%rd66, %rd2, %rd65;
	ld.global.f64 	%fd205, [%rd66];
	neg.f64 	%fd206, %fd205;
	setp.lt.f64 	%p96, %fd205, 0d0000000000000000;
	selp.f64 	%fd207, %fd206, %fd205, %p96;
	setp.lt.f64 	%p97, %fd204, %fd207;
	selp.f64 	%fd208, %fd207, %fd204, %p97;
	add.s32 	%r88, %r86, 512;
	mul.wide.u32 	%rd67, %r88, 8;
	add.s64 	%rd68, %rd2, %rd67;
	ld.global.f64 	%fd209, [%rd68];
	neg.f64 	%fd210, %fd209;
	setp.lt.f64 	%p98, %fd209, 0d0000000000000000;
	selp.f64 	%fd211, %fd210, %fd209, %p98;
	setp.lt.f64 	%p99, %fd208, %fd211;
	selp.f64 	%fd212, %fd211, %fd208, %p99;
	add.s32 	%r89, %r86, 768;
	mul.wide.u32 	%rd69, %r89, 8;
	add.s64 	%rd70, %rd2, %rd69;
	ld.global.f64 	%fd213, [%rd70];
	neg.f64 	%fd214, %fd213;
	setp.lt.f64 	%p100, %fd213, 0d0000000000000000;
	selp.f64 	%fd215, %fd214, %fd213, %p100;
	setp.lt.f64 	%p101, %fd212, %fd215;
	selp.f64 	%fd457, %fd215, %fd212, %p101;
	add.s32 	%r282, %r282, 1024;
$L__BB21_43:
	setp.eq.s32 	%p102, %r42, 0;
	@%p102 bra 	$L__BB21_46;
	add.s32 	%r285, %r282, %r277;
	neg.s32 	%r284, %r42;
$L__BB21_45:
	.pragma "nounroll";
	mul.wide.u32 	%rd71, %r285, 8;
	add.s64 	%rd72, %rd2, %rd71;
	ld.global.f64 	%fd216, [%rd72];
	neg.f64 	%fd217, %fd216;
	setp.lt.f64 	%p103, %fd216, 0d0000000000000000;
	selp.f64 	%fd218, %fd217, %fd216, %p103;
	setp.lt.f64 	%p104, %fd457, %fd218;
	selp.f64 	%fd457, %fd218, %fd457, %p104;
	add.s32 	%r285, %r285, 256;
	add.s32 	%r284, %r284, 1;
	setp.ne.s32 	%p105, %r284, 0;
	@%p105 bra 	$L__BB21_45;
$L__BB21_46:
	// begin inline asm
	mov.u32 %r90, %laneid;
	// end inline asm
	mov.b64 	%rd73, %fd457;
	mov.b64 	{%r92, %r97}, %rd73;
	mov.b32 	%r98, 1;
	mov.b32 	%r139, 31;
	mov.b32 	%r140, -1;
	// begin inline asm
	shfl.sync.down.b32 %r91, %r92, %r98, %r139, %r140;
	// end inline asm
	// begin inline asm
	shfl.sync.down.b32 %r96, %r97, %r98, %r139, %r140;
	// end inline asm
	mov.b64 	%rd74, {%r91, %r96};
	mov.b64 	%fd219, %rd74;
	setp.gt.s32 	%p106, %r90, 30;
	setp.lt.f64 	%p107, %fd457, %fd219;
	selp.f64 	%fd220, %fd219, %fd457, %p107;
	selp.f64 	%fd221, %fd457, %fd220, %p106;
	mov.b64 	%rd75, %fd221;
	mov.b64 	{%r102, %r107}, %rd75;
	mov.b32 	%r108, 2;
	// begin inline asm
	shfl.sync.down.b32 %r101, %r102, %r108, %r139, %r140;
	// end inline asm
	// begin inline asm
	shfl.sync.down.b32 %r106, %r107, %r108, %r139, %r140;
	// end inline asm
	mov.b64 	%rd76, {%r101, %r106};
	mov.b64 	%fd222, %rd76;
	setp.gt.s32 	%p108, %r90, 29;
	setp.lt.f64 	%p109, %fd221, %fd222;
	selp.f64 	%fd223, %fd222, %fd221, %p109;
	selp.f64 	%fd224, %fd221, %fd223, %p108;
	mov.b64 	%rd77, %fd224;
	mov.b64 	{%r112, %r117}, %rd77;
	mov.b32 	%r118, 4;
	// begin inline asm
	shfl.sync.down.b32 %r111, %r112, %r118, %r139, %r140;
	// end inline asm
	// begin inline asm
	shfl.sync.down.b32 %r116, %r117, %r118, %r139, %r140;
	// end inline asm
	mov.b64 	%rd78, {%r111, %r116};
	mov.b64 	%fd225, %rd78;
	setp.gt.s32 	%p110, %r90, 27;
	setp.lt.f64 	%p111, %fd224, %fd225;
	selp.f64 	%fd226, %fd225, %fd224, %p111;
	selp.f64 	%fd227, %fd224, %fd226, %p110;
	mov.b64 	%rd79, %fd227;
	mov.b64 	{%r122, %r127}, %rd79;
	mov.b32 	%r128, 8;
	// begin inline asm
	shfl.sync.down.b32 %r121, %r122, %r128, %r139, %r140;
	// end inline asm
	// begin inline asm
	shfl.sync.down.b32 %r126, %r127, %r128, %r139, %r140;
	// end inline asm
	mov.b64 	%rd80, {%r121, %r126};
	mov.b64 	%fd228, %rd80;
	setp.gt.s32 	%p112, %r90, 23;
	setp.lt.f64 	%p113, %fd227, %fd228;
	selp.f64 	%fd229, %fd228, %fd227, %p113;
	selp.f64 	%fd230, %fd227, %fd229, %p112;
	mov.b64 	%rd81, %fd230;
	mov.b64 	{%r132, %r137}, %rd81;
	mov.b32 	%r138, 16;
	// begin inline asm
	shfl.sync.down.b32 %r131, %r132, %r138, %r139, %r140;
	// end inline asm
	// begin inline asm
	shfl.sync.down.b32 %r136, %r137, %r138, %r139, %r140;
	// end inline asm
	mov.b64 	%rd82, {%r131, %r136};
	mov.b64 	%fd231, %rd82;
	setp.gt.s32 	%p114, %r90, 15;
	setp.lt.f64 	%p115, %fd230, %fd231;
	selp.f64 	%fd38, %fd231, %fd230, %p115;
	selp.f64 	%fd458, %fd230, %fd38, %p114;
	setp.ne.s32 	%p116, %r90, 0;
	@%p116 bra 	$L__BB21_48;
	shr.u32 	%r141, %r21, 2;
	and.b32  	%r142, %r141, 248;
	mov.u32 	%r143, _ZZN3cub18CUB_300001_SM_10006detail6reduce28DeviceReduceSingleTileKernelINS2_10policy_hubIdj11max_functorIdEE10Policy1000EN6thrust24THRUST_300001_SM_1000_NS6detail15normal_iteratorINSA_10device_ptrIdEEEEPdjS6_dd11abs_functorIdEEEvT0_T1_T2_T3_T4_T6_E12temp_storage;
	add.s32 	%r144, %r143, %r142;
	st.shared.f64 	[%r144+8], %fd38;
$L__BB21_48:
	bar.sync 	0;
	setp.ne.s32 	%p117, %r21, 0;
	@%p117 bra 	$L__BB21_50;
	ld.shared.f64 	%fd232, [_ZZN3cub18CUB_300001_SM_10006detail6reduce28DeviceReduceSingleTileKernelINS2_10policy_hubIdj11max_functorIdEE10Policy1000EN6thrust24THRUST_300001_SM_1000_NS6detail15normal_iteratorINSA_10device_ptrIdEEEEPdjS6_dd11abs_functorIdEEEvT0_T1_T2_T3_T4_T6_E12temp_storage+16];
	setp.lt.f64 	%p118, %fd458, %fd232;
	selp.f64 	%fd233, %fd232, %fd458, %p118;
	ld.shared.f64 	%fd234, [_ZZN3cub18CUB_300001_SM_10006detail6reduce28DeviceReduceSingleTileKernelINS2_10policy_hubIdj11max_functorIdEE10Policy1000EN6thrust24THRUST_300001_SM_1000_NS6detail15normal_iteratorINSA_10device_ptrIdEEEEPdjS6_dd11abs_functorIdEEEvT0_T1_T2_T3_T4_T6_E12temp_storage+24];
	setp.lt.f64 	%p119, %fd233, %fd234;
	selp.f64 	%fd235, %fd234, %fd233, %p119;
	ld.shared.f64 	%fd236, [_ZZN3cub18CUB_300001_SM_10006detail6reduce28DeviceReduceSingleTileKernelINS2_10policy_hubIdj11max_functorIdEE10Policy1000EN6thrust24THRUST_300001_SM_1000_NS6detail15normal_iteratorINSA_10device_ptrIdEEEEPdjS6_dd11abs_functorIdEEEvT0_T1_T2_T3_T4_T6_E12temp_storage+32];
	setp.lt.f64 	%p120, %fd235, %fd236;
	selp.f64 	%fd237, %fd236, %fd235, %p120;
	ld.shared.f64 	%fd238, [_ZZN3cub18CUB_300001_SM_10006detail6reduce28DeviceReduceSingleTileKernelINS2_10policy_hubIdj11max_functorIdEE10Policy1000EN6thrust24THRUST_300001_SM_1000_NS6detail15normal_iteratorINSA_10device_ptrIdEEEEPdjS6_dd11abs_functorIdEEEvT0_T1_T2_T3_T4_T6_E12temp_storage+40];
	setp.lt.f64 	%p121, %fd237, %fd238;
	selp.f64 	%fd239, %fd238, %fd237, %p121;
	ld.shared.f64 	%fd240, [_ZZN3cub18CUB_300001_SM_10006detail6reduce28DeviceReduceSingleTileKernelINS2_10policy_hubIdj11max_functorIdEE10Policy1000EN6thrust24THRUST_300001_SM_1000_NS6detail15normal_iteratorINSA_10device_ptrIdEEEEPdjS6_dd11abs_functorIdEEEvT0_T1_T2_T3_T4_T6_E12temp_storage+48];
	setp.lt.f64 	%p122, %fd239, %fd240;
	selp.f64 	%fd241, %fd240, %fd239, %p122;
	ld.shared.f64 	%fd242, [_ZZN3cub18CUB_300001_SM_10006detail6reduce28DeviceReduceSingleTileKernelINS2_10policy_hubIdj11max_functorIdEE10Policy1000EN6thrust24THRUST_300001_SM_1000_NS6detail15normal_iteratorINSA_10device_ptrIdEEEEPdjS6_dd11abs_functorIdEEEvT0_T1_T2_T3_T4_T6_E12temp_storage+56];
	setp.lt.f64 	%p123, %fd241, %fd242;
	selp.f64 	%fd243, %fd242, %fd241, %p123;
	ld.shared.f64 	%fd244, [_ZZN3cub18CUB_300001_SM_10006detail6reduce28DeviceReduceSingleTileKernelINS2_10policy_hubIdj11max_functorIdEE10Policy1000EN6thrust24THRUST_300001_SM_1000_NS6detail15normal_iteratorINSA_10device_ptrIdEEEEPdjS6_dd11abs_functorIdEEEvT0_T1_T2_T3_T4_T6_E12temp_storage+64];
	setp.lt.f64 	%p124, %fd243, %fd244;
	selp.f64 	%fd458, %fd244, %fd243, %p124;
$L__BB21_50:
	mov.u32 	%r267, %tid.x;
	setp.ne.s32 	%p241, %r267, 0;
	@%p241 bra 	$L__BB21_52;
	setp.lt.f64 	%p242, %fd42, %fd458;
	selp.f64 	%fd436, %fd458, %fd42, %p242;
	st.global.f64 	[%rd1], %fd436;
$L__BB21_52:
	ret;

}
	// .globl	_ZN3cub18CUB_300001_SM_10006detail6reduce18DeviceReduceKernelINS2_10policy_hubIdj11max_functorIdEE10Policy1000EN6thrust24THRUST_300001_SM_1000_NS6detail15normal_iteratorINSA_10device_ptrIdEEEEjS6_d11abs_functorIdEEEvT0_PT3_T1_NS0_13GridEvenShareISL_EET2_T4_
.visible .entry _ZN3cub18CUB_300001_SM_10006detail6reduce18DeviceReduceKernelINS2_10policy_hubIdj11max_functorIdEE10Policy1000EN6thrust24THRUST_300001_SM_1000_NS6detail15normal_iteratorINSA_10device_ptrIdEEEEjS6_d11abs_functorIdEEEvT0_PT3_T1_NS0_13GridEvenShareISL_EET2_T4_(
	.param .align 8 .b8 _ZN3cub18CUB_300001_SM_10006detail6reduce18DeviceReduceKernelINS2_10policy_hubIdj11max_functorIdEE10Policy1000EN6thrust24THRUST_300001_SM_1000_NS6detail15normal_iteratorINSA_10device_ptrIdEEEEjS6_d11abs_functorIdEEEvT0_PT3_T1_NS0_13GridEvenShareISL_EET2_T4__param_0[8],
	.param .u64 .ptr .align 1 _ZN3cub18CUB_300001_SM_10006detail6reduce18DeviceReduceKernelINS2_10policy_hubIdj11max_functorIdEE10Policy1000EN6thrust24THRUST_300001_SM_1000_NS6detail15normal_iteratorINSA_10device_ptrIdEEEEjS6_d11abs_functorIdEEEvT0_PT3_T1_NS0_13GridEvenShareISL_EET2_T4__param_1,
	.param .u32 _ZN3cub18CUB_300001_SM_10006detail6reduce18DeviceReduceKernelINS2_10policy_hubIdj11max_functorIdEE10Policy1000EN6thrust24THRUST_300001_SM_1000_NS6detail15normal_iteratorINSA_10device_ptrIdEEEEjS6_d11abs_functorIdEEEvT0_PT3_T1_NS0_13GridEvenShareISL_EET2_T4__param_2,
	.param .align 4 .b8 _ZN3cub18CUB_300001_SM_10006detail6reduce18DeviceReduceKernelINS2_10policy_hubIdj11max_functorIdEE10Policy1000EN6thrust24THRUST_300001_SM_1000_NS6detail15normal_iteratorINSA_10device_ptrIdEEEEjS6_d11abs_functorIdEEEvT0_PT3_T1_NS0_13GridEvenShareISL_EET2_T4__param_3[40],
	.param .align 1 .b8 _ZN3cub18CUB_300001_SM_10006detail6reduce18DeviceReduceKernelINS2_10policy_hubIdj11max_functorIdEE10Policy1000EN6thrust24THRUST_300001_SM_1000_NS6detail15normal_iteratorINSA_10device_ptrIdEEEEjS6_d11abs_functorIdEEEvT0_PT3_T1_NS0_13GridEvenShareISL_EET2_T4__param_4[1],
	.param .align 1 .b8 _ZN3cub18CUB_300001_SM_10006detail6reduce18DeviceReduceKernelINS2_10policy_hubIdj11max_functorIdEE10Policy1000EN6thrust24THRUST_300001_SM_1000_NS6detail15normal_iteratorINSA_10device_ptrIdEEEEjS6_d11abs_functorIdEEEvT0_PT3_T1_NS0_13GridEvenShareISL_EET2_T4__param_5[1]
)
.maxntid 256
{
	.reg .pred 	%p<241>;
	.reg .b16 	%rs<4>;
	.reg .b32 	%r<368>;
	.reg .b64 	%rd<160>;
	.reg .b64 	%fd<455>;
	// demoted variable
	.shared .align 8 .b8 _ZZN3cub18CUB_300001_SM_10006detail6reduce18DeviceReduceKernelINS2_10policy_hubIdj11max_functorIdEE10Policy1000EN6thrust24THRUST_300001_SM_1000_NS6detail15normal_iteratorINSA_10device_ptrIdEEEEjS6_d11abs_functorIdEEEvT0_PT3_T1_NS0_13GridEvenShareISL_EET2_T4_E12temp_storage[80];
	ld.param.u32 	%r79, [_ZN3cub18CUB_300001_SM_10006detail6reduce18DeviceReduceKernelINS2_10policy_hubIdj11max_functorIdEE10Policy1000EN6thrust24THRUST_300001_SM_1000_NS6detail15normal_iteratorINSA_10device_ptrIdEEEEjS6_d11abs_functorIdEEEvT0_PT3_T1_NS0_13GridEvenShareISL_EET2_T4__param_3+24];
	ld.param.u32 	%r78, [_ZN3cub18CUB_300001_SM_10006detail6reduce18DeviceReduceKernelINS2_10policy_hubIdj11max_functorIdEE10Policy1000EN6thrust24THRUST_300001_SM_1000_NS6detail15normal_iteratorINSA_10device_ptrIdEEEEjS6_d11abs_functorIdEEEvT0_PT3_T1_NS0_13GridEvenShareISL_EET2_T4__param_3+20];
	ld.param.u64 	%rd3, [_ZN3cub18CUB_300001_SM_10006detail6reduce18DeviceReduceKernelINS2_10policy_hubIdj11max_functorIdEE10Policy1000EN6thrust24THRUST_300001_SM_1000_NS6detail15normal_iteratorINSA_10device_ptrIdEEEEjS6_d11abs_functorIdEEEvT0_PT3_T1_NS0_13GridEvenShareISL_EET2_T4__param_0];
	cvta.to.global.u64 	%rd1, %rd3;
	mov.u32 	%r3, %ctaid.x;
	shl.b32 	%r359, %r3, 11;
	sub.s32 	%r5, %r78, %r359;
	setp.gt.u32 	%p1, %r5, 2047;
	@%p1 bra 	$L__BB22_26;
	mov.u32 	%r6, %tid.x;
	setp.ge.u32 	%p124, %r6, %r5;
	mov.f64 	%fd443, 0d0000000000000000;
	mov.u32 	%r350, %r6;
	@%p124 bra 	$L__BB22_3;
	add.s32 	%r194, %r359, %r6;
	mul.wide.u32 	%rd76, %r194, 8;
	add.s64 	%rd77, %rd1, %rd76;
	ld.global.f64 	%fd244, [%rd77];
	neg.f64 	%fd245, %fd244;
	setp.lt.f64 	%p125, %fd244, 0d0000000000000000;
	selp.f64 	%fd443, %fd245, %fd244, %p125;
	add.s32 	%r350, %r6, 256;
$L__BB22_3:
	setp.ge.u32 	%p126, %r350, %r5;
	@%p126 bra 	$L__BB22_17;
	not.b32 	%r195, %r350;
	add.s32 	%r196, %r78, %r195;
	sub.s32 	%r197, %r196, %r359;
	shr.u32 	%r198, %r197, 8;
	add.s32 	%r9, %r198, 1;
	and.b32  	%r10, %r9, 15;
	setp.lt.u32 	%p127, %r197, 3840;
	@%p127 bra 	$L__BB22_8;
	or.b32  	%r349, %r350, 2048;
	add.s32 	%r348, %r350, %r359;
	and.b32  	%r199, %r9, 33554416;
	neg.s32 	%r347, %r199;
$L__BB22_6:
	.pragma "nounroll";
	mul.wide.u32 	%rd78, %r348, 8;
	add.s64 	%rd79, %rd1, %rd78;
	ld.global.f64 	%fd247, [%rd79];
	neg.f64 	%fd248, %fd247;
	setp.lt.f64 	%p128, %fd247, 0d0000000000000000;
	selp.f64 	%fd249, %fd248, %fd247, %p128;
	setp.lt.f64 	%p129, %fd443, %fd249;
	selp.f64 	%fd250, %fd249, %fd443, %p129;
	add.s32 	%r200, %r348, 256;
	mul.wide.u32 	%rd80, %r200, 8;
	add.s64 	%rd81, %rd1, %rd80;
	ld.global.f64 	%fd251, [%rd81];
	neg.f64 	%fd252, %fd251;
	setp.lt.f64 	%p130, %fd251, 0d0000000000000000;
	selp.f64 	%fd253, %fd252, %fd251, %p130;
	setp.lt.f64 	%p131, %fd250, %fd253;
	selp.f64 	%fd254, %fd253, %fd250, %p131;
	add.s32 	%r201, %r348, 512;
	mul.wide.u32 	%rd82, %r201, 8;
	add.s64 	%rd83, %rd1, %rd82;
	ld.global.f64 	%fd255, [%rd83];
	neg.f64 	%fd256, %fd255;
	setp.lt.f64 	%p132, %fd255, 0d0000000000000000;
	selp.f64 	%fd257, %fd256, %fd255, %p132;
	setp.lt.f64 	%p133, %fd254, %fd257;
	selp.f64 	%fd258, %fd257, %fd254, %p133;
	add.s32 	%r202, %r348, 768;
	mul.wide.u32 	%rd84, %r202, 8;
	add.s64 	%rd85, %rd1, %rd84;
	ld.global.f64 	%fd259, [%rd85];
	neg.f64 	%fd260, %fd259;
	setp.lt.f64 	%p134, %fd259, 0d0000000000000000;
	selp.f64 	%fd261, %fd260, %fd259, %p134;
	setp.lt.f64 	%p135, %fd258, %fd261;
	selp.f64 	%fd262, %fd261, %fd258, %p135;
	add.s32 	%r203, %r348, 1024;
	mul.wide.u32 	%rd86, %r203, 8;
	add.s64 	%rd87, %rd1, %rd86;
	ld.global.f64 	%fd263, [%rd87];
	neg.f64 	%fd264, %fd263;
	setp.lt.f64 	%p136, %fd263, 0d0000000000000000;
	selp.f64 	%fd265, %fd264, %fd263, %p136;
	setp.lt.f64 	%p137, %fd262, %fd265;
	selp.f64 	%fd266, %fd265, %fd262, %p137;
	add.s32 	%r204, %r348, 1280;
	mul.wide.u32 	%rd88, %r204, 8;
	add.s64 	%rd89, %rd1, %rd88;
	ld.global.f64 	%fd267, [%rd89];
	neg.f64 	%fd268, %fd267;
	setp.lt.f64 	%p138, %fd267, 0d0000000000000000;
	selp.f64 	%fd269, %fd268, %fd267, %p138;
	setp.lt.f64 	%p139, %fd266, %fd269;
	selp.f64 	%fd270, %fd269, %fd266, %p139;
	add.s32 	%r205, %r348, 1536;
	mul.wide.u32 	%rd90, %r205, 8;
	add.s64 	%rd91, %rd1, %rd90;
	ld.global.f64 	%fd271, [%rd91];
	neg.f64 	%fd272, %fd271;
	setp.lt.f64 	%p140, %fd271, 0d0000000000000000;
	selp.f64 	%fd273, %fd272, %fd271, %p140;
	setp.lt.f64 	%p141, %fd270, %fd273;
	selp.f64 	%fd274, %fd273, %fd270, %p141;
	add.s32 	%r206, %r348, 1792;
	mul.wide.u32 	%rd92, %r206, 8;
	add.s64 	%rd93, %rd1, %rd92;
	ld.global.f64 	%fd275, [%rd93];
	neg.f64 	%fd276, %fd275;
	setp.lt.f64 	%p142, %fd275, 0d0000000000000000;
	selp.f64 	%fd277, %fd276, %fd275, %p142;
	setp.lt.f64 	%p143, %fd274, %fd277;
	selp.f64 	%fd278, %fd277, %fd274, %p143;
	add.s32 	%r207, %r348, 2048;
	mul.wide.u32 	%rd94, %r207, 8;
	add.s64 	%rd95, %rd1, %rd94;
	ld.global.f64 	%fd279, [%rd95];
	neg.f64 	%fd280, %fd279;
	setp.lt.f64 	%p144, %fd279, 0d0000000000000000;
	selp.f64 	%fd281, %fd280, %fd279, %p144;
	setp.lt.f64 	%p145, %fd278, %fd281;
	selp.f64 	%fd282, %fd281, %fd278, %p145;
	add.s32 	%r208, %r348, 2304;
	mul.wide.u32 	%rd96, %r208, 8;
	add.s64 	%rd97, %rd1, %rd96;
	ld.global.f64 	%fd283, [%rd97];
	neg.f64 	%fd284, %fd283;
	setp.lt.f64 	%p146, %fd283, 0d0000000000000000;
	selp.f64 	%fd285, %fd284, %fd283, %p146;
	setp.lt.f64 	%p147, %fd282, %fd285;
	selp.f64 	%fd286, %fd285, %fd282, %p147;
	add.s32 	%r209, %r348, 2560;
	mul.wide.u32 	%rd98, %r209, 8;
	add.s64 	%rd99, %rd1, %rd98;
	ld.global.f64 	%fd287, [%rd99];
	neg.f64 	%fd288, %fd287;
	setp.lt.f64 	%p148, %fd287, 0d0000000000000000;
	selp.f64 	%fd289, %fd288, %fd287, %p148;
	setp.lt.f64 	%p149, %fd286, %fd289;
	selp.f64 	%fd290, %fd289, %fd286, %p149;
	add.s32 	%r210, %r348, 2816;
	mul.wide.u32 	%rd100, %r210, 8;
	add.s64 	%rd101, %rd1, %rd100;
	ld.global.f64 	%fd291, [%rd101];
	neg.f64 	%fd292, %fd291;
	setp.lt.f64 	%p150, %fd291, 0d0000000000000000;
	selp.f64 	%fd293, %fd292, %fd291, %p150;
	setp.lt.f64 	%p151, %fd290, %fd293;
	selp.f64 	%fd294, %fd293, %fd290, %p151;
	add.s32 	%r211, %r348, 3072;
	mul.wide.u32 	%rd102, %r211, 8;
	add.s64 	%rd103, %rd1, %rd102;
	ld.global.f64 	%fd295, [%rd103];
	neg.f64 	%fd296, %fd295;
	setp.lt.f64 	%p152, %fd295, 0d0000000000000000;
	selp.f64 	%fd297, %fd296, %fd295, %p152;
	setp.lt.f64 	%p153, %fd294, %fd297;
	selp.f64 	%fd298, %fd297, %fd294, %p153;
	add.s32 	%r212, %r348, 3328;
	mul.wide.u32 	%rd104, %r212, 8;
	add.s64 	%rd105, %rd1, %rd104;
	ld.global.f64 	%fd299, [%rd105];
	neg.f64 	%fd300, %fd299;
	setp.lt.f64 	%p154, %fd299, 0d0000000000000000;
	selp.f64 	%fd301, %fd300, %fd299, %p154;
	setp.lt.f64 	%p155, %fd298, %fd301;
	selp.f64 	%fd302, %fd301, %fd298, %p155;
	add.s32 	%r213, %r348, 3584;
	mul.wide.u32 	%rd106, %r213, 8;
	add.s64 	%rd107, %rd1, %rd106;
	ld.global.f64 	%fd303, [%rd107];
	neg.f64 	%fd304, %fd303;
	setp.lt.f64 	%p156, %fd303, 0d0000000000000000;
	selp.f64 	%fd305, %fd304, %fd303, %p156;
	setp.lt.f64 	%p157, %fd302, %fd305;
	selp.f64 	%fd306, %fd305, %fd302, %p157;
	add.s32 	%r214, %r348, 3840;
	mul.wide.u32 	%rd108, %r214, 8;
	add.s64 	%rd109, %rd1, %rd108;
	ld.global.f64 	%fd307, [%rd109];
	neg.f64 	%fd308, %fd307;
	setp.lt.f64 	%p158, %fd307, 0d0000000000000000;
	selp.f64 	%fd309, %fd308, %fd307, %p158;
	setp.lt.f64 	%p159, %fd306, %fd309;
	selp.f64 	%fd443, %fd309, %fd306, %p159;
	add.s32 	%r349, %r349, 4096;
	add.s32 	%r348, %r348, 4096;
	add.s32 	%r347, %r347, 16;
	setp.ne.s32 	%p160, %r347, 0;
	@%p160 bra 	$L__BB22_6;
	add.s32 	%r350, %r349, -2048;
$L__BB22_8:
	setp.eq.s32 	%p161, %r10, 0;
	@%p161 bra 	$L__BB22_17;
	and.b32  	%r22, %r9, 7;
	setp.lt.u32 	%p162, %r10, 8;
	@%p162 bra 	$L__BB22_11;
	add.s32 	%r215, %r359, %r350;
	mul.wide.u32 	%rd110, %r215, 8;
	add.s64 	%rd111, %rd1, %rd110;
	ld.global.f64 	%fd311, [%rd111];
	neg.f64 	%fd312, %fd311;
	setp.lt.f64 	%p163, %fd311, 0d0000000000000000;
	selp.f64 	%fd313, %fd312, %fd311, %p163;
	setp.lt.f64 	%p164, %fd443, %fd313;
	selp.f64 	%fd314, %fd313, %fd443, %p164;
	add.s32 	%r216, %r215, 256;
	mul.wide.u32 	%rd112, %r216, 8;
	add.s64 	%rd113, %rd1, %rd112;
	ld.global.f64 	%fd315, [%rd113];
	neg.f64 	%fd316, %fd315;
	setp.lt.f64 	%p165, %fd315, 0d0000000000000000;
	selp.f64 	%fd317, %fd316, %fd315, %p165;
	setp.lt.f64 	%p166, %fd314, %fd317;
	selp.f64 	%fd318, %fd317, %fd314, %p166;
	add.s32 	%r217, %r215, 512;
	mul.wide.u32 	%rd114, %r217, 8;
	add.s64 	%rd115, %rd1, %rd114;
	ld.global.f64 	%fd319, [%rd115];
	neg.f64 	%fd320, %fd319;
	setp.lt.f64 	%p167, %fd319, 0d0000000000000000;
	selp.f64 	%fd321, %fd320, %fd319, %p167;
	setp.lt.f64 	%p168, %fd318, %fd321;
	selp.f64 	%fd322, %fd321, %fd318, %p168;
	add.s32 	%r218, %r215, 768;
	mul.wide.u32 	%rd116, %r218, 8;
	add.s64 	%rd117, %rd1, %rd116;
	ld.global.f64 	%fd323, [%rd117];
	neg.f64 	%fd324, %fd323;
	setp.lt.f64 	%p169, %fd323, 0d0000000000000000;
	selp.f64 	%fd325, %fd324, %fd323, %p169;
	setp.lt.f64 	%p170, %fd322, %fd325;
	selp.f64 	%fd326, %fd325, %fd322, %p170;
	add.s32 	%r219, %r215, 1024;
	mul.wide.u32 	%rd118, %r219, 8;
	add.s64 	%rd119, %rd1, %rd118;
	ld.global.f64 	%fd327, [%rd119];
	neg.f64 	%fd328, %fd327;
	setp.lt.f64 	%p171, %fd327, 0d0000000000000000;
	selp.f64 	%fd329, %fd328, %fd327, %p171;
	setp.lt.f64 	%p172, %fd326, %fd329;
	selp.f64 	%fd330, %fd329, %fd326, %p172;
	add.s32 	%r220, %r215, 1280;
	mul.wide.u32 	%rd120, %r220, 8;
	add.s64 	%rd121, %rd1, %rd120;
	ld.global.f64 	%fd331, [%rd121];
	neg.f64 	%fd332, %fd331;
	setp.lt.f64 	%p173, %fd331, 0d0000000000000000;
	selp.f64 	%fd333, %fd332, %fd331, %p173;
	setp.lt.f64 	%p174, %fd330, %fd333;
	selp.f64 	%fd334, %fd333, %fd330, %p174;
	add.s32 	%r221, %r215, 1536;
	mul.wide.u32 	%rd122, %r221, 8;
	add.s64 	%rd123, %rd1, %rd122;
	ld.global.f64 	%fd335, [%rd123];
	neg.f64 	%fd336, %fd335;
	setp.lt.f64 	%p175, %fd335, 0d0000000000000000;
	selp.f64 	%fd337, %fd336, %fd335, %p175;
	setp.lt.f64 	%p176, %fd334, %fd337;
	selp.f64 	%fd338, %fd337, %fd334, %p176;
	add.s32 	%r222, %r215, 1792;
	mul.wide.u32 	%rd124, %r222, 8;
	add.s64 	%rd125, %rd1, %rd124;
	ld.global.f64 	%fd339, [%rd125];
	neg.f64 	%fd340, %fd339;
	setp.lt.f64 	%p177, %fd339, 0d0000000000000000;
	selp.f64 	%fd341, %fd340, %fd339, %p177;
	setp.lt.f64 	%p178, %fd338, %fd341;
	selp.f64 	%fd443, %fd341, %fd338, %p178;
	add.s32 	%r350, %r350, 2048;
$L__BB22_11:
	setp.eq.s32 	%p179, %r22, 0;
	@%p179 bra 	$L__BB22_17;
	and.b32  	%r25, %r9, 3;
	setp.lt.u32 	%p180, %r22, 4;
	@%p180 bra 	$L__BB22_14;
	add.s32 	%r223, %r359, %r350;
	mul.wide.u32 	%rd126, %r223, 8;
	add.s64 	%rd127, %rd1, %rd126;
	ld.global.f64 	%fd343, [%rd127];
	neg.f64 	%fd344, %fd343;
	setp.lt.f64 	%p181, %fd343, 0d0000000000000000;
	selp.f64 	%fd345, %fd344, %fd343, %p181;
	setp.lt.f64 	%p182, %fd443, %fd345;
	selp.f64 	%fd346, %fd345, %fd443, %p182;
	add.s32 	%r224, %r223, 256;
	mul.wide.u32 	%rd128, %r224, 8;
	add.s64 	%rd129, %rd1, %rd128;
	ld.global.f64 	%fd347, [%rd129];
	neg.f64 	%fd348, %fd347;
	setp.lt.f64 	%p183, %fd347, 0d0000000000000000;
	selp.f64 	%fd349, %fd348, %fd347, %p183;
	setp.lt.f64 	%p184, %fd346, %fd349;
	selp.f64 	%fd350, %fd349, %fd346, %p184;
	add.s32 	%r225, %r223, 512;
	mul.wide.u32 	%rd130, %r225, 8;
	add.s64 	%rd131, %rd1, %rd130;
	ld.global.f64 	%fd351, [%rd131];
	neg.f64 	%fd352, %fd351;
	setp.lt.f64 	%p185, %fd351, 0d0000000000000000;
	selp.f64 	%fd353, %fd352, %fd351, %p185;
	setp.lt.f64 	%p186, %fd350, %fd353;
	selp.f64 	%fd354, %fd353, %fd350, %p186;
	add.s32 	%r226, %r223, 768;
	mul.wide.u32 	%rd132, %r226, 8;
	add.s64 	%rd133, %rd1, %rd132;
	ld.global.f64 	%fd355, [%rd133];
	neg.f64 	%fd356, %fd355;
	setp.lt.f64 	%p187, %fd355, 0d0000000000000000;
	selp.f64 	%fd357, %fd356, %fd355, %p187;
	setp.lt.f64 	%p188, %fd354, %fd357;
	selp.f64 	%fd443, %fd357, %fd354, %p188;
	add.s32 	%r350, %r350, 1024;
$L__BB22_14:
	setp.eq.s32 	%p189, %r25, 0;
	@%p189 bra 	$L__BB22_17;
	add.s32 	%r354, %r350, %r359;
	neg.s32 	%r353, %r25;
$L__BB22_16:
	.pragma "nounroll";
	mul.wide.u32 	%rd134, %r354, 8;
	add.s64 	%rd135, %rd1, %rd134;
	ld.global.f64 	%fd358, [%rd135];
	neg.f64 	%fd359, %fd358;
	setp.lt.f64 	%p190, %fd358, 0d0000000000000000;
	selp.f64 	%fd360, %fd359, %fd358, %p190;
	setp.lt.f64 	%p191, %fd443, %fd360;
	selp.f64 	%fd443, %fd360, %fd443, %p191;
	add.s32 	%r354, %r354, 256;
	add.s32 	%r353, %r353, 1;
	setp.ne.s32 	%p192, %r353, 0;
	@%p192 bra 	$L__BB22_16;
$L__BB22_17:
	setp.lt.u32 	%p193, %r5, 256;
	@%p193 bra 	$L__BB22_22;
	// begin inline asm
	mov.u32 %r290, %laneid;
	// end inline asm
	mov.b64 	%rd146, %fd443;
	mov.b64 	{%r292, %r297}, %rd146;
	mov.b32 	%r298, 1;
	mov.b32 	%r339, 31;
	mov.b32 	%r340, -1;
	// begin inline asm
	shfl.sync.down.b32 %r291, %r292, %r298, %r339, %r340;
	// end inline asm
	// begin inline asm
	shfl.sync.down.b32 %r296, %r297, %r298, %r339, %r340;
	// end inline asm
	mov.b64 	%rd147, {%r291, %r296};
	mov.b64 	%fd408, %rd147;
	setp.gt.s32 	%p221, %r290, 30;
	setp.lt.f64 	%p222, %fd443, %fd408;
	selp.f64 	%fd409, %fd408, %fd443, %p222;
	selp.f64 	%fd410, %fd443, %fd409, %p221;
	mov.b64 	%rd148, %fd410;
	mov.b64 	{%r302, %r307}, %rd148;
	mov.b32 	%r308, 2;
	// begin inline asm
	shfl.sync.down.b32 %r301, %r302, %r308, %r339, %r340;
	// end inline asm
	// begin inline asm
	shfl.sync.down.b32 %r306, %r307, %r308, %r339, %r340;
	// end inline asm
	mov.b64 	%rd149, {%r301, %r306};
	mov.b64 	%fd411, %rd149;
	setp.gt.s32 	%p223, %r290, 29;
	setp.lt.f64 	%p224, %fd410, %fd411;
	selp.f64 	%fd412, %fd411, %fd410, %p224;
	selp.f64 	%fd413, %fd410, %fd412, %p223;
	mov.b64 	%rd150, %fd413;
	mov.b64 	{%r312, %r317}, %rd150;
	mov.b32 	%r318, 4;
	// begin inline asm
	shfl.sync.down.b32 %r311, %r312, %r318, %r339, %r340;
	// end inline asm
	// begin inline asm
	shfl.sync.down.b32 %r316, %r317, %r318, %r339, %r340;
	// end inline asm
	mov.b64 	%rd151, {%r311, %r316};
	mov.b64 	%fd414, %rd151;
	setp.gt.s32 	%p225, %r290, 27;
	setp.lt.f64 	%p226, %fd413, %fd414;
	selp.f64 	%fd415, %fd414, %fd413, %p226;
	selp.f64 	%fd416, %fd413, %fd415, %p225;
	mov.b64 	%rd152, %fd416;
	mov.b64 	{%r322, %r327}, %rd152;
	mov.b32 	%r328, 8;
	// begin inline asm
	shfl.sync.down.b32 %r321, %r322, %r328, %r339, %r340;
	// end inline asm
	// begin inline asm
	shfl.sync.down.b32 %r326, %r327, %r328, %r339, %r340;
	// end inline asm
	mov.b64 	%rd153, {%r321, %r326};
	mov.b64 	%fd417, %rd153;
	setp.gt.s32 	%p227, %r290, 23;
	setp.lt.f64 	%p228, %fd416, %fd417;
	selp.f64 	%fd418, %fd417, %fd416, %p228;
	selp.f64 	%fd419, %fd416, %fd418, %p227;
	mov.b64 	%rd154, %fd419;
	mov.b64 	{%r332, %r337}, %rd154;
	mov.b32 	%r338, 16;
	// begin inline asm
	shfl.sync.down.b32 %r331, %r332, %r338, %r339, %r340;
	// end inline asm
	// begin inline asm
	shfl.sync.down.b32 %r336, %r337, %r338, %r339, %r340;
	// end inline asm
	mov.b64 	%rd155, {%r331, %r336};
	mov.b64 	%fd420, %rd155;
	setp.gt.s32 	%p229, %r290, 15;
	setp.lt.f64 	%p230, %fd419, %fd420;
	selp.f64 	%fd16, %fd420, %fd419, %p230;
	selp.f64 	%fd454, %fd419, %fd16, %p229;
	setp.ne.s32 	%p231, %r290, 0;
	@%p231 bra 	$L__BB22_20;
	shr.u32 	%r341, %r6, 2;
	and.b32  	%r342, %r341, 248;
	mov.u32 	%r343, _ZZN3cub18CUB_300001_SM_10006detail6reduce18DeviceReduceKernelINS2_10policy_hubIdj11max_functorIdEE10Policy1000EN6thrust24THRUST_300001_SM_1000_NS6detail15normal_iteratorINSA_10device_ptrIdEEEEjS6_d11abs_functorIdEEEvT0_PT3_T1_NS0_13GridEvenShareISL_EET2_T4_E12temp_storage;
	add.s32 	%r344, %r343, %r342;
	st.shared.f64 	[%r344+8], %fd16;
$L__BB22_20:
	bar.sync 	0;
	setp.ne.s32 	%p232, %r6, 0;
	@%p232 bra 	$L__BB22_48;
	ld.shared.f64 	%fd421, [_ZZN3cub18CUB_300001_SM_10006detail6reduce18DeviceReduceKernelINS2_10policy_hubIdj11max_functorIdEE10Policy1000EN6thrust24THRUST_300001_SM_1000_NS6detail15normal_iteratorINSA_10device_ptrIdEEEEjS6_d11abs_functorIdEEEvT0_PT3_T1_NS0_13GridEvenShareISL_EET2_T4_E12temp_storage+16];
	setp.lt.f64 	%p233, %fd454, %fd421;
	selp.f64 	%fd422, %fd421, %fd454, %p233;
	ld.shared.f64 	%fd423, [_ZZN3cub18CUB_300001_SM_10006detail6reduce18DeviceReduceKernelINS2_10policy_hubIdj11max_functorIdEE10Policy1000EN6thrust24THRUST_300001_SM_1000_NS6detail15normal_iteratorINSA_10device_ptrIdEEEEjS6_d11abs_functorIdEEEvT0_PT3_T1_NS0_13GridEvenShareISL_EET2_T4_E12temp_storage+24];
	setp.lt.f64 	%p234, %fd422, %fd423;
	selp.f64 	%fd424, %fd423, %fd422, %p234;
	ld.shared.f64 	%fd425, [_ZZN3cub18CUB_300001_SM_10006detail6reduce18DeviceReduceKernelINS2_10policy_hubIdj11max_functorIdEE10Policy1000EN6thrust24THRUST_300001_SM_1000_NS6detail15normal_iteratorINSA_10device_ptrIdEEEEjS6_d11abs_functorIdEEEvT0_PT3_T1_NS0_13GridEvenShareISL_EET2_T4_E12temp_storage+32];
	setp.lt.f64 	%p235, %fd424, %fd425;
	selp.f64 	%fd426, %fd425, %fd424, %p235;
	ld.shared.f64 	%fd427, [_ZZN3cub18CUB_300001_SM_10006detail6reduce18DeviceReduceKernelINS2_10policy_hubIdj11max_functorIdEE10Policy1000EN6thrust24THRUST_300001_SM_1000_NS6detail15normal_iteratorINSA_10device_ptrIdEEEEjS6_d11abs_functorIdEEEvT0_PT3_T1_NS0_13GridEvenShareISL_EET2_T4_E12temp_storage+40];
	setp.lt.f64 	%p236, %fd426, %fd427;
	selp.f64 	%fd428, %fd427, %fd426, %p236;
	ld.shared.f64 	%fd429, [_ZZN3cub18CUB_300001_SM_10006detail6reduce18DeviceReduceKernelINS2_10policy_hubIdj11max_functorIdEE10Policy1000EN6thrust24THRUST_300001_SM_1000_NS6detail15normal_iteratorINSA_10device_ptrIdEEEEjS6_d11abs_functorIdEEEvT0_PT3_T1_NS0_13GridEvenShareISL_EET2_T4_E12temp_storage+48];
	setp.lt.f64 	%p237, %fd428, %fd429;
	selp.f64 	%fd430, %fd429, %fd428, %p237;
	ld.shared.f64 	%fd431, [_ZZN3cub18CUB_300001_SM_10006detail6reduce18DeviceReduceKernelINS2_10policy_hubIdj11max_functorIdEE10Policy1000EN6thrust24THRUST_300001_SM_1000_NS6detail15normal_iteratorINSA_10device_ptrIdEEEEjS6_d11abs_functorIdEEEvT0_PT3_T1_NS0_13GridEvenShareISL_EET2_T4_E12temp_storage+56];
	setp.lt.f64 	%p238, %fd430, %fd431;
	selp.f64 	%fd432, %fd431, %fd430, %p238;
	ld.shared.f64 	%fd433, [_ZZN3cub18CUB_300001_SM_10006detail6reduce18DeviceReduceKernelINS2_10policy_hubIdj11max_functorIdEE10Policy1000EN6thrust24THRUST_300001_SM_1000_NS6detail15normal_iteratorINSA_10device_ptrIdEEEEjS6_d11abs_functorIdEEEvT0_PT3_T1_NS0_13GridEvenShareISL_EET2_T4_E12temp_storage+64];
	setp.lt.f64 	%p239, %fd432, %fd433;
	selp.f64 	%fd454, %fd433, %fd432, %p239;
	bra.uni 	$L__BB22_48;
$L__BB22_22:
	// begin inline asm
	mov.u32 %r227, %laneid;
	// end inline asm
	and.b32  	%r278, %r6, 992;
	add.s32 	%r279, %r278, 32;
	setp.gt.u32 	%p194, %r279, %r5;
	not.b32 	%r280, %r278;
	add.s32 	%r281, %r5, %r280;
	selp.b32 	%r276, %r281, 31, %p194;
	mov.b64 	%rd136, %fd443;
	mov.b64 	{%r229, %r234}, %rd136;
	mov.b32 	%r235, 1;
	mov.b32 	%r277, -1;
	// begin inline asm
	shfl.sync.down.b32 %r228, %r229, %r235, %r276, %r277;
	// end inline asm
	// begin inline asm
	shfl.sync.down.b32 %r233, %r234, %r235, %r276, %r277;
	// end inline asm
	mov.b64 	%rd137, {%r228, %r233};
	mov.b64 	%fd361, %rd137;
	setp.lt.s32 	%p195, %r227, %r276;
	setp.lt.f64 	%p196, %fd443, %fd361;
	selp.f64 	%fd362, %fd361, %fd443, %p196;
	selp.f64 	%fd363, %fd362, %fd443, %p195;
	mov.b64 	%rd138, %fd363;
	mov.b64 	{%r239, %r244}, %rd138;
	mov.b32 	%r245, 2;
	// begin inline asm
	shfl.sync.down.b32 %r238, %r239, %r245, %r276, %r277;
	// end inline asm
	// begin inline asm
	shfl.sync.down.b32 %r243, %r244, %r245, %r276, %r277;
	// end inline asm
	mov.b64 	%rd139, {%r238, %r243};
	mov.b64 	%fd364, %rd139;
	add.s32 	%r282, %r227, 2;
	setp.gt.s32 	%p197, %r282, %r276;
	setp.lt.f64 	%p198, %fd363, %fd364;
	selp.f64 	%fd365, %fd364, %fd363, %p198;
	selp.f64 	%fd366, %fd363, %fd365, %p197;
	mov.b64 	%rd140, %fd366;
	mov.b64 	{%r249, %r254}, %rd140;
	mov.b32 	%r255, 4;
	// begin inline asm
	shfl.sync.down.b32 %r248, %r249, %r255, %r276, %r277;
	// end inline asm
	// begin inline asm
	shfl.sync.down.b32 %r253, %r254, %r255, %r276, %r277;
	// end inline asm
	mov.b64 	%rd141, {%r248, %r253};
	mov.b64 	%fd367, %rd141;
	add.s32 	%r283, %r227, 4;
	setp.gt.s32 	%p199, %r283, %r276;
	setp.lt.f64 	%p200, %fd366, %fd367;
	selp.f64 	%fd368, %fd367, %fd366, %p200;
	selp.f64 	%fd369, %fd366, %fd368, %p199;
	mov.b64 	%rd142, %fd369;
	mov.b64 	{%r259, %r264}, %rd142;
	mov.b32 	%r265, 8;
	// begin inline asm
	shfl.sync.down.b32 %r258, %r259, %r265, %r276, %r277;
	// end inline asm
	// begin inline asm
	shfl.sync.down.b32 %r263, %r264, %r265, %r276, %r277;
	// end inline asm
	mov.b64 	%rd143, {%r258, %r263};
	mov.b64 	%fd370, %rd143;
	add.s32 	%r284, %r227, 8;
	setp.gt.s32 	%p201, %r284, %r276;
	setp.lt.f64 	%p202, %fd369, %fd370;
	selp.f64 	%fd371, %fd370, %fd369, %p202;
	selp.f64 	%fd372, %fd369, %fd371, %p201;
	mov.b64 	%rd144, %fd372;
	mov.b64 	{%r269, %r274}, %rd144;
	mov.b32 	%r275, 16;
	// begin inline asm
	shfl.sync.down.b32 %r268, %r269, %r275, %r276, %r277;
	// end inline asm
	// begin inline asm
	shfl.sync.down.b32 %r273, %r274, %r275, %r276, %r277;
	// end inline asm
	mov.b64 	%rd145, {%r268, %r273};
	mov.b64 	%fd373, %rd145;
	add.s32 	%r285, %r227, 16;
	setp.gt.s32 	%p203, %r285, %r276;
	setp.lt.f64 	%p204, %fd372, %fd373;
	selp.f64 	%fd374, %fd373, %fd372, %p204;
	selp.f64 	%fd454, %fd372, %fd374, %p203;
	setp.ne.s32 	%p205, %r227, 0;
	@%p205 bra 	$L__BB22_24;
	shr.u32 	%r286, %r6, 2;
	and.b32  	%r287, %r286, 248;
	mov.u32 	%r288, _ZZN3cub18CUB_300001_SM_10006detail6reduce18DeviceReduceKernelINS2_10policy_hubIdj11max_functorIdEE10Policy1000EN6thrust24THRUST_300001_SM_1000_NS6detail15normal_iteratorINSA_10device_ptrIdEEEEjS6_d11abs_functorIdEEEvT0_PT3_T1_NS0_13GridEvenShareISL_EET2_T4_E12temp_storage;
	add.s32 	%r289, %r288, %r287;
	st.shared.f64 	[%r289+8], %fd454;
$L__BB22_24:
	bar.sync 	0;
	setp.ne.s32 	%p206, %r6, 0;
	@%p206 bra 	$L__BB22_48;
	setp.gt.u32 	%p207, %r5, 32;
	ld.shared.f64 	%fd375, [_ZZN3cub18CUB_300001_SM_10006detail6reduce18DeviceReduceKernelINS2_10policy_hubIdj11max_functorIdEE10Policy1000EN6thrust24THRUST_300001_SM_1000_NS6detail15normal_iteratorINSA_10device_ptrIdEEEEjS6_d11abs_functorIdEEEvT0_PT3_T1_NS0_13GridEvenShareISL_EET2_T4_E12temp_storage+16];
	setp.lt.f64 	%p208, %fd454, %fd375;
	selp.f64 	%fd377, %fd375, %fd454, %p208;
	selp.f64 	%fd378, %fd377, %fd454, %p207;
	setp.gt.u32 	%p209, %r5, 64;
	ld.shared.f64 	%fd380, [_ZZN3cub18CUB_300001_SM_10006detail6reduce18DeviceReduceKernelINS2_10policy_hubIdj11max_functorIdEE10Policy1000EN6thrust24THRUST_300001_SM_1000_NS6detail15normal_iteratorINSA_10device_ptrIdEEEEjS6_d11abs_functorIdEEEvT0_PT3_T1_NS0_13GridEvenShareISL_EET2_T4_E12temp_storage+24];
	setp.lt.f64 	%p210, %fd378, %fd380;
	selp.f64 	%fd382, %fd380, %fd378, %p210;
	selp.f64 	%fd383, %fd382, %fd378, %p209;
	setp.gt.u32 	%p211, %r5, 96;
	ld.shared.f64 	%fd385, [_ZZN3cub18CUB_300001_SM_10006detail6reduce18DeviceReduceKernelINS2_10policy_hubIdj11max_functorIdEE10Policy1000EN6thrust24THRUST_300001_SM_1000_NS6detail15normal_iteratorINSA_10device_ptrIdEEEEjS6_d11abs_functorIdEEEvT0_PT3_T1_NS0_13GridEvenShareISL_EET2_T4_E12temp_storage+32];
	setp.lt.f64 	%p212, %fd383, %fd385;
	selp.f64 	%fd387, %fd385, %fd383, %p212;
	selp.f64 	%fd388, %fd387, %fd383, %p211;
	setp.gt.u32 	%p213, %r5, 128;
	ld.shared.f64 	%fd390, [_ZZN3cub18CUB_300001_SM_10006detail6reduce18DeviceReduceKernelINS2_10policy_hubIdj11max_functorIdEE10Policy1000EN6thrust24THRUST_300001_SM_1000_NS6detail15normal_iteratorINSA_10device_ptrIdEEEEjS6_d11abs_functorIdEEEvT0_PT3_T1_NS0_13GridEvenShareISL_EET2_T4_E12temp_storage+40];
	setp.lt.f64 	%p214, %fd388, %fd390;
	selp.f64 	%fd392, %fd390, %fd388, %p214;
	selp.f64 	%fd393, %fd392, %fd388, %p213;
	setp.gt.u32 	%p215, %r5, 160;
	ld.shared.f64 	%fd395, [_ZZN3cub18CUB_300001_SM_10006detail6reduce18DeviceReduceKernelINS2_10policy_hubIdj11max_functorIdEE10Policy1000EN6thrust24THRUST_300001_SM_1000_NS6detail15normal_iteratorINSA_10device_ptrIdEEEEjS6_d11abs_functorIdEEEvT0_PT3_T1_NS0_13GridEvenShareISL_EET2_T4_E12temp_storage+48];
	setp.lt.f64 	%p216, %fd393, %fd395;
	selp.f64 	%fd397, %fd395, %fd393, %p216;
	selp.f64 	%fd398, %fd397, %fd393, %p215;
	setp.gt.u32 	%p217, %r5, 192;
	ld.shared.f64 	%fd400, [_ZZN3cub18CUB_300001_SM_10006detail6reduce18DeviceReduceKernelINS2_10policy_hubIdj11max_functorIdEE10Policy1000EN6thrust24THRUST_300001_SM_1000_NS6detail15normal_iteratorINSA_10device_ptrIdEEEEjS6_d11abs_functorIdEEEvT0_PT3_T1_NS0_13GridEvenShareISL_EET2_T4_E12temp_storage+56];
	setp.lt.f64 	%p218, %fd398, %fd400;
	selp.f64 	%fd402, %fd400, %fd398, %p218;
	selp.f64 	%fd403, %fd402, %fd398, %p217;
	setp.gt.u32 	%p219, %r5, 224;
	ld.shared.f64 	%fd405, [_ZZN3cub18CUB_300001_SM_10006detail6reduce18DeviceReduceKernelINS2_10policy_hubIdj11max_functorIdEE10Policy1000EN6thrust24THRUST_300001_SM_1000_NS6detail15normal_iteratorINSA_10device_ptrIdEEEEjS6_d11abs_functorIdEEEvT0_PT3_T1_NS0_13GridEvenShareISL_EET2_T4_E12temp_storage+64];
	setp.lt.f64 	%p220, %fd403, %fd405;
	selp.f64 	%fd407, %fd405, %fd403, %p220;
	selp.f64 	%fd454, %fd407, %fd403, %p219;
	bra.uni 	$L__BB22_48;
$L__BB22_26:
	mov.u32 	%r34, %tid.x;
	add.s32 	%r83, %r34, %r359;
	mul.wide.u32 	%rd4, %r83, 8;
	add.s64 	%rd5, %rd1, %rd4;
	ld.global.f64 	%fd41, [%rd5];
	neg.f64 	%fd42, %fd41;
	setp.lt.f64 	%p2, %fd41, 0d0000000000000000;
	selp.f64 	%fd43, %fd42, %fd41, %p2;
	ld.global.f64 	%fd44, [%rd5+2048];
	neg.f64 	%fd45, %fd44;
	setp.lt.f64 	%p3, %fd44, 0d0000000000000000;
	selp.f64 	%fd46, %fd45, %fd44, %p3;
	ld.global.f64 	%fd47, [%rd5+4096];
	neg.f64 	%fd48, %fd47;
	setp.lt.f64 	%p4, %fd47, 0d0000000000000000;
	selp.f64 	%fd49, %fd48, %fd47, %p4;
	ld.global.f64 	%fd50, [%rd5+6144];
	neg.f64 	%fd51, %fd50;
	setp.lt.f64 	%p5, %fd50, 0d0000000000000000;
	selp.f64 	%fd52, %fd51, %fd50, %p5;
	ld.global.f64 	%fd53, [%rd5+8192];
	neg.f64 	%fd54, %fd53;
	setp.lt.f64 	%p6, %fd53, 0d0000000000000000;
	selp.f64 	%fd55, %fd54, %fd53, %p6;
	ld.global.f64 	%fd56, [%rd5+10240];
	neg.f64 	%fd57, %fd56;
	setp.lt.f64 	%p7, %fd56, 0d0000000000000000;
	selp.f64 	%fd58, %fd57, %fd56, %p7;
	ld.global.f64 	%fd59, [%rd5+12288];
	neg.f64 	%fd60, %fd59;
	setp.lt.f64 	%p8, %fd59, 0d0000000000000000;
	selp.f64 	%fd61, %fd60, %fd59, %p8;
	ld.global.f64 	%fd62, [%rd5+14336];
	neg.f64 	%fd63, %fd62;
	setp.lt.f64 	%p9, %fd62, 0d0000000000000000;
	selp.f64 	%fd64, %fd63, %fd62, %p9;
	setp.lt.f64 	%p10, %fd43, %fd46;
	selp.f64 	%fd65, %fd46, %fd43, %p10;
	setp.lt.f64 	%p11, %fd65, %fd49;
	selp.f64 	%fd66, %fd49, %fd65, %p11;
	setp.lt.f64 	%p12, %fd66, %fd52;
	selp.f64 	%fd67, %fd52, %fd66, %p12;
	setp.lt.f64 	%p13, %fd67, %fd55;
	selp.f64 	%fd68, %fd55, %fd67, %p13;
	setp.lt.f64 	%p14, %fd68, %fd58;
	selp.f64 	%fd69, %fd58, %fd68, %p14;
	setp.lt.f64 	%p15, %fd69, %fd61;
	selp.f64 	%fd70, %fd61, %fd69, %p15;
	setp.lt.f64 	%p16, %fd70, %fd64;
	selp.f64 	%fd453, %fd64, %fd70, %p16;
	shl.b32 	%r35, %r79, 11;
	setp.lt.u32 	%p17, %r5, %r35;
	@%p17 bra 	$L__BB22_44;
	add.s32 	%r357, %r35, %r359;
	not.b32 	%r85, %r34;
	add.s32 	%r86, %r85, %r78;
	sub.s32 	%r87, %r86, %r35;
	sub.s32 	%r356, %r87, %r359;
	add.s32 	%r88, %r357, %r34;
	add.s32 	%r355, %r88, 2048;
	mov.b32 	%r358, 0;
$L__BB22_28:
	shl.b32 	%r89, %r79, 11;
	add.s32 	%r359, %r359, %r89;
	add.s32 	%r90, %r78, -2048;
	setp.gt.u32 	%p18, %r359, %r90;
	@%p18 bra 	$L__BB22_30;
	add.s32 	%r91, %r34, %r359;
	mul.wide.u32 	%rd6, %r91, 8;
	add.s64 	%rd7, %rd1, %rd6;
	ld.global.f64 	%fd71, [%rd7];
	neg.f64 	%fd72, %fd71;
	setp.lt.f64 	%p19, %fd71, 0d0000000000000000;
	selp.f64 	%fd73, %fd72, %fd71, %p19;
	ld.global.f64 	%fd74, [%rd7+2048];
	neg.f64 	%fd75, %fd74;
	setp.lt.f64 	%p20, %fd74, 0d0000000000000000;
	selp.f64 	%fd76, %fd75, %fd74, %p20;
	ld.global.f64 	%fd77, [%rd7+4096];
	neg.f64 	%fd78, %fd77;
	setp.lt.f64 	%p21, %fd77, 0d0000000000000000;
	selp.f64 	%fd79, %fd78, %fd77, %p21;
	ld.global.f64 	%fd80, [%rd7+6144];
	neg.f64 	%fd81, %fd80;
	setp.lt.f64 	%p22, %fd80, 0d0000000000000000;
	selp.f64 	%fd82, %fd81, %fd80, %p22;
	ld.global.f64 	%fd83, [%rd7+8192];
	neg.f64 	%fd84, %fd83;
	setp.lt.f64 	%p23, %fd83, 0d0000000000000000;
	selp.f64 	%fd85, %fd84, %fd83, %p23;
	ld.global.f64 	%fd86, [%rd7+10240];
	neg.f64 	%fd87, %fd86;
	setp.lt.f64 	%p24, %fd86, 0d0000000000000000;
	selp.f64 	%fd88, %fd87, %fd86, %p24;
	ld.global.f64 	%fd89, [%rd7+12288];
	neg.f64 	%fd90, %fd89;
	setp.lt.f64 	%p25, %fd89, 0d0000000000000000;
	selp.f64 	%fd91, %fd90, %fd89, %p25;
	ld.global.f64 	%fd92, [%rd7+14336];
	neg.f64 	%fd93, %fd92;
	setp.lt.f64 	%p26, %fd92, 0d0000000000000000;
	selp.f64 	%fd94, %fd93, %fd92, %p26;
	setp.lt.f64 	%p27, %fd453, %fd73;
	selp.f64 	%fd95, %fd73, %fd453, %p27;
	setp.lt.f64 	%p28, %fd95, %fd76;
	selp.f64 	%fd96, %fd76, %fd95, %p28;
	setp.lt.f64 	%p29, %fd96, %fd79;
	selp.f64 	%fd97, %fd79, %fd96, %p29;
	setp.lt.f64 	%p30, %fd97, %fd82;
	selp.f64 	%fd98, %fd82, %fd97, %p30;
	setp.lt.f64 	%p31, %fd98, %fd85;
	selp.f64 	%fd99, %fd85, %fd98, %p31;
	setp.lt.f64 	%p32, %fd99, %fd88;
	selp.f64 	%fd100, %fd88, %fd99, %p32;
	setp.lt.f64 	%p33, %fd100, %fd91;
	selp.f64 	%fd101, %fd91, %fd100, %p33;
	setp.lt.f64 	%p34, %fd101, %fd94;
	selp.f64 	%fd453, %fd94, %fd101, %p34;
	sub.s32 	%r92, %r78, %r359;
	shl.b32 	%r93, %r79, 11;
	setp.lt.u32 	%p35, %r92, %r93;
	add.s32 	%r358, %r358, 1;
	add.s32 	%r357, %r357, %r93;
	sub.s32 	%r356, %r356, %r93;
	add.s32 	%r355, %r355, %r93;
	@%p35 bra 	$L__BB22_44;
	bra.uni 	$L__BB22_28;
$L__BB22_30:
	setp.le.u32 	%p36, %r78, %r359;
	sub.s32 	%r94, %r78, %r359;
	setp.ge.s32 	%p37, %r34, %r94;
	or.pred  	%p38, %p36, %p37;
	@%p38 bra 	$L__BB22_44;
	not.b32 	%r96, %r34;
	add.s32 	%r97, %r78, %r96;
	shl.b32 	%r99, %r3, 11;
	add.s32 	%r100, %r89, %r99;
	sub.s32 	%r101, %r97, %r100;
	mul.lo.s32 	%r102, %r79, %r358;
	shl.b32 	%r103, %r102, 11;
	sub.s32 	%r104, %r101, %r103;
	shr.u32 	%r105, %r104, 8;
	add.s32 	%r50, %r105, 1;
	and.b32  	%r51, %r50, 15;
	setp.lt.u32 	%p39, %r104, 3840;
	mov.u32 	%r364, %r34;
	@%p39 bra 	$L__BB22_35;
	or.b32  	%r362, %r34, 2048;
	shr.u32 	%r106, %r356, 8;
	add.s32 	%r107, %r106, 1;
	and.b32  	%r108, %r107, 33554416;
	neg.s32 	%r360, %r108;
$L__BB22_33:
	.pragma "nounroll";
	add.s32 	%r109, %r355, -2048;
	mul.wide.u32 	%rd8, %r109, 8;
	add.s64 	%rd9, %rd1, %rd8;
	ld.global.f64 	%fd103, [%rd9];
	neg.f64 	%fd104, %fd103;
	setp.lt.f64 	%p40, %fd103, 0d0000000000000000;
	selp.f64 	%fd105, %fd104, %fd103, %p40;
	setp.lt.f64 	%p41, %fd453, %fd105;
	selp.f64 	%fd106, %fd105, %fd453, %p41;
	add.s32 	%r110, %r355, -1792;
	mul.wide.u32 	%rd10, %r110, 8;
	add.s64 	%rd11, %rd1, %rd10;
	ld.global.f64 	%fd107, [%rd11];
	neg.f64 	%fd108, %fd107;
	setp.lt.f64 	%p42, %fd107, 0d0000000000000000;
	selp.f64 	%fd109, %fd108, %fd107, %p42;
	setp.lt.f64 	%p43, %fd106, %fd109;
	selp.f64 	%fd110, %fd109, %fd106, %p43;
	add.s32 	%r111, %r355, -1536;
	mul.wide.u32 	%rd12, %r111, 8;
	add.s64 	%rd13, %rd1, %rd12;
	ld.global.f64 	%fd111, [%rd13];
	neg.f64 	%fd112, %fd111;
	setp.lt.f64 	%p44, %fd111, 0d0000000000000000;
	selp.f64 	%fd113, %fd112, %fd111, %p44;
	setp.lt.f64 	%p45, %fd110, %fd113;
	selp.f64 	%fd114, %fd113, %fd110, %p45;
	add.s32 	%r112, %r355, -1280;
	mul.wide.u32 	%rd14, %r112, 8;
	add.s64 	%rd15, %rd1, %rd14;
	ld.global.f64 	%fd115, [%rd15];
	neg.f64 	%fd116, %fd115;
	setp.lt.f64 	%p46, %fd115, 0d0000000000000000;
	selp.f64 	%fd117, %fd116, %fd115, %p46;
	setp.lt.f64 	%p47, %fd114, %fd117;
	selp.f64 	%fd118, %fd117, %fd114, %p47;
	add.s32 	%r113, %r355, -1024;
	mul.wide.u32 	%rd16, %r113, 8;
	add.s64 	%rd17, %rd1, %rd16;
	ld.global.f64 	%fd119, [%rd17];
	neg.f64 	%fd120, %fd119;
	setp.lt.f64 	%p48, %fd119, 0d0000000000000000;
	selp.f64 	%fd121, %fd120, %fd119, %p48;
	setp.lt.f64 	%p49, %fd118, %fd121;
	selp.f64 	%fd122, %fd121, %fd118, %p49;
	add.s32 	%r114, %r355, -768;
	mul.wide.u32 	%rd18, %r114, 8;
	add.s64 	%rd19, %rd1, %rd18;
	ld.global.f64 	%fd123, [%rd19];
	neg.f64 	%fd124, %fd123;
	setp.lt.f64 	%p50, %fd123, 0d0000000000000000;
	selp.f64 	%fd125, %fd124, %fd123, %p50;
	setp.lt.f64 	%p51, %fd122, %fd125;
	selp.f64 	%fd126, %fd125, %fd122, %p51;
	add.s32 	%r115, %r355, -512;
	mul.wide.u32 	%rd20, %r115, 8;
	add.s64 	%rd21, %rd1, %rd20;
	ld.global.f64 	%fd127, [%rd21];
	neg.f64 	%fd128, %fd127;
	setp.lt.f64 	%p52, %fd127, 0d0000000000000000;
	selp.f64 	%fd129, %fd128, %fd127, %p52;
	setp.lt.f64 	%p53, %fd126, %fd129;
	selp.f64 	%fd130, %fd129, %fd126, %p53;
	add.s32 	%r116, %r355, 1792;
	add.s32 	%r117, %r355, -256;
	mul.wide.u32 	%rd22, %r117, 8;
	add.s64 	%rd23, %rd1, %rd22;
	ld.global.f64 	%fd131, [%rd23];
	neg.f64 	%fd132, %fd131;
	setp.lt.f64 	%p54, %fd131, 0d0000000000000000;
	selp.f64 	%fd133, %fd132, %fd131, %p54;
	setp.lt.f64 	%p55, %fd130, %fd133;
	selp.f64 	%fd134, %fd133, %fd130, %p55;
	mul.wide.u32 	%rd24, %r355, 8;
	add.s64 	%rd25, %rd1, %rd24;
	ld.global.f64 	%fd135, [%rd25];
	neg.f64 	%fd136, %fd135;
	setp.lt.f64 	%p56, %fd135, 0d0000000000000000;
	selp.f64 	%fd137, %fd136, %fd135, %p56;
	setp.lt.f64 	%p57, %fd134, %fd137;
	selp.f64 	%fd138, %fd137, %fd134, %p57;
	add.s32 	%r118, %r355, 256;
	mul.wide.u32 	%rd26, %r118, 8;
	add.s64 	%rd27, %rd1, %rd26;
	ld.global.f64 	%fd139, [%rd27];
	neg.f64 	%fd140, %fd139;
	setp.lt.f64 	%p58, %fd139, 0d0000000000000000;
	selp.f64 	%fd141, %fd140, %fd139, %p58;
	setp.lt.f64 	%p59, %fd138, %fd141;
	selp.f64 	%fd142, %fd141, %fd138, %p59;
	add.s32 	%r119, %r355, 512;
	mul.wide.u32 	%rd28, %r119, 8;
	add.s64 	%rd29, %rd1, %rd28;
	ld.global.f64 	%fd143, [%rd29];
	neg.f64 	%fd144, %fd143;
	setp.lt.f64 	%p60, %fd143, 0d0000000000000000;
	selp.f64 	%fd145, %fd144, %fd143, %p60;
	setp.lt.f64 	%p61, %fd142, %fd145;
	selp.f64 	%fd146, %fd145, %fd142, %p61;
	add.s32 	%r120, %r355, 768;
	mul.wide.u32 	%rd30, %r120, 8;
	add.s64 	%rd31, %rd1, %rd30;
	ld.global.f64 	%fd147, [%rd31];
	neg.f64 	%fd148, %fd147;
	setp.lt.f64 	%p62, %fd147, 0d0000000000000000;
	selp.f64 	%fd149, %fd148, %fd147, %p62;
	setp.lt.f64 	%p63, %fd146, %fd149;
	selp.f64 	%fd150, %fd149, %fd146, %p63;
	add.s32 	%r121, %r355, 1024;
	mul.wide.u32 	%rd32, %r121, 8;
	add.s64 	%rd33, %rd1, %rd32;
	ld.global.f64 	%fd151, [%rd33];
	neg.f64 	%fd152, %fd151;
	setp.lt.f64 	%p64, %fd151, 0d0000000000000000;
	selp.f64 	%fd153, %fd152, %fd151, %p64;
	setp.lt.f64 	%p65, %fd150, %fd153;
	selp.f64 	%fd154, %fd153, %fd150, %p65;
	add.s32 	%r122, %r355, 1280;
	mul.wide.u32 	%rd34, %r122, 8;
	add.s64 	%rd35, %rd1, %rd34;
	ld.global.f64 	%fd155, [%rd35];
	neg.f64 	%fd156, %fd155;
	setp.lt.f64 	%p66, %fd155, 0d0000000000000000;
	selp.f64 	%fd157, %fd156, %fd155, %p66;
	setp.lt.f64 	%p67, %fd154, %fd157;
	selp.f64 	%fd158, %fd157, %fd154, %p67;
	add.s32 	%r123, %r355, 1536;
	mul.wide.u32 	%rd36, %r123, 8;
	add.s64 	%rd37, %rd1, %rd36;
	ld.global.f64 	%fd159, [%rd37];
	neg.f64 	%fd160, %fd159;
	setp.lt.f64 	%p68, %fd159, 0d0000000000000000;
	selp.f64 	%fd161, %fd160, %fd159, %p68;
	setp.lt.f64 	%p69, %fd158, %fd161;
	selp.f64 	%fd162, %fd161, %fd158, %p69;
	mul.wide.u32 	%rd38, %r116, 8;
	add.s64 	%rd39, %rd1, %rd38;
	ld.global.f64 	%fd163, [%rd39];
	neg.f64 	%fd164, %fd163;
	setp.lt.f64 	%p70, %fd163, 0d0000000000000000;
	selp.f64 	%fd165, %fd164, %fd163, %p70;
	setp.lt.f64 	%p71, %fd162, %fd165;
	selp.f64 	%fd453, %fd165, %fd162, %p71;
	add.s32 	%r362, %r362, 4096;
	add.s32 	%r355, %r355, 4096;
	add.s32 	%r360, %r360, 16;
	setp.ne.s32 	%p72, %r360, 0;
	@%p72 bra 	$L__BB22_33;
	add.s32 	%r364, %r362, -2048;
$L__BB22_35:
	setp.eq.s32 	%p73, %r51, 0;
	@%p73 bra 	$L__BB22_44;
	and.b32  	%r62, %r50, 7;
	setp.lt.u32 	%p74, %r51, 8;
	@%p74 bra 	$L__BB22_38;
	add.s32 	%r124, %r364, %r359;
	mul.wide.u32 	%rd40, %r124, 8;
	add.s64 	%rd41, %rd1, %rd40;
	ld.global.f64 	%fd167, [%rd41];
	neg.f64 	%fd168, %fd167;
	setp.lt.f64 	%p75, %fd167, 0d0000000000000000;
	selp.f64 	%fd169, %fd168, %fd167, %p75;
	setp.lt.f64 	%p76, %fd453, %fd169;
	selp.f64 	%fd170, %fd169, %fd453, %p76;
	add.s32 	%r125, %r124, 256;
	mul.wide.u32 	%rd42, %r125, 8;
	add.s64 	%rd43, %rd1, %rd42;
	ld.global.f64 	%fd171, [%rd43];
	neg.f64 	%fd172, %fd171;
	setp.lt.f64 	%p77, %fd171, 0d0000000000000000;
	selp.f64 	%fd173, %fd172, %fd171, %p77;
	setp.lt.f64 	%p78, %fd170, %fd173;
	selp.f64 	%fd174, %fd173, %fd170, %p78;
	add.s32 	%r126, %r124, 512;
	mul.wide.u32 	%rd44, %r126, 8;
	add.s64 	%rd45, %rd1, %rd44;
	ld.global.f64 	%fd175, [%rd45];
	neg.f64 	%fd176, %fd175;
	setp.lt.f64 	%p79, %fd175, 0d0000000000000000;
	selp.f64 	%fd177, %fd176, %fd175, %p79;
	setp.lt.f64 	%p80, %fd174, %fd177;
	selp.f64 	%fd178, %fd177, %fd174, %p80;
	add.s32 	%r127, %r124, 768;
	mul.wide.u32 	%rd46, %r127, 8;
	add.s64 	%rd47, %rd1, %rd46;
	ld.global.f64 	%fd179, [%rd47];
	neg.f64 	%fd180, %fd179;
	setp.lt.f64 	%p81, %fd179, 0d0000000000000000;
	selp.f64 	%fd181, %fd180, %fd179, %p81;
	setp.lt.f64 	%p82, %fd178, %fd181;
	selp.f64 	%fd182, %fd181, %fd178, %p82;
	add.s32 	%r128, %r124, 1024;
	mul.wide.u32 	%rd48, %r128, 8;
	add.s64 	%rd49, %rd1, %rd48;
	ld.global.f64 	%fd183, [%rd49];
	neg.f64 	%fd184, %fd183;
	setp.lt.f64 	%p83, %fd183, 0d0000000000000000;
	selp.f64 	%fd185, %fd184, %fd183, %p83;
	setp.lt.f64 	%p84, %fd182, %fd185;
	selp.f64 	%fd186, %fd185, %fd182, %p84;
	add.s32 	%r129, %r124, 1280;
	mul.wide.u32 	%rd50, %r129, 8;
	add.s64 	%rd51, %rd1, %rd50;
	ld.global.f64 	%fd187, [%rd51];
	neg.f64 	%fd188, %fd187;
	setp.lt.f64 	%p85, %fd187, 0d0000000000000000;
	selp.f64 	%fd189, %fd188, %fd187, %p85;
	setp.lt.f64 	%p86, %fd186, %fd189;
	selp.f64 	%fd190, %fd189, %fd186, %p86;
	add.s32 	%r130, %r124, 1536;
	mul.wide.u32 	%rd52, %r130, 8;
	add.s64 	%rd53, %rd1, %rd52;
	ld.global.f64 	%fd191, [%rd53];
	neg.f64 	%fd192, %fd191;
	setp.lt.f64 	%p87, %fd191, 0d0000000000000000;
	selp.f64 	%fd193, %fd192, %fd191, %p87;
	setp.lt.f64 	%p88, %fd190, %fd193;
	selp.f64 	%fd194, %fd193, %fd190, %p88;
	add.s32 	%r131, %r124, 1792;
	mul.wide.u32 	%rd54, %r131, 8;
	add.s64 	%rd55, %rd1, %rd54;
	ld.global.f64 	%fd195, [%rd55];
	neg.f64 	%fd196, %fd195;
	setp.lt.f64 	%p89, %fd195, 0d0000000000000000;
	selp.f64 	%fd197, %fd196, %fd195, %p89;
	setp.lt.f64 	%p90, %fd194, %fd197;
	selp.f64 	%fd453, %fd197, %fd194, %p90;
	add.s32 	%r364, %r364, 2048;
$L__BB22_38:
	setp.eq.s32 	%p91, %r62, 0;
	@%p91 bra 	$L__BB22_44;
	setp.lt.u32 	%p92, %r62, 4;
	@%p92 bra 	$L__BB22_41;
	add.s32 	%r132, %r364, %r359;
	mul.wide.u32 	%rd56, %r132, 8;
	add.s64 	%rd57, %rd1, %rd56;
	ld.global.f64 	%fd199, [%rd57];
	neg.f64 	%fd200, %fd199;
	setp.lt.f64 	%p93, %fd199, 0d0000000000000000;
	selp.f64 	%fd201, %fd200, %fd199, %p93;
	setp.lt.f64 	%p94, %fd453, %fd201;
	selp.f64 	%fd202, %fd201, %fd453, %p94;
	add.s32 	%r133, %r132, 256;
	mul.wide.u32 	%rd58, %r133, 8;
	add.s64 	%rd59, %rd1, %rd58;
	ld.global.f64 	%fd203, [%rd59];
	neg.f64 	%fd204, %fd203;
	setp.lt.f64 	%p95, %fd203, 0d0000000000000000;
	selp.f64 	%fd205, %fd204, %fd203, %p95;
	setp.lt.f64 	%p96, %fd202, %fd205;
	selp.f64 	%fd206, %fd205, %fd202, %p96;
	add.s32 	%r134, %r132, 512;
	mul.wide.u32 	%rd60, %r134, 8;
	add.s64 	%rd61, %rd1, %rd60;
	ld.global.f64 	%fd207, [%rd61];
	neg.f64 	%fd208, %fd207;
	setp.lt.f64 	%p97, %fd207, 0d0000000000000000;
	selp.f64 	%fd209, %fd208, %fd207, %p97;
	setp.lt.f64 	%p98, %fd206, %fd209;
	selp.f64 	%fd210, %fd209, %fd206, %p98;
	add.s32 	%r135, %r132, 768;
	mul.wide.u32 	%rd62, %r135, 8;
	add.s64 	%rd63, %rd1, %rd62;
	ld.global.f64 	%fd211, [%rd63];
	neg.f64 	%fd212, %fd211;
	setp.lt.f64 	%p99, %fd211, 0d0000000000000000;
	selp.f64 	%fd213, %fd212, %fd211, %p99;
	setp.lt.f64 	%p100, %fd210, %fd213;
	selp.f64 	%fd453, %fd213, %fd210, %p100;
	add.s32 	%r364, %r364, 1024;
$L__BB22_41:
	and.b32  	%r136, %r50, 3;
	setp.eq.s32 	%p101, %r136, 0;
	@%p101 bra 	$L__BB22_44;
	add.s32 	%r367, %r364, %r357;
	cvt.u16.u32 	%rs1, %r356;
	shr.u16 	%rs2, %rs1, 8;
	add.s16 	%rs3, %rs2, 1;
	cvt.u32.u16 	%r137, %rs3;
	and.b32  	%r138, %r137, 3;
	neg.s32 	%r366, %r138;
$L__BB22_43:
	.pragma "nounroll";
	mul.wide.u32 	%rd64, %r367, 8;
	add.s64 	%rd65, %rd1, %rd64;
	ld.global.f64 	%fd214, [%rd65];
	neg.f64 	%fd215, %fd214;
	setp.lt.f64 	%p102, %fd214, 0d0000000000000000;
	selp.f64 	%fd216, %fd215, %fd214, %p102;
	setp.lt.f64 	%p103, %fd453, %fd216;
	selp.f64 	%fd453, %fd216, %fd453, %p103;
	add.s32 	%r367, %r367, 256;
	add.s32 	%r366, %r366, 1;
	setp.ne.s32 	%p104, %r366, 0;
	@%p104 bra 	$L__BB22_43;
$L__BB22_44:
	// begin inline asm
	mov.u32 %r139, %laneid;
	// end inline asm
	mov.b64 	%rd66, %fd453;
	mov.b64 	{%r141, %r146}, %rd66;
	mov.b32 	%r147, 1;
	mov.b32 	%r188, 31;
	mov.b32 	%r189, -1;
	// begin inline asm
	shfl.sync.down.b32 %r140, %r141, %r147, %r188, %r189;
	// end inline asm
	// begin inline asm
	shfl.sync.down.b32 %r145, %r146, %r147, %r188, %r189;
	// end inline asm
	mov.b64 	%rd67, {%r140, %r145};
	mov.b64 	%fd217, %rd67;
	setp.gt.s32 	%p105, %r139, 30;
	setp.lt.f64 	%p106, %fd453, %fd217;
	selp.f64 	%fd218, %fd217, %fd453, %p106;
	selp.f64 	%fd219, %fd453, %fd218, %p105;
	mov.b64 	%rd68, %fd219;
	mov.b64 	{%r151, %r156}, %rd68;
	mov.b32 	%r157, 2;
	// begin inline asm
	shfl.sync.down.b32 %r150, %r151, %r157, %r188, %r189;
	// end inline asm
	// begin inline asm
	shfl.sync.down.b32 %r155, %r156, %r157, %r188, %r189;
	// end inline asm
	mov.b64 	%rd69, {%r150, %r155};
	mov.b64 	%fd220, %rd69;
	setp.gt.s32 	%p107, %r139, 29;
	setp.lt.f64 	%p108, %fd219, %fd220;
	selp.f64 	%fd221, %fd220, %fd219, %p108;
	selp.f64 	%fd222, %fd219, %fd221, %p107;
	mov.b64 	%rd70, %fd222;
	mov.b64 	{%r161, %r166}, %rd70;
	mov.b32 	%r167, 4;
	// begin inline asm
	shfl.sync.down.b32 %r160, %r161, %r167, %r188, %r189;
	// end inline asm
	// begin inline asm
	shfl.sync.down.b32 %r165, %r166, %r167, %r188, %r189;
	// end inline asm
	mov.b64 	%rd71, {%r160, %r165};
	mov.b64 	%fd223, %rd71;
	setp.gt.s32 	%p109, %r139, 27;
	setp.lt.f64 	%p110, %fd222, %fd223;
	selp.f64 	%fd224, %fd223, %fd222, %p110;
	selp.f64 	%fd225, %fd222, %fd224, %p109;
	mov.b64 	%rd72, %fd225;
	mov.b64 	{%r171, %r176}, %rd72;
	mov.b32 	%r177, 8;
	// begin inline asm
	shfl.sync.down.b32 %r170, %r171, %r177, %r188, %r189;
	// end inline asm
	// begin inline asm
	shfl.sync.down.b32 %r175, %r176, %r177, %r188, %r189;
	// end inline asm
	mov.b64 	%rd73, {%r170, %r175};
	mov.b64 	%fd226, %rd73;
	setp.gt.s32 	%p111, %r139, 23;
	setp.lt.f64 	%p112, %fd225, %fd226;
	selp.f64 	%fd227, %fd226, %fd225, %p112;
	selp.f64 	%fd228, %fd225, %fd227, %p111;
	mov.b64 	%rd74, %fd228;
	mov.b64 	{%r181, %r186}, %rd74;
	mov.b32 	%r187, 16;
	// begin inline asm
	shfl.sync.down.b32 %r180, %r181, %r187, %r188, %r189;
	// end inline asm
	// begin inline asm
	shfl.sync.down.b32 %r185, %r186, %r187, %r188, %r189;
	// end inline asm
	mov.b64 	%rd75, {%r180, %r185};
	mov.b64 	%fd229, %rd75;
	setp.gt.s32 	%p113, %r139, 15;
	setp.lt.f64 	%p114, %fd228, %fd229;
	selp.f64 	%fd37, %fd229, %fd228, %p114;
	selp.f64 	%fd454, %fd228, %fd37, %p113;
	setp.ne.s32 	%p115, %r139, 0;
	@%p115 bra 	$L__BB22_46;
	shr.u32 	%r190, %r34, 2;
	and.b32  	%r191, %r190, 248;
	mov.u32 	%r192, _ZZN3cub18CUB_300001_SM_10006detail6reduce18DeviceReduceKernelINS2_10policy_hubIdj11max_functorIdEE10Policy1000EN6thrust24THRUST_300001_SM_1000_NS6detail15normal_iteratorINSA_10device_ptrIdEEEEjS6_d11abs_functorIdEEEvT0_PT3_T1_NS0_13GridEvenShareISL_EET2_T4_E12temp_storage;
	add.s32 	%r193, %r192, %r191;
	st.shared.f64 	[%r193+8], %fd37;
$L__BB22_46:
	bar.sync 	0;
	setp.ne.s32 	%p116, %r34, 0;
	@%p116 bra 	$L__BB22_48;
	ld.shared.f64 	%fd230, [_ZZN3cub18CUB_300001_SM_10006detail6reduce18DeviceReduceKernelINS2_10policy_hubIdj11max_functorIdEE10Policy1000EN6thrust24THRUST_300001_SM_1000_NS6detail15normal_iteratorINSA_10device_ptrIdEEEEjS6_d11abs_functorIdEEEvT0_PT3_T1_NS0_13GridEvenShareISL_EET2_T4_E12temp_storage+16];
	setp.lt.f64 	%p117, %fd454, %fd230;
	selp.f64 	%fd231, %fd230, %fd454, %p117;
	ld.shared.f64 	%fd232, [_ZZN3cub18CUB_300001_SM_10006detail6reduce18DeviceReduceKernelINS2_10policy_hubIdj11max_functorIdEE10Policy1000EN6thrust24THRUST_300001_SM_1000_NS6detail15normal_iteratorINSA_10device_ptrIdEEEEjS6_d11abs_functorIdEEEvT0_PT3_T1_NS0_13GridEvenShareISL_EET2_T4_E12temp_storage+24];
	setp.lt.f64 	%p118, %fd231, %fd232;
	selp.f64 	%fd233, %fd232, %fd231, %p118;
	ld.shared.f64 	%fd234, [_ZZN3cub18CUB_300001_SM_10006detail6reduce18DeviceReduceKernelINS2_10policy_hubIdj11max_functorIdEE10Policy1000EN6thrust24THRUST_300001_SM_1000_NS6detail15normal_iteratorINSA_10device_ptrIdEEEEjS6_d11abs_functorIdEEEvT0_PT3_T1_NS0_13GridEvenShareISL_EET2_T4_E12temp_storage+32];
	setp.lt.f64 	%p119, %fd233, %fd234;
	selp.f64 	%fd235, %fd234, %fd233, %p119;
	ld.shared.f64 	%fd236, [_ZZN3cub18CUB_300001_SM_10006detail6reduce18DeviceReduceKernelINS2_10policy_hubIdj11max_functorIdEE10Policy1000EN6thrust24THRUST_300001_SM_1000_NS6detail15normal_iteratorINSA_10device_ptrIdEEEEjS6_d11abs_functorIdEEEvT0_PT3_T1_NS0_13GridEvenShareISL_EET2_T4_E12temp_storage+40];
	setp.lt.f64 	%p120, %fd235, %fd236;
	selp.f64 	%fd237, %fd236, %fd235, %p120;
	ld.shared.f64 	%fd238, [_ZZN3cub18CUB_300001_SM_10006detail6reduce18DeviceReduceKernelINS2_10policy_hubIdj11max_functorIdEE10Policy1000EN6thrust24THRUST_300001_SM_1000_NS6detail15normal_iteratorINSA_10device_ptrIdEEEEjS6_d11abs_functorIdEEEvT0_PT3_T1_NS0_13GridEvenShareISL_EET2_T4_E12temp_storage+48];
	setp.lt.f64 	%p121, %fd237, %fd238;
	selp.f64 	%fd239, %fd238, %fd237, %p121;
	ld.shared.f64 	%fd240, [_ZZN3cub18CUB_300001_SM_10006detail6reduce18DeviceReduceKernelINS2_10policy_hubIdj11max_functorIdEE10Policy1000EN6thrust24THRUST_300001_SM_1000_NS6detail15normal_iteratorINSA_10device_ptrIdEEEEjS6_d11abs_functorIdEEEvT0_PT3_T1_NS0_13GridEvenShareISL_EET2_T4_E12temp_storage+56];
	setp.lt.f64 	%p122, %fd239, %fd240;
	selp.f64 	%fd241, %fd240, %fd239, %p122;
	ld.shared.f64 	%fd242, [_ZZN3cub18CUB_300001_SM_10006detail6reduce18DeviceReduceKernelINS2_10policy_hubIdj11max_functorIdEE10Policy1000EN6thrust24THRUST_300001_SM_1000_NS6detail15normal_iteratorINSA_10device_ptrIdEEEEjS6_d11abs_functorIdEEEvT0_PT3_T1_NS0_13GridEvenShareISL_EET2_T4_E12temp_storage+64];
	setp.lt.f64 	%p123, %fd241, %fd242;
	selp.f64 	%fd454, %fd242, %fd241, %p123;
$L__BB22_48:
	mov.u32 	%r345, %tid.x;
	setp.ne.s32 	%p240, %r345, 0;
	@%p240 bra 	$L__BB22_50;
	ld.param.u64 	%rd159, [_ZN3cub18CUB_300001_SM_10006detail6reduce18DeviceReduceKernelINS2_10policy_hubIdj11max_functorIdEE10Policy1000EN6thrust24THRUST_300001_SM_1000_NS6detail15normal_iteratorINSA_10device_ptrIdEEEEjS6_d11abs_functorIdEEEvT0_PT3_T1_NS0_13GridEvenShareISL_EET2_T4__param_1];
	cvta.to.global.u64 	%rd156, %rd159;
	mul.wide.u32 	%rd157, %r3, 8;
	add.s64 	%rd158, %rd156, %rd157;
	st.global.f64 	[%rd158], %fd454;
$L__BB22_50:
	ret;

}
	// .globl	_ZN3cub18CUB_300001_SM_10006detail6reduce28DeviceReduceSingleTileKernelINS2_10policy_hubIdj11max_functorIdEE10Policy1000EPdS9_iS6_ddN4cuda3std3__410__identityEEEvT0_T1_T2_T3_T4_T6_
.visible .entry _ZN3cub18CUB_300001_SM_10006detail6reduce28DeviceReduceSingleTileKernelINS2_10policy_hubIdj11max_functorIdEE10Policy1000EPdS9_iS6_ddN4cuda3std3__410__identityEEEvT0_T1_T2_T3_T4_T6_(
	.param .u64 .ptr .align 1 _ZN3cub18CUB_300001_SM_10006detail6reduce28DeviceReduceSingleTileKernelINS2_10policy_hubIdj11max_functorIdEE10Policy1000EPdS9_iS6_ddN4cuda3std3__410__identityEEEvT0_T1_T2_T3_T4_T6__param_0,
	.param .u64 .ptr .align 1 _ZN3cub18CUB_300001_SM_10006detail6reduce28DeviceReduceSingleTileKernelINS2_10policy_hubIdj11max_functorIdEE10Policy1000EPdS9_iS6_ddN4cuda3std3__410__identityEEEvT0_T1_T2_T3_T4_T6__param_1,
	.param .u32 _ZN3cub18CUB_300001_SM_10006detail6reduce28DeviceReduceSingleTileKernelINS2_10policy_hubIdj11max_functorIdEE10Policy1000EPdS9_iS6_ddN4cuda3std3__410__identityEEEvT0_T1_T2_T3_T4_T6__param_2,
	.param .align 1 .b8 _ZN3cub18CUB_300001_SM_10006detail6reduce28DeviceReduceSingleTileKernelINS2_10policy_hubIdj11max_functorIdEE10Policy1000EPdS9_iS6_ddN4cuda3std3__410__identityEEEvT0_T1_T2_T3_T4_T6__param_3[1],
	.param .f64 _ZN3cub18CUB_300001_SM_10006detail6reduce28DeviceReduceSingleTileKernelINS2_10policy_hubIdj11max_functorIdEE10Policy1000EPdS9_iS6_ddN4cuda3std3__410__identityEEEvT0_T1_T2_T3_T4_T6__param_4,
	.param .align 1 .b8 _ZN3cub18CUB_300001_SM_10006detail6reduce28DeviceReduceSingleTileKernelINS2_10policy_hubIdj11max_functorIdEE10Policy1000EPdS9_iS6_ddN4cuda3std3__410__identityEEEvT0_T1_T2_T3_T4_T6__param_5[1]
)
.maxntid 256
.minnctapersm 1
{
	.reg .pred 	%p<220>;
	.reg .b32 	%r<472>;
	.reg .b64 	%rd<206>;
	.reg .b64 	%fd<381>;
	// demoted variable
	.shared .align 8 .b8 _ZZN3cub18CUB_300001_SM_10006detail6reduce28DeviceReduceSingleTileKernelINS2_10policy_hubIdj11max_functorIdEE10Policy1000EPdS9_iS6_ddN4cuda3std3__410__identityEEEvT0_T1_T2_T3_T4_T6_E12temp_storage[80];
	ld.param.u64 	%rd15, [_ZN3cub18CUB_300001_SM_10006detail6reduce28DeviceReduceSingleTileKernelINS2_10policy_hubIdj11max_functorIdEE10Policy1000EPdS9_iS6_ddN4cuda3std3__410__identityEEEvT0_T1_T2_T3_T4_T6__param_0];
	ld.param.u64 	%rd16, [_ZN3cub18CUB_300001_SM_10006detail6reduce28DeviceReduceSingleTileKernelINS2_10policy_hubIdj11max_functorIdEE10Policy1000EPdS9_iS6_ddN4cuda3std3__410__identityEEEvT0_T1_T2_T3_T4_T6__param_1];
	ld.param.u32 	%r68, [_ZN3cub18CUB_300001_SM_10006detail6reduce28DeviceReduceSingleTileKernelINS2_10policy_hubIdj11max_functorIdEE10Policy1000EPdS9_iS6_ddN4cuda3std3__410__identityEEEvT0_T1_T2_T3_T4_T6__param_2];
	ld.param.f64 	%fd58, [_ZN3cub18CUB_300001_SM_10006detail6reduce28DeviceReduceSingleTileKernelINS2_10policy_hubIdj11max_functorIdEE10Policy1000EPdS9_iS6_ddN4cuda3std3__410__identityEEEvT0_T1_T2_T3_T4_T6__param_4];
	cvta.to.global.u64 	%rd1, %rd16;
	setp.ne.s32 	%p1, %r68, 0;
	@%p1 bra 	$L__BB23_3;
	mov.u32 	%r445, %tid.x;
	setp.ne.s32 	%p219, %r445, 0;
	@%p219 bra 	$L__BB23_74;
	st.global.f64 	[%rd1], %fd58;
	bra.uni 	$L__BB23_74;
$L__BB23_3:
	and.b64  	%rd17, %rd15, 31;
	setp.ne.s64 	%p2, %rd17, 0;
	@%p2 bra 	$L__BB23_38;
	setp.gt.s32 	%p110, %r68, 2047;
	@%p110 bra 	$L__BB23_22;
	mov.u32 	%r1, %tid.x;
	setp.ge.s32 	%p159, %r1, %r68;
	mov.f64 	%fd359, 0d0000000000000000;
	mov.u32 	%r449, %r1;
	@%p159 bra 	$L__BB23_7;
	mul.wide.u32 	%rd169, %r1, 8;
	add.s64 	%rd168, %rd15, %rd169;
	// begin inline asm
	ld.global.nc.u64 %rd167, [%rd168];
	// end inline asm
	mov.b64 	%fd359, %rd167;
	add.s32 	%r449, %r1, 256;
$L__BB23_7:
	setp.ge.s32 	%p160, %r449, %r68;
	@%p160 bra 	$L__BB23_13;
	not.b32 	%r321, %r449;
	add.s32 	%r4, %r68, %r321;
	and.b32  	%r322, %r4, 768;
	setp.eq.s32 	%p161, %r322, 768;
	@%p161 bra 	$L__BB23_11;
	mul.wide.u32 	%rd170, %r449, 8;
	add.s64 	%rd202, %rd15, %rd170;
	shr.u32 	%r323, %r4, 8;
	add.s32 	%r324, %r323, 1;
	and.b32  	%r325, %r324, 3;
	neg.s32 	%r447, %r325;
$L__BB23_10:
	.pragma "nounroll";
	// begin inline asm
	ld.global.nc.u64 %rd171, [%rd202];
	// end inline asm
	mov.b64 	%fd272, %rd171;
	setp.lt.f64 	%p162, %fd359, %fd272;
	selp.f64 	%fd359, %fd272, %fd359, %p162;
	add.s32 	%r449, %r449, 256;
	add.s64 	%rd202, %rd202, 2048;
	add.s32 	%r447, %r447, 1;
	setp.ne.s32 	%p163, %r447, 0;
	@%p163 bra 	$L__BB23_10;
$L__BB23_11:
	setp.lt.u32 	%p164, %r4, 768;
	@%p164 bra 	$L__BB23_13;
$L__BB23_12:
	mul.wide.s32 	%rd181, %r449, 8;
	add.s64 	%rd174, %rd15, %rd181;
	// begin inline asm
	ld.global.nc.u64 %rd173, [%rd174];
	// end inline asm
	mov.b64 	%fd273, %rd173;
	setp.lt.f64 	%p165, %fd359, %fd273;
	selp.f64 	%fd274, %fd273, %fd359, %p165;
	add.s64 	%rd176, %rd174, 2048;
	// begin inline asm
	ld.global.nc.u64 %rd175, [%rd176];
	// end inline asm
	mov.b64 	%fd275, %rd175;
	setp.lt.f64 	%p166, %fd274, %fd275;
	selp.f64 	%fd276, %fd275, %fd274, %p166;
	add.s64 	%rd178, %rd174, 4096;
	// begin inline asm
	ld.global.nc.u64 %rd177, [%rd178];
	// end inline asm
	mov.b64 	%fd277, %rd177;
	setp.lt.f64 	%p167, %fd276, %fd277;
	selp.f64 	%fd278, %fd277, %fd276, %p167;
	add.s64 	%rd180, %rd174, 6144;
	// begin inline asm
	ld.global.nc.u64 %rd179, [%rd180];
	// end inline asm
	mov.b64 	%fd279, %rd179;
	setp.lt.f64 	%p168, %fd278, %fd279;
	selp.f64 	%fd359, %fd279, %fd278, %p168;
	add.s32 	%r449, %r449, 1024;
	setp.lt.s32 	%p169, %r449, %r68;
	@%p169 bra 	$L__BB23_12;
$L__BB23_13:
	setp.lt.s32 	%p170, %r68, 256;
	@%p170 bra 	$L__BB23_18;
	// begin inline asm
	mov.u32 %r389, %laneid;
	// end inline asm
	mov.b64 	%rd192, %fd359;
	mov.b64 	{%r391, %r396}, %rd192;
	mov.b32 	%r397, 1;
	mov.b32 	%r438, 31;
	mov.b32 	%r439, -1;
	// begin inline asm
	shfl.sync.down.b32 %r390, %r391, %r397, %r438, %r439;
	// end inline asm
	// begin inline asm
	shfl.sync.down.b32 %r395, %r396, %r397, %r438, %r439;
	// end inline asm
	mov.b64 	%rd193, {%r390, %r395};
	mov.b64 	%fd327, %rd193;
	setp.gt.s32 	%p198, %r389, 30;
	setp.lt.f64 	%p199, %fd359, %fd327;
	selp.f64 	%fd328, %fd327, %fd359, %p199;
	selp.f64 	%fd329, %fd359, %fd328, %p198;
	mov.b64 	%rd194, %fd329;
	mov.b64 	{%r401, %r406}, %rd194;
	mov.b32 	%r407, 2;
	// begin inline asm
	shfl.sync.down.b32 %r400, %r401, %r407, %r438, %r439;
	// end inline asm
	// begin inline asm
	shfl.sync.down.b32 %r405, %r406, %r407, %r438, %r439;
	// end inline asm
	mov.b64 	%rd195, {%r400, %r405};
	mov.b64 	%fd330, %rd195;
	setp.gt.s32 	%p200, %r389, 29;
	setp.lt.f64 	%p201, %fd329, %fd330;
	selp.f64 	%fd331, %fd330, %fd329, %p201;
	selp.f64 	%fd332, %fd329, %fd331, %p200;
	mov.b64 	%rd196, %fd332;
	mov.b64 	{%r411, %r416}, %rd196;
	mov.b32 	%r417, 4;
	// begin inline asm
	shfl.sync.down.b32 %r410, %r411, %r417, %r438, %r439;
	// end inline asm
	// begin inline asm
	shfl.sync.down.b32 %r415, %r416, %r417, %r438, %r439;
	// end inline asm
	mov.b64 	%rd197, {%r410, %r415};
	mov.b64 	%fd333, %rd197;
	setp.gt.s32 	%p202, %r389, 27;
	setp.lt.f64 	%p203, %fd332, %fd333;
	selp.f64 	%fd334, %fd333, %fd332, %p203;
	selp.f64 	%fd335, %fd332, %fd334, %p202;
	mov.b64 	%rd198, %fd335;
	mov.b64 	{%r421, %r426}, %rd198;
	mov.b32 	%r427, 8;
	// begin inline asm
	shfl.sync.down.b32 %r420, %r421, %r427, %r438, %r439;
	// end inline asm
	// begin inline asm
	shfl.sync.down.b32 %r425, %r426, %r427, %r438, %r439;
	// end inline asm
	mov.b64 	%rd199, {%r420, %r425};
	mov.b64 	%fd336, %rd199;
	setp.gt.s32 	%p204, %r389, 23;
	setp.lt.f64 	%p205, %fd335, %fd336;
	selp.f64 	%fd337, %fd336, %fd335, %p205;
	selp.f64 	%fd338, %fd335, %fd337, %p204;
	mov.b64 	%rd200, %fd338;
	mov.b64 	{%r431, %r436}, %rd200;
	mov.b32 	%r437, 16;
	// begin inline asm
	shfl.sync.down.b32 %r430, %r431, %r437, %r438, %r439;
	// end inline asm
	// begin inline asm
	shfl.sync.down.b32 %r435, %r436, %r437, %r438, %r439;
	// end inline asm
	mov.b64 	%rd201, {%r430, %r435};
	mov.b64 	%fd339, %rd201;
	setp.gt.s32 	%p206, %r389, 15;
	setp.lt.f64 	%p207, %fd338, %fd339;
	selp.f64 	%fd10, %fd339, %fd338, %p207;
	selp.f64 	%fd380, %fd338, %fd10, %p206;
	setp.ne.s32 	%p208, %r389, 0;
	@%p208 bra 	$L__BB23_16;
	shr.u32 	%r440, %r1, 2;
	and.b32  	%r441, %r440, 248;
	mov.u32 	%r442, _ZZN3cub18CUB_300001_SM_10006detail6reduce28DeviceReduceSingleTileKernelINS2_10policy_hubIdj11max_functorIdEE10Policy1000EPdS9_iS6_ddN4cuda3std3__410__identityEEEvT0_T1_T2_T3_T4_T6_E12temp_storage;
	add.s32 	%r443, %r442, %r441;
	st.shared.f64 	[%r443+8], %fd10;
$L__BB23_16:
	bar.sync 	0;
	setp.ne.s32 	%p209, %r1, 0;
	@%p209 bra 	$L__BB23_72;
	ld.shared.f64 	%fd340, [_ZZN3cub18CUB_300001_SM_10006detail6reduce28DeviceReduceSingleTileKernelINS2_10policy_hubIdj11max_functorIdEE10Policy1000EPdS9_iS6_ddN4cuda3std3__410__identityEEEvT0_T1_T2_T3_T4_T6_E12temp_storage+16];
	setp.lt.f64 	%p210, %fd380, %fd340;
	selp.f64 	%fd341, %fd340, %fd380, %p210;
	ld.shared.f64 	%fd342, [_ZZN3cub18CUB_300001_SM_10006detail6reduce28DeviceReduceSingleTileKernelINS2_10policy_hubIdj11max_functorIdEE10Policy1000EPdS9_iS6_ddN4cuda3std3__410__identityEEEvT0_T1_T2_T3_T4_T6_E12temp_storage+24];
	setp.lt.f64 	%p211, %fd341, %fd342;
	selp.f64 	%fd343, %fd342, %fd341, %p211;
	ld.shared.f64 	%fd344, [_ZZN3cub18CUB_300001_SM_10006detail6reduce28DeviceReduceSingleTileKernelINS2_10policy_hubIdj11max_functorIdEE10Policy1000EPdS9_iS6_ddN4cuda3std3__410__identityEEEvT0_T1_T2_T3_T4_T6_E12temp_storage+32];
	setp.lt.f64 	%p212, %fd343, %fd344;
	selp.f64 	%fd345, %fd344, %fd343, %p212;
	ld.shared.f64 	%fd346, [_ZZN3cub18CUB_300001_SM_10006detail6reduce28DeviceReduceSingleTileKernelINS2_10policy_hubIdj11max_functorIdEE10Policy1000EPdS9_iS6_ddN4cuda3std3__410__identityEEEvT0_T1_T2_T3_T4_T6_E12temp_storage+40];
	setp.lt.f64 	%p213, %fd345, %fd346;
	selp.f64 	%fd347, %fd346, %fd345, %p213;
	ld.shared.f64 	%fd348, [_ZZN3cub18CUB_300001_SM_10006detail6reduce28DeviceReduceSingleTileKernelINS2_10policy_hubIdj11max_functorIdEE10Policy1000EPdS9_iS6_ddN4cuda3std3__410__identityEEEvT0_T1_T2_T3_T4_T6_E12temp_storage+48];
	setp.lt.f64 	%p214, %fd347, %fd348;
	selp.f64 	%fd349, %fd348, %fd347, %p214;
	ld.shared.f64 	%fd350, [_ZZN3cub18CUB_300001_SM_10006detail6reduce28DeviceReduceSingleTileKernelINS2_10policy_hubIdj11max_functorIdEE10Policy1000EPdS9_iS6_ddN4cuda3std3__410__identityEEEvT0_T1_T2_T3_T4_T6_E12temp_storage+56];
	setp.lt.f64 	%p215, %fd349, %fd350;
	selp.f64 	%fd351, %fd350, %fd349, %p215;
	ld.shared.f64 	%fd352, [_ZZN3cub18CUB_300001_SM_10006detail6reduce28DeviceReduceSingleTileKernelINS2_10policy_hubIdj11max_functorIdEE10Policy1000EPdS9_iS6_ddN4cuda3std3__410__identityEEEvT0_T1_T2_T3_T4_T6_E12temp_storage+64];
	setp.lt.f64 	%p216, %fd351, %fd352;
	selp.f64 	%fd380, %fd352, %fd351, %p216;
	bra.uni 	$L__BB23_72;
$L__BB23_18:
	// begin inline asm
	mov.u32 %r326, %laneid;
	// end inline asm
	and.b32  	%r377, %r1, 992;
	add.s32 	%r378, %r377, 32;
	setp.gt.s32 	%p171, %r378, %r68;
	not.b32 	%r379, %r377;
	add.s32 	%r380, %r68, %r379;
	selp.b32 	%r375, %r380, 31, %p171;
	mov.b64 	%rd182, %fd359;
	mov.b64 	{%r328, %r333}, %rd182;
	mov.b32 	%r334, 1;
	mov.b32 	%r376, -1;
	// begin inline asm
	shfl.sync.down.b32 %r327, %r328, %r334, %r375, %r376;
	// end inline asm
	// begin inline asm
	shfl.sync.down.b32 %r332, %r333, %r334, %r375, %r376;
	// end inline asm
	mov.b64 	%rd183, {%r327, %r332};
	mov.b64 	%fd280, %rd183;
	setp.lt.s32 	%p172, %r326, %r375;
	setp.lt.f64 	%p173, %fd359, %fd280;
	selp.f64 	%fd281, %fd280, %fd359, %p173;
	selp.f64 	%fd282, %fd281, %fd359, %p172;
	mov.b64 	%rd184, %fd282;
	mov.b64 	{%r338, %r343}, %rd184;
	mov.b32 	%r344, 2;
	// begin inline asm
	shfl.sync.down.b32 %r337, %r338, %r344, %r375, %r376;
	// end inline asm
	// begin inline asm
	shfl.sync.down.b32 %r342, %r343, %r344, %r375, %r376;
	// end inline asm
	mov.b64 	%rd185, {%r337, %r342};
	mov.b64 	%fd283, %rd185;
	add.s32 	%r381, %r326, 2;
	setp.gt.s32 	%p174, %r381, %r375;
	setp.lt.f64 	%p175, %fd282, %fd283;
	selp.f64 	%fd284, %fd283, %fd282, %p175;
	selp.f64 	%fd285, %fd282, %fd284, %p174;
	mov.b64 	%rd186, %fd285;
	mov.b64 	{%r348, %r353}, %rd186;
	mov.b32 	%r354, 4;
	// begin inline asm
	shfl.sync.down.b32 %r347, %r348, %r354, %r375, %r376;
	// end inline asm
	// begin inline asm
	shfl.sync.down.b32 %r352, %r353, %r354, %r375, %r376;
	// end inline asm
	mov.b64 	%rd187, {%r347, %r352};
	mov.b64 	%fd286, %rd187;
	add.s32 	%r382, %r326, 4;
	setp.gt.s32 	%p176, %r382, %r375;
	setp.lt.f64 	%p177, %fd285, %fd286;
	selp.f64 	%fd287, %fd286, %fd285, %p177;
	selp.f64 	%fd288, %fd285, %fd287, %p176;
	mov.b64 	%rd188, %fd288;
	mov.b64 	{%r358, %r363}, %rd188;
	mov.b32 	%r364, 8;
	// begin inline asm
	shfl.sync.down.b32 %r357, %r358, %r364, %r375, %r376;
	// end inline asm
	// begin inline asm
	shfl.sync.down.b32 %r362, %r363, %r364, %r375, %r376;
	// end inline asm
	mov.b64 	%rd189, {%r357, %r362};
	mov.b64 	%fd289, %rd189;
	add.s32 	%r383, %r326, 8;
	setp.gt.s32 	%p178, %r383, %r375;
	setp.lt.f64 	%p179, %fd288, %fd289;
	selp.f64 	%fd290, %fd289, %fd288, %p179;
	selp.f64 	%fd291, %fd288, %fd290, %p178;
	mov.b64 	%rd190, %fd291;
	mov.b64 	{%r368, %r373}, %rd190;
	mov.b32 	%r374, 16;
	// begin inline asm
	shfl.sync.down.b32 %r367, %r368, %r374, %r375, %r376;
	// end inline asm
	// begin inline asm
	shfl.sync.down.b32 %r372, %r373, %r374, %r375, %r376;
	// end inline asm
	mov.b64 	%rd191, {%r367, %r372};
	mov.b64 	%fd292, %rd191;
	add.s32 	%r384, %r326, 16;
	setp.gt.s32 	%p180, %r384, %r375;
	setp.lt.f64 	%p181, %fd291, %fd292;
	selp.f64 	%fd293, %fd292, %fd291, %p181;
	selp.f64 	%fd380, %fd291, %fd293, %p180;
	setp.ne.s32 	%p182, %r326, 0;
	@%p182 bra 	$L__BB23_20;
	shr.u32 	%r385, %r1, 2;
	and.b32  	%r386, %r385, 248;
	mov.u32 	%r387, _ZZN3cub18CUB_300001_SM_10006detail6reduce28DeviceReduceSingleTileKernelINS2_10policy_hubIdj11max_functorIdEE10Policy1000EPdS9_iS6_ddN4cuda3std3__410__identityEEEvT0_T1_T2_T3_T4_T6_E12temp_storage;
	add.s32 	%r388, %r387, %r386;
	st.shared.f64 	[%r388+8], %fd380;
$L__BB23_20:
	bar.sync 	0;
	setp.ne.s32 	%p183, %r1, 0;
	@%p183 bra 	$L__BB23_72;
	setp.gt.s32 	%p184, %r68, 32;
	ld.shared.f64 	%fd294, [_ZZN3cub18CUB_300001_SM_10006detail6reduce28DeviceReduceSingleTileKernelINS2_10policy_hubIdj11max_functorIdEE10Policy1000EPdS9_iS6_ddN4cuda3std3__410__identityEEEvT0_T1_T2_T3_T4_T6_E12temp_storage+16];
	setp.lt.f64 	%p185, %fd380, %fd294;
	selp.f64 	%fd296, %fd294, %fd380, %p185;
	selp.f64 	%fd297, %fd296, %fd380, %p184;
	setp.gt.s32 	%p186, %r68, 64;
	ld.shared.f64 	%fd299, [_ZZN3cub18CUB_300001_SM_10006detail6reduce28DeviceReduceSingleTileKernelINS2_10policy_hubIdj11max_functorIdEE10Policy1000EPdS9_iS6_ddN4cuda3std3__410__identityEEEvT0_T1_T2_T3_T4_T6_E12temp_storage+24];
	setp.lt.f64 	%p187, %fd297, %fd299;
	selp.f64 	%fd301, %fd299, %fd297, %p187;
	selp.f64 	%fd302, %fd301, %fd297, %p186;
	setp.gt.s32 	%p188, %r68, 96;
	ld.shared.f64 	%fd304, [_ZZN3cub18CUB_300001_SM_10006detail6reduce28DeviceReduceSingleTileKernelINS2_10policy_hubIdj11max_functorIdEE10Policy1000EPdS9_iS6_ddN4cuda3std3__410__identityEEEvT0_T1_T2_T3_T4_T6_E12temp_storage+32];
	setp.lt.f64 	%p189, %fd302, %fd304;
	selp.f64 	%fd306, %fd304, %fd302, %p189;
	selp.f64 	%fd307, %fd306, %fd302, %p188;
	setp.gt.s32 	%p190, %r68, 128;
	ld.shared.f64 	%fd309, [_ZZN3cub18CUB_300001_SM_10006detail6reduce28DeviceReduceSingleTileKernelINS2_10policy_hubIdj11max_functorIdEE10Policy1000EPdS9_iS6_ddN4cuda3std3__410__identityEEEvT0_T1_T2_T3_T4_T6_E12temp_storage+40];
	setp.lt.f64 	%p191, %fd307, %fd309;
	selp.f64 	%fd311, %fd309, %fd307, %p191;
	selp.f64 	%fd312, %fd311, %fd307, %p190;
	setp.gt.s32 	%p192, %r68, 160;
	ld.shared.f64 	%fd314, [_ZZN3cub18CUB_300001_SM_10006detail6reduce28DeviceReduceSingleTileKernelINS2_10policy_hubIdj11max_functorIdEE10Policy1000EPdS9_iS6_ddN4cuda3std3__410__identityEEEvT0_T1_T2_T3_T4_T6_E12temp_storage+48];
	setp.lt.f64 	%p193, %fd312, %fd314;
	selp.f64 	%fd316, %fd314, %fd312, %p193;
	selp.f64 	%fd317, %fd316, %fd312, %p192;
	setp.gt.s32 	%p194, %r68, 192;
	ld.shared.f64 	%fd319, [_ZZN3cub18CUB_300001_SM_10006detail6reduce28DeviceReduceSingleTileKernelINS2_10policy_hubIdj11max_functorIdEE10Policy1000EPdS9_iS6_ddN4cuda3std3__410__identityEEEvT0_T1_T2_T3_T4_T6_E12temp_storage+56];
	setp.lt.f64 	%p195, %fd317, %fd319;
	selp.f64 	%fd321, %fd319, %fd317, %p195;
	selp.f64 	%fd322, %fd321, %fd317, %p194;
	setp.gt.s32 	%p196, %r68, 224;
	ld.shared.f64 	%fd324, [_ZZN3cub18CUB_300001_SM_10006detail6reduce28DeviceReduceSingleTileKernelINS2_10policy_hubIdj11max_functorIdEE10Policy1000EPdS9_iS6_ddN4cuda3std3__410__identityEEEvT0_T1_T2_T3_T4_T6_E12temp_storage+64];
	setp.lt.f64 	%p197, %fd322, %fd324;
	selp.f64 	%fd326, %fd324, %fd322, %p197;
	selp.f64 	%fd380, %fd326, %fd322, %p196;
	bra.uni 	$L__BB23_72;
$L__BB23_22:
	mov.u32 	%r13, %tid.x;
	shl.b32 	%r14, %r13, 2;
	mul.wide.u32 	%rd126, %r14, 8;
	add.s64 	%rd116, %rd15, %rd126;
	// begin inline asm
	ld.global.nc.v2.u64 {%rd114, %rd115}, [%rd116];
	// end inline asm
	add.s64 	%rd119, %rd116, 16;
	// begin inline asm
	ld.global.nc.v2.u64 {%rd117, %rd118}, [%rd119];
	// end inline asm
	mov.b64 	%fd206, %rd114;
	mov.b64 	%fd207, %rd115;
	mov.b64 	%fd208, %rd117;
	mov.b64 	%fd209, %rd118;
	add.s64 	%rd122, %rd116, 8192;
	// begin inline asm
	ld.global.nc.v2.u64 {%rd120, %rd121}, [%rd122];
	// end inline asm
	add.s64 	%rd125, %rd116, 8208;
	// begin inline asm
	ld.global.nc.v2.u64 {%rd123, %rd124}, [%rd125];
	// end inline asm
	mov.b64 	%fd210, %rd120;
	mov.b64 	%fd211, %rd121;
	mov.b64 	%fd212, %rd123;
	mov.b64 	%fd213, %rd124;
	setp.lt.f64 	%p111, %fd206, %fd207;
	selp.f64 	%fd214, %fd207, %fd206, %p111;
	setp.lt.f64 	%p112, %fd214, %fd208;
	selp.f64 	%fd215, %fd208, %fd214, %p112;
	setp.lt.f64 	%p113, %fd215, %fd209;
	selp.f64 	%fd216, %fd209, %fd215, %p113;
	setp.lt.f64 	%p114, %fd216, %fd210;
	selp.f64 	%fd217, %fd210, %fd216, %p114;
	setp.lt.f64 	%p115, %fd217, %fd211;
	selp.f64 	%fd218, %fd211, %fd217, %p115;
	setp.lt.f64 	%p116, %fd218, %fd212;
	selp.f64 	%fd219, %fd212, %fd218, %p116;
	setp.lt.f64 	%p117, %fd219, %fd213;
	selp.f64 	%fd366, %fd213, %fd219, %p117;
	setp.lt.u32 	%p118, %r68, 4096;
	mov.b32 	%r452, 2048;
	@%p118 bra 	$L__BB23_26;
	add.s32 	%r15, %r68, -2048;
	mov.b32 	%r452, 2048;
$L__BB23_24:
	add.s32 	%r258, %r452, %r14;
	mul.wide.u32 	%rd139, %r258, 8;
	add.s64 	%rd129, %rd15, %rd139;
	// begin inline asm
	ld.global.nc.v2.u64 {%rd127, %rd128}, [%rd129];
	// end inline asm
	add.s64 	%rd132, %rd129, 16;
	// begin inline asm
	ld.global.nc.v2.u64 {%rd130, %rd131}, [%rd132];
	// end inline asm
	mov.b64 	%fd220, %rd127;
	mov.b64 	%fd221, %rd128;
	mov.b64 	%fd222, %rd130;
	mov.b64 	%fd223, %rd131;
	add.s64 	%rd135, %rd129, 8192;
	// begin inline asm
	ld.global.nc.v2.u64 {%rd133, %rd134}, [%rd135];
	// end inline asm
	add.s64 	%rd138, %rd129, 8208;
	// begin inline asm
	ld.global.nc.v2.u64 {%rd136, %rd137}, [%rd138];
	// end inline asm
	mov.b64 	%fd224, %rd133;
	mov.b64 	%fd225, %rd134;
	mov.b64 	%fd226, %rd136;
	mov.b64 	%fd227, %rd137;
	setp.lt.f64 	%p119, %fd366, %fd220;
	selp.f64 	%fd228, %fd220, %fd366, %p119;
	setp.lt.f64 	%p120, %fd228, %fd221;
	selp.f64 	%fd229, %fd221, %fd228, %p120;
	setp.lt.f64 	%p121, %fd229, %fd222;
	selp.f64 	%fd230, %fd222, %fd229, %p121;
	setp.lt.f64 	%p122, %fd230, %fd223;
	selp.f64 	%fd231, %fd223, %fd230, %p122;
	setp.lt.f64 	%p123, %fd231, %fd224;
	selp.f64 	%fd232, %fd224, %fd231, %p123;
	setp.lt.f64 	%p124, %fd232, %fd225;
	selp.f64 	%fd233, %fd225, %fd232, %p124;
	setp.lt.f64 	%p125, %fd233, %fd226;
	selp.f64 	%fd234, %fd226, %fd233, %p125;
	setp.lt.f64 	%p126, %fd234, %fd227;
	selp.f64 	%fd366, %fd227, %fd234, %p126;
	sub.s32 	%r259, %r68, %r452;
	setp.lt.s32 	%p127, %r259, 2048;
	@%p127 bra 	$L__BB23_34;
	add.s32 	%r452, %r452, 2048;
	setp.le.s32 	%p128, %r452, %r15;
	@%p128 bra 	$L__BB23_24;
$L__BB23_26:
	setp.le.s32 	%p129, %r68, %r452;
	@%p129 bra 	$L__BB23_34;
	sub.s32 	%r19, %r68, %r452;
	setp.ge.s32 	%p130, %r13, %r19;
	@%p130 bra 	$L__BB23_34;
	not.b32 	%r260, %r13;
	add.s32 	%r261, %r68, %r260;
	sub.s32 	%r20, %r261, %r452;
	and.b32  	%r262, %r20, 768;
	setp.eq.s32 	%p131, %r262, 768;
	mov.u32 	%r456, %r13;
	@%p131 bra 	$L__BB23_31;
	add.s32 	%r454, %r13, %r452;
	shr.u32 	%r263, %r20, 8;
	add.s32 	%r264, %r263, 1;
	and.b32  	%r265, %r264, 3;
	neg.s32 	%r453, %r265;
	mov.u32 	%r456, %r13;
$L__BB23_30:
	.pragma "nounroll";
	mul.wide.u32 	%rd142, %r454, 8;
	add.s64 	%rd141, %rd15, %rd142;
	// begin inline asm
	ld.global.nc.u64 %rd140, [%rd141];
	// end inline asm
	mov.b64 	%fd236, %rd140;
	setp.lt.f64 	%p132, %fd366, %fd236;
	selp.f64 	%fd366, %fd236, %fd366, %p132;
	add.s32 	%r456, %r456, 256;
	add.s32 	%r454, %r454, 256;
	add.s32 	%r453, %r453, 1;
	setp.ne.s32 	%p133, %r453, 0;
	@%p133 bra 	$L__BB23_30;
$L__BB23_31:
	setp.lt.u32 	%p134, %r20, 768;
	@%p134 bra 	$L__BB23_34;
	cvt.u64.u32 	%rd143, %r456;
	cvt.u64.u32 	%rd144, %r452;
	add.s64 	%rd145, %rd143, %rd144;
	shl.b64 	%rd146, %rd145, 3;
	add.s64 	%rd147, %rd146, %rd15;
	add.s64 	%rd203, %rd147, 4096;
	add.s32 	%r457, %r456, %r452;
$L__BB23_33:
	mul.wide.u32 	%rd156, %r457, 8;
	add.s64 	%rd149, %rd15, %rd156;
	// begin inline asm
	ld.global.nc.u64 %rd148, [%rd149];
	// end inline asm
	mov.b64 	%fd237, %rd148;
	setp.lt.f64 	%p135, %fd366, %fd237;
	selp.f64 	%fd238, %fd237, %fd366, %p135;
	add.s64 	%rd151, %rd203, -2048;
	// begin inline asm
	ld.global.nc.u64 %rd150, [%rd151];
	// end inline asm
	mov.b64 	%fd239, %rd150;
	setp.lt.f64 	%p136, %fd238, %fd239;
	selp.f64 	%fd240, %fd239, %fd238, %p136;
	// begin inline asm
	ld.global.nc.u64 %rd152, [%rd203];
	// end inline asm
	mov.b64 	%fd241, %rd152;
	setp.lt.f64 	%p137, %fd240, %fd241;
	selp.f64 	%fd242, %fd241, %fd240, %p137;
	add.s64 	%rd155, %rd203, 2048;
	// begin inline asm
	ld.global.nc.u64 %rd154, [%rd155];
	// end inline asm
	mov.b64 	%fd243, %rd154;
	setp.lt.f64 	%p138, %fd242, %fd243;
	selp.f64 	%fd366, %fd243, %fd242, %p138;
	add.s32 	%r456, %r456, 1024;
	add.s64 	%rd203, %rd203, 8192;
	add.s32 	%r457, %r457, 1024;
	setp.lt.s32 	%p139, %r456, %r19;
	@%p139 bra 	$L__BB23_33;
$L__BB23_34:
	// begin inline asm
	mov.u32 %r266, %laneid;
	// end inline asm
	mov.b64 	%rd157, %fd366;
	mov.b64 	{%r268, %r273}, %rd157;
	mov.b32 	%r274, 1;
	mov.b32 	%r315, 31;
	mov.b32 	%r316, -1;
	// begin inline asm
	shfl.sync.down.b32 %r267, %r268, %r274, %r315, %r316;
	// end inline asm
	// begin inline asm
	shfl.sync.down.b32 %r272, %r273, %r274, %r315, %r316;
	// end inline asm
	mov.b64 	%rd158, {%r267, %r272};
	mov.b64 	%fd244, %rd158;
	setp.gt.s32 	%p140, %r266, 30;
	setp.lt.f64 	%p141, %fd366, %fd244;
	selp.f64 	%fd245, %fd244, %fd366, %p141;
	selp.f64 	%fd246, %fd366, %fd245, %p140;
	mov.b64 	%rd159, %fd246;
	mov.b64 	{%r278, %r283}, %rd159;
	mov.b32 	%r284, 2;
	// begin inline asm
	shfl.sync.down.b32 %r277, %r278, %r284, %r315, %r316;
	// end inline asm
	// begin inline asm
	shfl.sync.down.b32 %r282, %r283, %r284, %r315, %r316;
	// end inline asm
	mov.b64 	%rd160, {%r277, %r282};
	mov.b64 	%fd247, %rd160;
	setp.gt.s32 	%p142, %r266, 29;
	setp.lt.f64 	%p143, %fd246, %fd247;
	selp.f64 	%fd248, %fd247, %fd246, %p143;
	selp.f64 	%fd249, %fd246, %fd248, %p142;
	mov.b64 	%rd161, %fd249;
	mov.b64 	{%r288, %r293}, %rd161;
	mov.b32 	%r294, 4;
	// begin inline asm
	shfl.sync.down.b32 %r287, %r288, %r294, %r315, %r316;
	// end inline asm
	// begin inline asm
	shfl.sync.down.b32 %r292, %r293, %r294, %r315, %r316;
	// end inline asm
	mov.b64 	%rd162, {%r287, %r292};
	mov.b64 	%fd250, %rd162;
	setp.gt.s32 	%p144, %r266, 27;
	setp.lt.f64 	%p145, %fd249, %fd250;
	selp.f64 	%fd251, %fd250, %fd249, %p145;
	selp.f64 	%fd252, %fd249, %fd251, %p144;
	mov.b64 	%rd163, %fd252;
	mov.b64 	{%r298, %r303}, %rd163;
	mov.b32 	%r304, 8;
	// begin inline asm
	shfl.sync.down.b32 %r297, %r298, %r304, %r315, %r316;
	// end inline asm
	// begin inline asm
	shfl.sync.down.b32 %r302, %r303, %r304, %r315, %r316;
	// end inline asm
	mov.b64 	%rd164, {%r297, %r302};
	mov.b64 	%fd253, %rd164;
	setp.gt.s32 	%p146, %r266, 23;
	setp.lt.f64 	%p147, %fd252, %fd253;
	selp.f64 	%fd254, %fd253, %fd252, %p147;
	selp.f64 	%fd255, %fd252, %fd254, %p146;
	mov.b64 	%rd165, %fd255;
	mov.b64 	{%r308, %r313}, %rd165;
	mov.b32 	%r314, 16;
	// begin inline asm
	shfl.sync.down.b32 %r307, %r308, %r314, %r315, %r316;
	// end inline asm
	// begin inline asm
	shfl.sync.down.b32 %r312, %r313, %r314, %r315, %r316;
	// end inline asm
	mov.b64 	%rd166, {%r307, %r312};
	mov.b64 	%fd256, %rd166;
	setp.gt.s32 	%p148, %r266, 15;
	setp.lt.f64 	%p149, %fd255, %fd256;
	selp.f64 	%fd26, %fd256, %fd255, %p149;
	selp.f64 	%fd380, %fd255, %fd26, %p148;
	setp.ne.s32 	%p150, %r266, 0;
	@%p150 bra 	$L__BB23_36;
	shr.u32 	%r317, %r13, 2;
	and.b32  	%r318, %r317, 248;
	mov.u32 	%r319, _ZZN3cub18CUB_300001_SM_10006detail6reduce28DeviceReduceSingleTileKernelINS2_10policy_hubIdj11max_functorIdEE10Policy1000EPdS9_iS6_ddN4cuda3std3__410__identityEEEvT0_T1_T2_T3_T4_T6_E12temp_storage;
	add.s32 	%r320, %r319, %r318;
	st.shared.f64 	[%r320+8], %fd26;
$L__BB23_36:
	bar.sync 	0;
	setp.ne.s32 	%p151, %r13, 0;
	@%p151 bra 	$L__BB23_72;
	ld.shared.f64 	%fd257, [_ZZN3cub18CUB_300001_SM_10006detail6reduce28DeviceReduceSingleTileKernelINS2_10policy_hubIdj11max_functorIdEE10Policy1000EPdS9_iS6_ddN4cuda3std3__410__identityEEEvT0_T1_T2_T3_T4_T6_E12temp_storage+16];
	setp.lt.f64 	%p152, %fd380, %fd257;
	selp.f64 	%fd258, %fd257, %fd380, %p152;
	ld.shared.f64 	%fd259, [_ZZN3cub18CUB_300001_SM_10006detail6reduce28DeviceReduceSingleTileKernelINS2_10policy_hubIdj11max_functorIdEE10Policy1000EPdS9_iS6_ddN4cuda3std3__410__identityEEEvT0_T1_T2_T3_T4_T6_E12temp_storage+24];
	setp.lt.f64 	%p153, %fd258, %fd259;
	selp.f64 	%fd260, %fd259, %fd258, %p153;
	ld.shared.f64 	%fd261, [_ZZN3cub18CUB_300001_SM_10006detail6reduce28DeviceReduceSingleTileKernelINS2_10policy_hubIdj11max_functorIdEE10Policy1000EPdS9_iS6_ddN4cuda3std3__410__identityEEEvT0_T1_T2_T3_T4_T6_E12temp_storage+32];
	setp.lt.f64 	%p154, %fd260, %fd261;
	selp.f64 	%fd262, %fd261, %fd260, %p154;
	ld.shared.f64 	%fd263, [_ZZN3cub18CUB_300001_SM_10006detail6reduce28DeviceReduceSingleTileKernelINS2_10policy_hubIdj11max_functorIdEE10Policy1000EPdS9_iS6_ddN4cuda3std3__410__identityEEEvT0_T1_T2_T3_T4_T6_E12temp_storage+40];
	setp.lt.f64 	%p155, %fd262, %fd263;
	selp.f64 	%fd264, %fd263, %fd262, %p155;
	ld.shared.f64 	%fd265, [_ZZN3cub18CUB_300001_SM_10006detail6reduce28DeviceReduceSingleTileKernelINS2_10policy_hubIdj11max_functorIdEE10Policy1000EPdS9_iS6_ddN4cuda3std3__410__identityEEEvT0_T1_T2_T3_T4_T6_E12temp_storage+48];
	setp.lt.f64 	%p156, %fd264, %fd265;
	selp.f64 	%fd266, %fd265, %fd264, %p156;
	ld.shared.f64 	%fd267, [_ZZN3cub18CUB_300001_SM_10006detail6reduce28DeviceReduceSingleTileKernelINS2_10policy_hubIdj11max_functorIdEE10Policy1000EPdS9_iS6_ddN4cuda3std3__410__identityEEEvT0_T1_T2_T3_T4_T6_E12temp_storage+56];
	setp.lt.f64 	%p157, %fd266, %fd267;
	selp.f64 	%fd268, %fd267, %fd266, %p157;
	ld.shared.f64 	%fd269, [_ZZN3cub18CUB_300001_SM_10006detail6reduce28DeviceReduceSingleTileKernelINS2_10policy_hubIdj11max_functorIdEE10Policy1000EPdS9_iS6_ddN4cuda3std3__410__identityEEEvT0_T1_T2_T3_T4_T6_E12temp_storage+64];
	setp.lt.f64 	%p158, %fd268, %fd269;
	selp.f64 	%fd380, %fd269, %fd268, %p158;
	bra.uni 	$L__BB23_72;
$L__BB23_38:
	setp.gt.s32 	%p3, %r68, 2047;
	@%p3 bra 	$L__BB23_56;
	mov.u32 	%r35, %tid.x;
	setp.ge.s32 	%p52, %r35, %r68;
	mov.f64 	%fd372, 0d0000000000000000;
	mov.u32 	%r462, %r35;
	@%p52 bra 	$L__BB23_41;
	mul.wide.u32 	%rd81, %r35, 8;
	add.s64 	%rd80, %rd15, %rd81;
	// begin inline asm
	ld.global.nc.u64 %rd79, [%rd80];
	// end inline asm
	mov.b64 	%fd372, %rd79;
	add.s32 	%r462, %r35, 256;
$L__BB23_41:
	setp.ge.s32 	%p53, %r462, %r68;
	@%p53 bra 	$L__BB23_47;
	not.b32 	%r133, %r462;
	add.s32 	%r38, %r68, %r133;
	and.b32  	%r134, %r38, 768;
	setp.eq.s32 	%p54, %r134, 768;
	@%p54 bra 	$L__BB23_45;
	mul.wide.u32 	%rd82, %r462, 8;
	add.s64 	%rd204, %rd15, %rd82;
	shr.u32 	%r135, %r38, 8;
	add.s32 	%r136, %r135, 1;
	and.b32  	%r137, %r136, 3;
	neg.s32 	%r460, %r137;
$L__BB23_44:
	.pragma "nounroll";
	// begin inline asm
	ld.global.nc.u64 %rd83, [%rd204];
	// end inline asm
	mov.b64 	%fd125, %rd83;
	setp.lt.f64 	%p55, %fd372, %fd125;
	selp.f64 	%fd372, %fd125, %fd372, %p55;
	add.s32 	%r462, %r462, 256;
	add.s64 	%rd204, %rd204, 2048;
	add.s32 	%r460, %r460, 1;
	setp.ne.s32 	%p56, %r460, 0;
	@%p56 bra 	$L__BB23_44;
$L__BB23_45:
	setp.lt.u32 	%p57, %r38, 768;
	@%p57 bra 	$L__BB23_47;
$L__BB23_46:
	mul.wide.s32 	%rd93, %r462, 8;
	add.s64 	%rd86, %rd15, %rd93;
	// begin inline asm
	ld.global.nc.u64 %rd85, [%rd86];
	// end inline asm
	mov.b64 	%fd126, %rd85;
	setp.lt.f64 	%p58, %fd372, %fd126;
	selp.f64 	%fd127, %fd126, %fd372, %p58;
	add.s64 	%rd88, %rd86, 2048;
	// begin inline asm
	ld.global.nc.u64 %rd87, [%rd88];
	// end inline asm
	mov.b64 	%fd128, %rd87;
	setp.lt.f64 	%p59, %fd127, %fd128;
	selp.f64 	%fd129, %fd128, %fd127, %p59;
	add.s64 	%rd90, %rd86, 4096;
	// begin inline asm
	ld.global.nc.u64 %rd89, [%rd90];
	// end inline asm
	mov.b64 	%fd130, %rd89;
	setp.lt.f64 	%p60, %fd129, %fd130;
	selp.f64 	%fd131, %fd130, %fd129, %p60;
	add.s64 	%rd92, %rd86, 6144;
	// begin inline asm
	ld.global.nc.u64 %rd91, [%rd92];
	// end inline asm
	mov.b64 	%fd132, %rd91;
	setp.lt.f64 	%p61, %fd131, %fd132;
	selp.f64 	%fd372, %fd132, %fd131, %p61;
	add.s32 	%r462, %r462, 1024;
	setp.lt.s32 	%p62, %r462, %r68;
	@%p62 bra 	$L__BB23_46;
$L__BB23_47:
	setp.lt.s32 	%p63, %r68, 256;
	@%p63 bra 	$L__BB23_52;
	// begin inline asm
	mov.u32 %r201, %laneid;
	// end inline asm
	mov.b64 	%rd104, %fd372;
	mov.b64 	{%r203, %r208}, %rd104;
	mov.b32 	%r209, 1;
	mov.b32 	%r250, 31;
	mov.b32 	%r251, -1;
	// begin inline asm
	shfl.sync.down.b32 %r202, %r203, %r209, %r250, %r251;
	// end inline asm
	// begin inline asm
	shfl.sync.down.b32 %r207, %r208, %r209, %r250, %r251;
	// end inline asm
	mov.b64 	%rd105, {%r202, %r207};
	mov.b64 	%fd180, %rd105;
	setp.gt.s32 	%p91, %r201, 30;
	setp.lt.f64 	%p92, %fd372, %fd180;
	selp.f64 	%fd181, %fd180, %fd372, %p92;
	selp.f64 	%fd182, %fd372, %fd181, %p91;
	mov.b64 	%rd106, %fd182;
	mov.b64 	{%r213, %r218}, %rd106;
	mov.b32 	%r219, 2;
	// begin inline asm
	shfl.sync.down.b32 %r212, %r213, %r219, %r250, %r251;
	// end inline asm
	// begin inline asm
	shfl.sync.down.b32 %r217, %r218, %r219, %r250, %r251;
	// end inline asm
	mov.b64 	%rd107, {%r212, %r217};
	mov.b64 	%fd183, %rd107;
	setp.gt.s32 	%p93, %r201, 29;
	setp.lt.f64 	%p94, %fd182, %fd183;
	selp.f64 	%fd184, %fd183, %fd182, %p94;
	selp.f64 	%fd185, %fd182, %fd184, %p93;
	mov.b64 	%rd108, %fd185;
	mov.b64 	{%r223, %r228}, %rd108;
	mov.b32 	%r229, 4;
	// begin inline asm
	shfl.sync.down.b32 %r222, %r223, %r229, %r250, %r251;
	// end inline asm
	// begin inline asm
	shfl.sync.down.b32 %r227, %r228, %r229, %r250, %r251;
	// end inline asm
	mov.b64 	%rd109, {%r222, %r227};
	mov.b64 	%fd186, %rd109;
	setp.gt.s32 	%p95, %r201, 27;
	setp.lt.f64 	%p96, %fd185, %fd186;
	selp.f64 	%fd187, %fd186, %fd185, %p96;
	selp.f64 	%fd188, %fd185, %fd187, %p95;
	mov.b64 	%rd110, %fd188;
	mov.b64 	{%r233, %r238}, %rd110;
	mov.b32 	%r239, 8;
	// begin inline asm
	shfl.sync.down.b32 %r232, %r233, %r239, %r250, %r251;
	// end inline asm
	// begin inline asm
	shfl.sync.down.b32 %r237, %r238, %r239, %r250, %r251;
	// end inline asm
	mov.b64 	%rd111, {%r232, %r237};
	mov.b64 	%fd189, %rd111;
	setp.gt.s32 	%p97, %r201, 23;
	setp.lt.f64 	%p98, %fd188, %fd189;
	selp.f64 	%fd190, %fd189, %fd188, %p98;
	selp.f64 	%fd191, %fd188, %fd190, %p97;
	mov.b64 	%rd112, %fd191;
	mov.b64 	{%r243, %r248}, %rd112;
	mov.b32 	%r249, 16;
	// begin inline asm
	shfl.sync.down.b32 %r242, %r243, %r249, %r250, %r251;
	// end inline asm
	// begin inline asm
	shfl.sync.down.b32 %r247, %r248, %r249, %r250, %r251;
	// end inline asm
	mov.b64 	%rd113, {%r242, %r247};
	mov.b64 	%fd192, %rd113;
	setp.gt.s32 	%p99, %r201, 15;
	setp.lt.f64 	%p100, %fd191, %fd192;
	selp.f64 	%fd38, %fd192, %fd191, %p100;
	selp.f64 	%fd380, %fd191, %fd38, %p99;
	setp.ne.s32 	%p101, %r201, 0;
	@%p101 bra 	$L__BB23_50;
	shr.u32 	%r252, %r35, 2;
	and.b32  	%r253, %r252, 248;
	mov.u32 	%r254, _ZZN3cub18CUB_300001_SM_10006detail6reduce28DeviceReduceSingleTileKernelINS2_10policy_hubIdj11max_functorIdEE10Policy1000EPdS9_iS6_ddN4cuda3std3__410__identityEEEvT0_T1_T2_T3_T4_T6_E12temp_storage;
	add.s32 	%r255, %r254, %r253;
	st.shared.f64 	[%r255+8], %fd38;
$L__BB23_50:
	bar.sync 	0;
	setp.ne.s32 	%p102, %r35, 0;
	@%p102 bra 	$L__BB23_72;
	ld.shared.f64 	%fd193, [_ZZN3cub18CUB_300001_SM_10006detail6reduce28DeviceReduceSingleTileKernelINS2_10policy_hubIdj11max_functorIdEE10Policy1000EPdS9_iS6_ddN4cuda3std3__410__identityEEEvT0_T1_T2_T3_T4_T6_E12temp_storage+16];
	setp.lt.f64 	%p103, %fd380, %fd193;
	selp.f64 	%fd194, %fd193, %fd380, %p103;
	ld.shared.f64 	%fd195, [_ZZN3cub18CUB_300001_SM_10006detail6reduce28DeviceReduceSingleTileKernelINS2_10policy_hubIdj11max_functorIdEE10Policy1000EPdS9_iS6_ddN4cuda3std3__410__identityEEEvT0_T1_T2_T3_T4_T6_E12temp_storage+24];
	setp.lt.f64 	%p104, %fd194, %fd195;
	selp.f64 	%fd196, %fd195, %fd194, %p104;
	ld.shared.f64 	%fd197, [_ZZN3cub18CUB_300001_SM_10006detail6reduce28DeviceReduceSingleTileKernelINS2_10policy_hubIdj11max_functorIdEE10Policy1000EPdS9_iS6_ddN4cuda3std3__410__identityEEEvT0_T1_T2_T3_T4_T6_E12temp_storage+32];
	setp.lt.f64 	%p105, %fd196, %fd197;
	selp.f64 	%fd198, %fd197, %fd196, %p105;
	ld.shared.f64 	%fd199, [_ZZN3cub18CUB_300001_SM_10006detail6reduce28DeviceReduceSingleTileKernelINS2_10policy_hubIdj11max_functorIdEE10Policy1000EPdS9_iS6_ddN4cuda3std3__410__identityEEEvT0_T1_T2_T3_T4_T6_E12temp_storage+40];
	setp.lt.f64 	%p106, %fd198, %fd199;
	selp.f64 	%fd200, %fd199, %fd198, %p106;
	ld.shared.f64 	%fd201, [_ZZN3cub18CUB_300001_SM_10006detail6reduce28DeviceReduceSingleTileKernelINS2_10policy_hubIdj11max_functorIdEE10Policy1000EPdS9_iS6_ddN4cuda3std3__410__identityEEEvT0_T1_T2_T3_T4_T6_E12temp_storage+48];
	setp.lt.f64 	%p107, %fd200, %fd201;
	selp.f64 	%fd202, %fd201, %fd200, %p107;
	ld.shared.f64 	%fd203, [_ZZN3cub18CUB_300001_SM_10006detail6reduce28DeviceReduceSingleTileKernelINS2_10policy_hubIdj11max_functorIdEE10Policy1000EPdS9_iS6_ddN4cuda3std3__410__identityEEEvT0_T1_T2_T3_T4_T6_E12temp_storage+56];
	setp.lt.f64 	%p108, %fd202, %fd203;
	selp.f64 	%fd204, %fd203, %fd202, %p108;
	ld.shared.f64 	%fd205, [_ZZN3cub18CUB_300001_SM_10006detail6reduce28DeviceReduceSingleTileKernelINS2_10policy_hubIdj11max_functorIdEE10Policy1000EPdS9_iS6_ddN4cuda3std3__410__identityEEEvT0_T1_T2_T3_T4_T6_E12temp_storage+64];
	setp.lt.f64 	%p109, %fd204, %fd205;
	selp.f64 	%fd380, %fd205, %fd204, %p109;
	bra.uni 	$L__BB23_72;
$L__BB23_52:
	// begin inline asm
	mov.u32 %r138, %laneid;
	// end inline asm
	and.b32  	%r189, %r35, 992;
	add.s32 	%r190, %r189, 32;
	setp.gt.s32 	%p64, %r190, %r68;
	not.b32 	%r191, %r189;
	add.s32 	%r192, %r68, %r191;
	selp.b32 	%r187, %r192, 31, %p64;
	mov.b64 	%rd94, %fd372;
	mov.b64 	{%r140, %r145}, %rd94;
	mov.b32 	%r146, 1;
	mov.b32 	%r188, -1;
	// begin inline asm
	shfl.sync.down.b32 %r139, %r140, %r146, %r187, %r188;
	// end inline asm
	// begin inline asm
	shfl.sync.down.b32 %r144, %r145, %r146, %r187, %r188;
	// end inline asm
	mov.b64 	%rd95, {%r139, %r144};
	mov.b64 	%fd133, %rd95;
	setp.lt.s32 	%p65, %r138, %r187;
	setp.lt.f64 	%p66, %fd372, %fd133;
	selp.f64 	%fd134, %fd133, %fd372, %p66;
	selp.f64 	%fd135, %fd134, %fd372, %p65;
	mov.b64 	%rd96, %fd135;
	mov.b64 	{%r150, %r155}, %rd96;
	mov.b32 	%r156, 2;
	// begin inline asm
	shfl.sync.down.b32 %r149, %r150, %r156, %r187, %r188;
	// end inline asm
	// begin inline asm
	shfl.sync.down.b32 %r154, %r155, %r156, %r187, %r188;
	// end inline asm
	mov.b64 	%rd97, {%r149, %r154};
	mov.b64 	%fd136, %rd97;
	add.s32 	%r193, %r138, 2;
	setp.gt.s32 	%p67, %r193, %r187;
	setp.lt.f64 	%p68, %fd135, %fd136;
	selp.f64 	%fd137, %fd136, %fd135, %p68;
	selp.f64 	%fd138, %fd135, %fd137, %p67;
	mov.b64 	%rd98, %fd138;
	mov.b64 	{%r160, %r165}, %rd98;
	mov.b32 	%r166, 4;
	// begin inline asm
	shfl.sync.down.b32 %r159, %r160, %r166, %r187, %r188;
	// end inline asm
	// begin inline asm
	shfl.sync.down.b32 %r164, %r165, %r166, %r187, %r188;
	// end inline asm
	mov.b64 	%rd99, {%r159, %r164};
	mov.b64 	%fd139, %rd99;
	add.s32 	%r194, %r138, 4;
	setp.gt.s32 	%p69, %r194, %r187;
	setp.lt.f64 	%p70, %fd138, %fd139;
	selp.f64 	%fd140, %fd139, %fd138, %p70;
	selp.f64 	%fd141, %fd138, %fd140, %p69;
	mov.b64 	%rd100, %fd141;
	mov.b64 	{%r170, %r175}, %rd100;
	mov.b32 	%r176, 8;
	// begin inline asm
	shfl.sync.down.b32 %r169, %r170, %r176, %r187, %r188;
	// end inline asm
	// begin inline asm
	shfl.sync.down.b32 %r174, %r175, %r176, %r187, %r188;
	// end inline asm
	mov.b64 	%rd101, {%r169, %r174};
	mov.b64 	%fd142, %rd101;
	add.s32 	%r195, %r138, 8;
	setp.gt.s32 	%p71, %r195, %r187;
	setp.lt.f64 	%p72, %fd141, %fd142;
	selp.f64 	%fd143, %fd142, %fd141, %p72;
	selp.f64 	%fd144, %fd141, %fd143, %p71;
	mov.b64 	%rd102, %fd144;
	mov.b64 	{%r180, %r185}, %rd102;
	mov.b32 	%r186, 16;
	// begin inline asm
	shfl.sync.down.b32 %r179, %r180, %r186, %r187, %r188;
	// end inline asm
	// begin inline asm
	shfl.sync.down.b32 %r184, %r185, %r186, %r187, %r188;
	// end inline asm
	mov.b64 	%rd103, {%r179, %r184};
	mov.b64 	%fd145, %rd103;
	add.s32 	%r196, %r138, 16;
	setp.gt.s32 	%p73, %r196, %r187;
	setp.lt.f64 	%p74, %fd144, %fd145;
	selp.f64 	%fd146, %fd145, %fd144, %p74;
	selp.f64 	%fd380, %fd144, %fd146, %p73;
	setp.ne.s32 	%p75, %r138, 0;
	@%p75 bra 	$L__BB23_54;
	shr.u32 	%r197, %r35, 2;
	and.b32  	%r198, %r197, 248;
	mov.u32 	%r199, _ZZN3cub18CUB_300001_SM_10006detail6reduce28DeviceReduceSingleTileKernelINS2_10policy_hubIdj11max_functorIdEE10Policy1000EPdS9_iS6_ddN4cuda3std3__410__identityEEEvT0_T1_T2_T3_T4_T6_E12temp_storage;
	add.s32 	%r200, %r199, %r198;
	st.shared.f64 	[%r200+8], %fd380;
$L__BB23_54:
	bar.sync 	0;
	setp.ne.s32 	%p76, %r35, 0;
	@%p76 bra 	$L__BB23_72;
	setp.gt.s32 	%p77, %r68, 32;
	ld.shared.f64 	%fd147, [_ZZN3cub18CUB_300001_SM_10006detail6reduce28DeviceReduceSingleTileKernelINS2_10policy_hubIdj11max_functorIdEE10Policy1000EPdS9_iS6_ddN4cuda3std3__410__identityEEEvT0_T1_T2_T3_T4_T6_E12temp_storage+16];
	setp.lt.f64 	%p78, %fd380, %fd147;
	selp.f64 	%fd149, %fd147, %fd380, %p78;
	selp.f64 	%fd150, %fd149, %fd380, %p77;
	setp.gt.s32 	%p79, %r68, 64;
	ld.shared.f64 	%fd152, [_ZZN3cub18CUB_300001_SM_10006detail6reduce28DeviceReduceSingleTileKernelINS2_10policy_hubIdj11max_functorIdEE10Policy1000EPdS9_iS6_ddN4cuda3std3__410__identityEEEvT0_T1_T2_T3_T4_T6_E12temp_storage+24];
	setp.lt.f64 	%p80, %fd150, %fd152;
	selp.f64 	%fd154, %fd152, %fd150, %p80;
	selp.f64 	%fd155, %fd154, %fd150, %p79;
	setp.gt.s32 	%p81, %r68, 96;
	ld.shared.f64 	%fd157, [_ZZN3cub18CUB_300001_SM_10006detail6reduce28DeviceReduceSingleTileKernelINS2_10policy_hubIdj11max_functorIdEE10Policy1000EPdS9_iS6_ddN4cuda3std3__410__identityEEEvT0_T1_T2_T3_T4_T6_E12temp_storage+32];
	setp.lt.f64 	%p82, %fd155, %fd157;
	selp.f64 	%fd159, %fd157, %fd155, %p82;
	selp.f64 	%fd160, %fd159, %fd155, %p81;
	setp.gt.s32 	%p83, %r68, 128;
	ld.shared.f64 	%fd162, [_ZZN3cub18CUB_300001_SM_10006detail6reduce28DeviceReduceSingleTileKernelINS2_10policy_hubIdj11max_functorIdEE10Policy1000EPdS9_iS6_ddN4cuda3std3__410__identityEEEvT0_T1_T2_T3_T4_T6_E12temp_storage+40];
	setp.lt.f64 	%p84, %fd160, %fd162;
	selp.f64 	%fd164, %fd162, %fd160, %p84;
	selp.f64 	%fd165, %fd164, %fd160, %p83;
	setp.gt.s32 	%p85, %r68, 160;
	ld.shared.f64 	%fd167, [_ZZN3cub18CUB_300001_SM_10006detail6reduce28DeviceReduceSingleTileKernelINS2_10policy_hubIdj11max_functorIdEE10Policy1000EPdS9_iS6_ddN4cuda3std3__410__identityEEEvT0_T1_T2_T3_T4_T6_E12temp_storage+48];
	setp.lt.f64 	%p86, %fd165, %fd167;
	selp.f64 	%fd169, %fd167, %fd165, %p86;
	selp.f64 	%fd170, %fd169, %fd165, %p85;
	setp.gt.s32 	%p87, %r68, 192;
	ld.shared.f64 	%fd172, [_ZZN3cub18CUB_300001_SM_10006detail6reduce28DeviceReduceSingleTileKernelINS2_10policy_hubIdj11max_functorIdEE10Policy1000EPdS9_iS6_ddN4cuda3std3__410__identityEEEvT0_T1_T2_T3_T4_T6_E12temp_storage+56];
	setp.lt.f64 	%p88, %fd170, %fd172;
	selp.f64 	%fd174, %fd172, %fd170, %p88;
	selp.f64 	%fd175, %fd174, %fd170, %p87;
	setp.gt.s32 	%p89, %r68, 224;
	ld.shared.f64 	%fd177, [_ZZN3cub18CUB_300001_SM_10006detail6reduce28DeviceReduceSingleTileKernelINS2_10policy_hubIdj11max_functorIdEE10Policy1000EPdS9_iS6_ddN4cuda3std3__410__identityEEEvT0_T1_T2_T3_T4_T6_E12temp_storage+64];
	setp.lt.f64 	%p90, %fd175, %fd177;
	selp.f64 	%fd179, %fd177, %fd175, %p90;
	selp.f64 	%fd380, %fd179, %fd175, %p89;
	bra.uni 	$L__BB23_72;
$L__BB23_56:
	mov.u32 	%r47, %tid.x;
	mul.wide.u32 	%rd34, %r47, 8;
	add.s64 	%rd19, %rd15, %rd34;
	// begin inline asm
	ld.global.nc.u64 %rd18, [%rd19];
	// end inline asm
	mov.b64 	%fd59, %rd18;
	add.s64 	%rd21, %rd19, 2048;
	// begin inline asm
	ld.global.nc.u64 %rd20, [%rd21];
	// end inline asm
	mov.b64 	%fd60, %rd20;
	add.s64 	%rd23, %rd19, 4096;
	// begin inline asm
	ld.global.nc.u64 %rd22, [%rd23];
	// end inline asm
	mov.b64 	%fd61, %rd22;
	add.s64 	%rd25, %rd19, 6144;
	// begin inline asm
	ld.global.nc.u64 %rd24, [%rd25];
	// end inline asm
	mov.b64 	%fd62, %rd24;
	add.s64 	%rd27, %rd19, 8192;
	// begin inline asm
	ld.global.nc.u64 %rd26, [%rd27];
	// end inline asm
	mov.b64 	%fd63, %rd26;
	add.s64 	%rd29, %rd19, 10240;
	// begin inline asm
	ld.global.nc.u64 %rd28, [%rd29];
	// end inline asm
	mov.b64 	%fd64, %rd28;
	add.s64 	%rd31, %rd19, 12288;
	// begin inline asm
	ld.global.nc.u64 %rd30, [%rd31];
	// end inline asm
	mov.b64 	%fd65, %rd30;
	add.s64 	%rd33, %rd19, 14336;
	// begin inline asm
	ld.global.nc.u64 %rd32, [%rd33];
	// end inline asm
	mov.b64 	%fd66, %rd32;
	setp.lt.f64 	%p4, %fd59, %fd60;
	selp.f64 	%fd67, %fd60, %fd59, %p4;
	setp.lt.f64 	%p5, %fd67, %fd61;
	selp.f64 	%fd68, %fd61, %fd67, %p5;
	setp.lt.f64 	%p6, %fd68, %fd62;
	selp.f64 	%fd69, %fd62, %fd68, %p6;
	setp.lt.f64 	%p7, %fd69, %fd63;
	selp.f64 	%fd70, %fd63, %fd69, %p7;
	setp.lt.f64 	%p8, %fd70, %fd64;
	selp.f64 	%fd71, %fd64, %fd70, %p8;
	setp.lt.f64 	%p9, %fd71, %fd65;
	selp.f64 	%fd72, %fd65, %fd71, %p9;
	setp.lt.f64 	%p10, %fd72, %fd66;
	selp.f64 	%fd379, %fd66, %fd72, %p10;
	setp.lt.u32 	%p11, %r68, 4096;
	mov.b32 	%r465, 2048;
	@%p11 bra 	$L__BB23_60;
	add.s32 	%r48, %r68, -2048;
	mov.b32 	%r465, 2048;
$L__BB23_58:
	mul.wide.s32 	%rd51, %r465, 8;
	add.s64 	%rd36, %rd19, %rd51;
	// begin inline asm
	ld.global.nc.u64 %rd35, [%rd36];
	// end inline asm
	mov.b64 	%fd73, %rd35;
	add.s64 	%rd38, %rd36, 2048;
	// begin inline asm
	ld.global.nc.u64 %rd37, [%rd38];
	// end inline asm
	mov.b64 	%fd74, %rd37;
	add.s64 	%rd40, %rd36, 4096;
	// begin inline asm
	ld.global.nc.u64 %rd39, [%rd40];
	// end inline asm
	mov.b64 	%fd75, %rd39;
	add.s64 	%rd42, %rd36, 6144;
	// begin inline asm
	ld.global.nc.u64 %rd41, [%rd42];
	// end inline asm
	mov.b64 	%fd76, %rd41;
	add.s64 	%rd44, %rd36, 8192;
	// begin inline asm
	ld.global.nc.u64 %rd43, [%rd44];
	// end inline asm
	mov.b64 	%fd77, %rd43;
	add.s64 	%rd46, %rd36, 10240;
	// begin inline asm
	ld.global.nc.u64 %rd45, [%rd46];
	// end inline asm
	mov.b64 	%fd78, %rd45;
	add.s64 	%rd48, %rd36, 12288;
	// begin inline asm
	ld.global.nc.u64 %rd47, [%rd48];
	// end inline asm
	mov.b64 	%fd79, %rd47;
	add.s64 	%rd50, %rd36, 14336;
	// begin inline asm
	ld.global.nc.u64 %rd49, [%rd50];
	// end inline asm
	mov.b64 	%fd80, %rd49;
	setp.lt.f64 	%p12, %fd379, %fd73;
	selp.f64 	%fd81, %fd73, %fd379, %p12;
	setp.lt.f64 	%p13, %fd81, %fd74;
	selp.f64 	%fd82, %fd74, %fd81, %p13;
	setp.lt.f64 	%p14, %fd82, %fd75;
	selp.f64 	%fd83, %fd75, %fd82, %p14;
	setp.lt.f64 	%p15, %fd83, %fd76;
	selp.f64 	%fd84, %fd76, %fd83, %p15;
	setp.lt.f64 	%p16, %fd84, %fd77;
	selp.f64 	%fd85, %fd77, %fd84, %p16;
	setp.lt.f64 	%p17, %fd85, %fd78;
	selp.f64 	%fd86, %fd78, %fd85, %p17;
	setp.lt.f64 	%p18, %fd86, %fd79;
	selp.f64 	%fd87, %fd79, %fd86, %p18;
	setp.lt.f64 	%p19, %fd87, %fd80;
	selp.f64 	%fd379, %fd80, %fd87, %p19;
	sub.s32 	%r71, %r68, %r465;
	setp.lt.s32 	%p20, %r71, 2048;
	@%p20 bra 	$L__BB23_68;
	add.s32 	%r465, %r465, 2048;
	setp.le.s32 	%p21, %r465, %r48;
	@%p21 bra 	$L__BB23_58;
$L__BB23_60:
	setp.le.s32 	%p22, %r68, %r465;
	@%p22 bra 	$L__BB23_68;
	sub.s32 	%r52, %r68, %r465;
	setp.ge.s32 	%p23, %r47, %r52;
	@%p23 bra 	$L__BB23_68;
	not.b32 	%r72, %r47;
	add.s32 	%r73, %r68, %r72;
	sub.s32 	%r53, %r73, %r465;
	and.b32  	%r74, %r53, 768;
	setp.eq.s32 	%p24, %r74, 768;
	mov.u32 	%r469, %r47;
	@%p24 bra 	$L__BB23_65;
	add.s32 	%r467, %r47, %r465;
	shr.u32 	%r75, %r53, 8;
	add.s32 	%r76, %r75, 1;
	and.b32  	%r77, %r76, 3;
	neg.s32 	%r466, %r77;
	mov.u32 	%r469, %r47;
$L__BB23_64:
	.pragma "nounroll";
	mul.wide.u32 	%rd54, %r467, 8;
	add.s64 	%rd53, %rd15, %rd54;
	// begin inline asm
	ld.global.nc.u64 %rd52, [%rd53];
	// end inline asm
	mov.b64 	%fd89, %rd52;
	setp.lt.f64 	%p25, %fd379, %fd89;
	selp.f64 	%fd379, %fd89, %fd379, %p25;
	add.s32 	%r469, %r469, 256;
	add.s32 	%r467, %r467, 256;
	add.s32 	%r466, %r466, 1;
	setp.ne.s32 	%p26, %r466, 0;
	@%p26 bra 	$L__BB23_64;
$L__BB23_65:
	setp.lt.u32 	%p27, %r53, 768;
	@%p27 bra 	$L__BB23_68;
	cvt.u64.u32 	%rd55, %r469;
	cvt.u64.u32 	%rd56, %r465;
	add.s64 	%rd57, %rd55, %rd56;
	shl.b64 	%rd58, %rd57, 3;
	add.s64 	%rd59, %rd58, %rd15;
	add.s64 	%rd205, %rd59, 4096;
	add.s32 	%r470, %r469, %r465;
$L__BB23_67:
	mul.wide.u32 	%rd68, %r470, 8;
	add.s64 	%rd61, %rd15, %rd68;
	// begin inline asm
	ld.global.nc.u64 %rd60, [%rd61];
	// end inline asm
	mov.b64 	%fd90, %rd60;
	setp.lt.f64 	%p28, %fd379, %fd90;
	selp.f64 	%fd91, %fd90, %fd379, %p28;
	add.s64 	%rd63, %rd205, -2048;
	// begin inline asm
	ld.global.nc.u64 %rd62, [%rd63];
	// end inline asm
	mov.b64 	%fd92, %rd62;
	setp.lt.f64 	%p29, %fd91, %fd92;
	selp.f64 	%fd93, %fd92, %fd91, %p29;
	// begin inline asm
	ld.global.nc.u64 %rd64, [%rd205];
	// end inline asm
	mov.b64 	%fd94, %rd64;
	setp.lt.f64 	%p30, %fd93, %fd94;
	selp.f64 	%fd95, %fd94, %fd93, %p30;
	add.s64 	%rd67, %rd205, 2048;
	// begin inline asm
	ld.global.nc.u64 %rd66, [%rd67];
	// end inline asm
	mov.b64 	%fd96, %rd66;
	setp.lt.f64 	%p31, %fd95, %fd96;
	selp.f64 	%fd379, %fd96, %fd95, %p31;
	add.s32 	%r469, %r469, 1024;
	add.s64 	%rd205, %rd205, 8192;
	add.s32 	%r470, %r470, 1024;
	setp.lt.s32 	%p32, %r469, %r52;
	@%p32 bra 	$L__BB23_67;
$L__BB23_68:
	// begin inline asm
	mov.u32 %r78, %laneid;
	// end inline asm
	mov.b64 	%rd69, %fd379;
	mov.b64 	{%r80, %r85}, %rd69;
	mov.b32 	%r86, 1;
	mov.b32 	%r127, 31;
	mov.b32 	%r128, -1;
	// begin inline asm
	shfl.sync.down.b32 %r79, %r80, %r86, %r127, %r128;
	// end inline asm
	// begin inline asm
	shfl.sync.down.b32 %r84, %r85, %r86, %r127, %r128;
	// end inline asm
	mov.b64 	%rd70, {%r79, %r84};
	mov.b64 	%fd97, %rd70;
	setp.gt.s32 	%p33, %r78, 30;
	setp.lt.f64 	%p34, %fd379, %fd97;
	selp.f64 	%fd98, %fd97, %fd379, %p34;
	selp.f64 	%fd99, %fd379, %fd98, %p33;
	mov.b64 	%rd71, %fd99;
	mov.b64 	{%r90, %r95}, %rd71;
	mov.b32 	%r96, 2;
	// begin inline asm
	shfl.sync.down.b32 %r89, %r90, %r96, %r127, %r128;
	// end inline asm
	// begin inline asm
	shfl.sync.down.b32 %r94, %r95, %r96, %r127, %r128;
	// end inline asm
	mov.b64 	%rd72, {%r89, %r94};
	mov.b64 	%fd100, %rd72;
	setp.gt.s32 	%p35, %r78, 29;
	setp.lt.f64 	%p36, %fd99, %fd100;
	selp.f64 	%fd101, %fd100, %fd99, %p36;
	selp.f64 	%fd102, %fd99, %fd101, %p35;
	mov.b64 	%rd73, %fd102;
	mov.b64 	{%r100, %r105}, %rd73;
	mov.b32 	%r106, 4;
	// begin inline asm
	shfl.sync.down.b32 %r99, %r100, %r106, %r127, %r128;
	// end inline asm
	// begin inline asm
	shfl.sync.down.b32 %r104, %r105, %r106, %r127, %r128;
	// end inline asm
	mov.b64 	%rd74, {%r99, %r104};
	mov.b64 	%fd103, %rd74;
	setp.gt.s32 	%p37, %r78, 27;
	setp.lt.f64 	%p38, %fd102, %fd103;
	selp.f64 	%fd104, %fd103, %fd102, %p38;
	selp.f64 	%fd105, %fd102, %fd104, %p37;
	mov.b64 	%rd75, %fd105;
	mov.b64 	{%r110, %r115}, %rd75;
	mov.b32 	%r116, 8;
	// begin inline asm
	shfl.sync.down.b32 %r109, %r110, %r116, %r127, %r128;
	// end inline asm
	// begin inline asm
	shfl.sync.down.b32 %r114, %r115, %r116, %r127, %r128;
	// end inline asm
	mov.b64 	%rd76, {%r109, %r114};
	mov.b64 	%fd106, %rd76;
	setp.gt.s32 	%p39, %r78, 23;
	setp.lt.f64 	%p40, %fd105, %fd106;
	selp.f64 	%fd107, %fd106, %fd105, %p40;
	selp.f64 	%fd108, %fd105, %fd107, %p39;
	mov.b64 	%rd77, %fd108;
	mov.b64 	{%r120, %r125}, %rd77;
	mov.b32 	%r126, 16;
	// begin inline asm
	shfl.sync.down.b32 %r119, %r120, %r126, %r127, %r128;
	// end inline asm
	// begin inline asm
	shfl.sync.down.b32 %r124, %r125, %r126, %r127, %r128;
	// end inline asm
	mov.b64 	%rd78, {%r119, %r124};
	mov.b64 	%fd109, %rd78;
	setp.gt.s32 	%p41, %r78, 15;
	setp.lt.f64 	%p42, %fd108, %fd109;
	selp.f64 	%fd54, %fd109, %fd108, %p42;
	selp.f64 	%fd380, %fd108, %fd54, %p41;
	setp.ne.s32 	%p43, %r78, 0;
	@%p43 bra 	$L__BB23_70;
	shr.u32 	%r129, %r47, 2;
	and.b32  	%r130, %r129, 248;
	mov.u32 	%r131, _ZZN3cub18CUB_300001_SM_10006detail6reduce28DeviceReduceSingleTileKernelINS2_10policy_hubIdj11max_functorIdEE10Policy1000EPdS9_iS6_ddN4cuda3std3__410__identityEEEvT0_T1_T2_T3_T4_T6_E12temp_storage;
	add.s32 	%r132, %r131, %r130;
	st.shared.f64 	[%r132+8], %fd54;
$L__BB23_70:
	bar.sync 	0;
	setp.ne.s32 	%p44, %r47, 0;
	@%p44 bra 	$L__BB23_72;
	ld.shared.f64 	%fd110, [_ZZN3cub18CUB_300001_SM_10006detail6reduce28DeviceReduceSingleTileKernelINS2_10policy_hubIdj11max_functorIdEE10Policy1000EPdS9_iS6_ddN4cuda3std3__410__identityEEEvT0_T1_T2_T3_T4_T6_E12temp_storage+16];
	setp.lt.f64 	%p45, %fd380, %fd110;
	selp.f64 	%fd111, %fd110, %fd380, %p45;
	ld.shared.f64 	%fd112, [_ZZN3cub18CUB_300001_SM_10006detail6reduce28DeviceReduceSingleTileKernelINS2_10policy_hubIdj11max_functorIdEE10Policy1000EPdS9_iS6_ddN4cuda3std3__410__identityEEEvT0_T1_T2_T3_T4_T6_E12temp_storage+24];
	setp.lt.f64 	%p46, %fd111, %fd112;
	selp.f64 	%fd113, %fd112, %fd111, %p46;
	ld.shared.f64 	%fd114, [_ZZN3cub18CUB_300001_SM_10006detail6reduce28DeviceReduceSingleTileKernelINS2_10policy_hubIdj11max_functorIdEE10Policy1000EPdS9_iS6_ddN4cuda3std3__410__identityEEEvT0_T1_T2_T3_T4_T6_E12temp_storage+32];
	setp.lt.f64 	%p47, %fd113, %fd114;
	selp.f64 	%fd115, %fd114, %fd113, %p47;
	ld.shared.f64 	%fd116, [_ZZN3cub18CUB_300001_SM_10006detail6reduce28DeviceReduceSingleTileKernelINS2_10policy_hubIdj11max_functorIdEE10Policy1000EPdS9_iS6_ddN4cuda3std3__410__identityEEEvT0_T1_T2_T3_T4_T6_E12temp_storage+40];
	setp.lt.f64 	%p48, %fd115, %fd116;
	selp.f64 	%fd117, %fd116, %fd115, %p48;
	ld.shared.f64 	%fd118, [_ZZN3cub18CUB_300001_SM_10006detail6reduce28DeviceReduceSingleTileKernelINS2_10policy_hubIdj11max_functorIdEE10Policy1000EPdS9_iS6_ddN4cuda3std3__410__identityEEEvT0_T1_T2_T3_T4_T6_E12temp_storage+48];
	setp.lt.f64 	%p49, %fd117, %fd118;
	selp.f64 	%fd119, %fd118, %fd117, %p49;
	ld.shared.f64 	%fd120, [_ZZN3cub18CUB_300001_SM_10006detail6reduce28DeviceReduceSingleTileKernelINS2_10policy_hubIdj11max_functorIdEE10Policy1000EPdS9_iS6_ddN4cuda3std3__410__identityEEEvT0_T1_T2_T3_T4_T6_E12temp_storage+56];
	setp.lt.f64 	%p50, %fd119, %fd120;
	selp.f64 	%fd121, %fd120, %fd119, %p50;
	ld.shared.f64 	%fd122, [_ZZN3cub18CUB_300001_SM_10006detail6reduce28DeviceReduceSingleTileKernelINS2_10policy_hubIdj11max_functorIdEE10Policy1000EPdS9_iS6_ddN4cuda3std3__410__identityEEEvT0_T1_T2_T3_T4_T6_E12temp_storage+64];
	setp.lt.f64 	%p51, %fd121, %fd122;
	selp.f64 	%fd380, %fd122, %fd121, %p51;
$L__BB23_72:
	mov.u32 	%r444, %tid.x;
	setp.ne.s32 	%p217, %r444, 0;
	@%p217 bra 	$L__BB23_74;
	setp.lt.f64 	%p218, %fd58, %fd380;
	selp.f64 	%fd353, %fd380, %fd58, %p218;
	st.global.f64 	[%rd1], %fd353;
$L__BB23_74:
	ret;

}
	// .globl	_ZN3cub18CUB_300001_SM_10006detail6reduce28DeviceReduceSingleTileKernelINS2_10policy_hubIdy11max_functorIdEE10Policy1000EN6thrust24THRUST_300001_SM_1000_NS6detail15normal_iteratorINSA_10device_ptrIdEEEEPdyS6_dd11abs_functorIdEEEvT0_T1_T2_T3_T4_T6_
.visible .entry _ZN3cub18CUB_300001_SM_10006detail6reduce28DeviceReduceSingleTileKernelINS2_10policy_hubIdy11max_functorIdEE10Policy1000EN6thrust24THRUST_300001_SM_1000_NS6detail15normal_iteratorINSA_10device_ptrIdEEEEPdyS6_dd11abs_functorIdEEEvT0_T1_T2_T3_T4_T6_(
	.param .align 8 .b8 _ZN3cub18CUB_300001_SM_10006detail6reduce28DeviceReduceSingleTileKernelINS2_10policy_hubIdy11max_functorIdEE10Policy1000EN6thrust24THRUST_300001_SM_1000_NS6detail15normal_iteratorINSA_10device_ptrIdEEEEPdyS6_dd11abs_functorIdEEEvT0_T1_T2_T3_T4_T6__param_0[8],
	.param .u64 .ptr .align 1 _ZN3cub18CUB_300001_SM_10006detail6reduce28DeviceReduceSingleTileKernelINS2_10policy_hubIdy11max_functorIdEE10Policy1000EN6thrust24THRUST_300001_SM_1000_NS6detail15normal_iteratorINSA_10device_ptrIdEEEEPdyS6_dd11abs_functorIdEEEvT0_T1_T2_T3_T4_T6__param_1,
	.param .u64 _ZN3cub18CUB_300001_SM_10006detail6reduce28DeviceReduceSingleTileKernelINS2_10policy_hubIdy11max_functorIdEE10Policy1000EN6thrust24THRUST_300001_SM_1000_NS6detail15normal_iteratorINSA_10device_ptrIdEEEEPdyS6_dd11abs_functorIdEEEvT0_T1_T2_T3_T4_T6__param_2,
	.param .align 1 .b8 _ZN3cub18CUB_300001_SM_10006detail6reduce28DeviceReduceSingleTileKernelINS2_10policy_hubIdy11max_functorIdEE10Policy1000EN6thrust24THRUST_300001_SM_1000_NS6detail15normal_iteratorINSA_10device_ptrIdEEEEPdyS6_dd11abs_functorIdEEEvT0_T1_T2_T3_T4_T6__param_3[1],
	.param .f64 _ZN3cub18CUB_300001_SM_10006detail6reduce28DeviceReduceSingleTileKernelINS2_10policy_hubIdy11max_functorIdEE10Policy1000EN6thrust24THRUST_300001_SM_1000_NS6detail15normal_iteratorINSA_10device_ptrIdEEEEPdyS6_dd11abs_functorIdEEEvT0_T1_T2_T3_T4_T6__param_4,
	.param .align 1 .b8 _ZN3cub18CUB_300001_SM_10006detail6reduce28DeviceReduceSingleTileKernelINS2_10policy_hubIdy11max_functorIdEE10Policy1000EN6thrust24THRUST_300001_SM_1000_NS6detail15normal_iteratorINSA_10device_ptrIdEEEEPdyS6_dd11abs_functorIdEEEvT0_T1_T2_T3_T4_T6__param_5[1]
)
.maxntid 256
.minnctapersm 1
{
	.reg .pred 	%p<244>;
	.reg .b32 	%r<246>;
	.reg .b64 	%rd<86>;
	.reg .b64 	%fd<459>;
	// demoted variable
	.shared .align 8 .b8 _ZZN3cub18CUB_300001_SM_10006detail6reduce28DeviceReduceSingleTileKernelINS2_10policy_hubIdy11max_functorIdEE10Policy1000EN6thrust24THRUST_300001_SM_1000_NS6detail15normal_iteratorINSA_10device_ptrIdEEEEPdyS6_dd11abs_functorIdEEEvT0_T1_T2_T3_T4_T6_E12temp_storage[80];
	ld.param.u64 	%rd18, [_ZN3cub18CUB_300001_SM_10006detail6reduce28DeviceReduceSingleTileKernelINS2_10policy_hubIdy11max_functorIdEE10Policy1000EN6thrust24THRUST_300001_SM_1000_NS6detail15normal_iteratorINSA_10device_ptrIdEEEEPdyS6_dd11abs_functorIdEEEvT0_T1_T2_T3_T4_T6__param_0];
	ld.param.u64 	%rd20, [_ZN3cub18CUB_300001_SM_10006detail6reduce28DeviceReduceSingleTileKernelINS2_10policy_hubIdy11max_functorIdEE10Policy1000EN6thrust24THRUST_300001_SM_1000_NS6detail15normal_iteratorINSA_10device_ptrIdEEEEPdyS6_dd11abs_functorIdEEEvT0_T1_T2_T3_T4_T6__param_1];
	ld.param.u64 	%rd19, [_ZN3cub18CUB_300001_SM_10006detail6reduce28DeviceReduceSingleTileKernelINS2_10policy_hubIdy11max_functorIdEE10Policy1000EN6thrust24THRUST_300001_SM_1000_NS6detail15normal_iteratorINSA_10device_ptrIdEEEEPdyS6_dd11abs_functorIdEEEvT0_T1_T2_T3_T4_T6__param_2];
	ld.param.f64 	%fd42, [_ZN3cub18CUB_300001_SM_10006detail6reduce28DeviceReduceSingleTileKernelINS2_10policy_hubIdy11max_functorIdEE10Policy1000EN6thrust24THRUST_300001_SM_1000_NS6detail15normal_iteratorINSA_10device_ptrIdEEEEPdyS6_dd11abs_functorIdEEEvT0_T1_T2_T3_T4_T6__param_4];
	cvta.to.global.u64 	%rd1, %rd20;
	setp.ne.s64 	%p1, %rd19, 0;
	@%p1 bra 	$L__BB24_3;
	mov.u32 	%r231, %tid.x;
	setp.ne.s32 	%p243, %r231, 0;
	@%p243 bra 	$L__BB24_51;
	st.global.f64 	[%rd1], %fd42;
	bra.uni 	$L__BB24_51;
$L__BB24_3:
	cvta.to.global.u64 	%rd2, %rd18;
	setp.gt.u64 	%p2, %rd19, 2047;
	@%p2 bra 	$L__BB24_28;
	cvt.u32.u64 	%r1, %rd19;
	mov.u32 	%r2, %tid.x;
	setp.ge.u32 	%p125, %r2, %r1;
	mov.f64 	%fd446, 0d0000000000000000;
	mov.u32 	%r235, %r2;
	@%p125 bra 	$L__BB24_6;
	mul.wide.u32 	%rd51, %r2, 8;
	add.s64 	%rd52, %rd2, %rd51;
	ld.global.f64 	%fd246, [%rd52];
	neg.f64 	%fd247, %fd246;
	setp.lt.f64 	%p126, %fd246, 0d0000000000000000;
	selp.f64 	%fd446, %fd247, %fd246, %p126;
	add.s32 	%r235, %r2, 256;
$L__BB24_6:
	setp.ge.u32 	%p127, %r235, %r1;
	@%p127 bra 	$L__BB24_19;
	not.b32 	%r108, %r235;
	add.s32 	%r109, %r108, %r1;
	shr.u32 	%r110, %r109, 8;
	add.s32 	%r5, %r110, 1;
	and.b32  	%r6, %r5, 15;
	setp.lt.u32 	%p128, %r109, 3840;
	@%p128 bra 	$L__BB24_10;
	and.b32  	%r111, %r5, 33554416;
	neg.s32 	%r233, %r111;
	mul.wide.u32 	%rd53, %r235, 8;
	add.s64 	%rd54, %rd53, %rd2;
	add.s64 	%rd81, %rd54, 16384;
$L__BB24_9:
	.pragma "nounroll";
	ld.global.f64 	%fd249, [%rd81+-16384];
	neg.f64 	%fd250, %fd249;
	setp.lt.f64 	%p129, %fd249, 0d0000000000000000;
	selp.f64 	%fd251, %fd250, %fd249, %p129;
	setp.lt.f64 	%p130, %fd446, %fd251;
	selp.f64 	%fd252, %fd251, %fd446, %p130;
	ld.global.f64 	%fd253, [%rd81+-14336];
	neg.f64 	%fd254, %fd253;
	setp.lt.f64 	%p131, %fd253, 0d0000000000000000;
	selp.f64 	%fd255, %fd254, %fd253, %p131;
	setp.lt.f64 	%p132, %fd252, %fd255;
	selp.f64 	%fd256, %fd255, %fd252, %p132;
	ld.global.f64 	%fd257, [%rd81+-12288];
	neg.f64 	%fd258, %fd257;
	setp.lt.f64 	%p133, %fd257, 0d0000000000000000;
	selp.f64 	%fd259, %fd258, %fd257, %p133;
	setp.lt.f64 	%p134, %fd256, %fd259;
	selp.f64 	%fd260, %fd259, %fd256, %p134;
	ld.global.f64 	%fd261, [%rd81+-10240];
	neg.f64 	%fd262, %fd261;
	setp.lt.f64 	%p135, %fd261, 0d0000000000000000;
	selp.f64 	%fd263, %fd262, %fd261, %p135;
	setp.lt.f64 	%p136, %fd260, %fd263;
	selp.f64 	%fd264, %fd263, %fd260, %p136;
	ld.global.f64 	%fd265, [%rd81+-8192];
	neg.f64 	%fd266, %fd265;
	setp.lt.f64 	%p137, %fd265, 0d0000000000000000;
	selp.f64 	%fd267, %fd266, %fd265, %p137;
	setp.lt.f64 	%p138, %fd264, %fd267;
	selp.f64 	%fd268, %fd267, %fd264, %p138;
	ld.global.f64 	%fd269, [%rd81+-6144];
	neg.f64 	%fd270, %fd269;
	setp.lt.f64 	%p139, %fd269, 0d0000000000000000;
	selp.f64 	%fd271, %fd270, %fd269, %p139;
	setp.lt.f64 	%p140, %fd268, %fd271;
	selp.f64 	%fd272, %fd271, %fd268, %p140;
	ld.global.f64 	%fd273, [%rd81+-4096];
	neg.f64 	%fd274, %fd273;
	setp.lt.f64 	%p141, %fd273, 0d0000000000000000;
	selp.f64 	%fd275, %fd274, %fd273, %p141;
	setp.lt.f64 	%p142, %fd272, %fd275;
	selp.f64 	%fd276, %fd275, %fd272, %p142;
	ld.global.f64 	%fd277, [%rd81+-2048];
	neg.f64 	%fd278, %fd277;
	setp.lt.f64 	%p143, %fd277, 0d0000000000000000;
	selp.f64 	%fd279, %fd278, %fd277, %p143;
	setp.lt.f64 	%p144, %fd276, %fd279;
	selp.f64 	%fd280, %fd279, %fd276, %p144;
	ld.global.f64 	%fd281, [%rd81];
	neg.f64 	%fd282, %fd281;
	setp.lt.f64 	%p145, %fd281, 0d0000000000000000;
	selp.f64 	%fd283, %fd282, %fd281, %p145;
	setp.lt.f64 	%p146, %fd280, %fd283;
	selp.f64 	%fd284, %fd283, %fd280, %p146;
	ld.global.f64 	%fd285, [%rd81+2048];
	neg.f64 	%fd286, %fd285;
	setp.lt.f64 	%p147, %fd285, 0d0000000000000000;
	selp.f64 	%fd287, %fd286, %fd285, %p147;
	setp.lt.f64 	%p148, %fd284, %fd287;
	selp.f64 	%fd288, %fd287, %fd284, %p148;
	ld.global.f64 	%fd289, [%rd81+4096];
	neg.f64 	%fd290, %fd289;
	setp.lt.f64 	%p149, %fd289, 0d0000000000000000;
	selp.f64 	%fd291, %fd290, %fd289, %p149;
	setp.lt.f64 	%p150, %fd288, %fd291;
	selp.f64 	%fd292, %fd291, %fd288, %p150;
	ld.global.f64 	%fd293, [%rd81+6144];
	neg.f64 	%fd294, %fd293;
	setp.lt.f64 	%p151, %fd293, 0d0000000000000000;
	selp.f64 	%fd295, %fd294, %fd293, %p151;
	setp.lt.f64 	%p152, %fd292, %fd295;
	selp.f64 	%fd296, %fd295, %fd292, %p152;
	ld.global.f64 	%fd297, [%rd81+8192];
	neg.f64 	%fd298, %fd297;
	setp.lt.f64 	%p153, %fd297, 0d0000000000000000;
	selp.f64 	%fd299, %fd298, %fd297, %p153;
	setp.lt.f64 	%p154, %fd296, %fd299;
	selp.f64 	%fd300, %fd299, %fd296, %p154;
	ld.global.f64 	%fd301, [%rd81+10240];
	neg.f64 	%fd302, %fd301;
	setp.lt.f64 	%p155, %fd301, 0d0000000000000000;
	selp.f64 	%fd303, %fd302, %fd301, %p155;
	setp.lt.f64 	%p156, %fd300, %fd303;
	selp.f64 	%fd304, %fd303, %fd300, %p156;
	ld.global.f64 	%fd305, [%rd81+12288];
	neg.f64 	%fd306, %fd305;
	setp.lt.f64 	%p157, %fd305, 0d0000000000000000;
	selp.f64 	%fd307, %fd306, %fd305, %p157;
	setp.lt.f64 	%p158, %fd304, %fd307;
	selp.f64 	%fd308, %fd307, %fd304, %p158;
	ld.global.f64 	%fd309, [%rd81+14336];
	neg.f64 	%fd310, %fd309;
	setp.lt.f64 	%p159, %fd309, 0d0000000000000000;
	selp.f64 	%fd311, %fd310, %fd309, %p159;
	setp.lt.f64 	%p160, %fd308, %fd311;
	selp.f64 	%fd446, %fd311, %fd308, %p160;
	add.s32 	%r235, %r235, 4096;
	add.s32 	%r233, %r233, 16;
	add.s64 	%rd81, %rd81, 32768;
	setp.ne.s32 	%p161, %r233, 0;
	@%p161 bra 	$L__BB24_9;
$L__BB24_10:
	setp.eq.s32 	%p162, %r6, 0;
	@%p162 bra 	$L__BB24_19;
	and.b32  	%r13, %r5, 7;
	setp.lt.u32 	%p163, %r6, 8;
	@%p163 bra 	$L__BB24_13;
	mul.wide.s32 	%rd55, %r235, 8;
	add.s64 	%rd56, %rd2, %rd55;
	ld.global.f64 	%fd313, [%rd56];
	neg.f64 	%fd314, %fd313;
	setp.lt.f64 	%p164, %fd313, 0d0000000000000000;
	selp.f64 	%fd315, %fd314, %fd313, %p164;
	setp.lt.f64 	%p165, %fd446, %fd315;
	selp.f64 	%fd316, %fd315, %fd446, %p165;
	ld.global.f64 	%fd317, [%rd56+2048];
	neg.f64 	%fd318, %fd317;
	setp.lt.f64 	%p166, %fd317, 0d0000000000000000;
	selp.f64 	%fd319, %fd318, %fd317, %p166;
	setp.lt.f64 	%p167, %fd316, %fd319;
	selp.f64 	%fd320, %fd319, %fd316, %p167;
	ld.global.f64 	%fd321, [%rd56+4096];
	neg.f64 	%fd322, %fd321;
	setp.lt.f64 	%p168, %fd321, 0d0000000000000000;
	selp.f64 	%fd323, %fd322, %fd321, %p168;
	setp.lt.f64 	%p169, %fd320, %fd323;
	selp.f64 	%fd324, %fd323, %fd320, %p169;
	ld.global.f64 	%fd325, [%rd56+6144];
	neg.f64 	%fd326, %fd325;
	setp.lt.f64 	%p170, %fd325, 0d0000000000000000;
	selp.f64 	%fd327, %fd326, %fd325, %p170;
	setp.lt.f64 	%p171, %fd324, %fd327;
	selp.f64 	%fd328, %fd327, %fd324, %p171;
	ld.global.f64 	%fd329, [%rd56+8192];
	neg.f64 	%fd330, %fd329;
	setp.lt.f64 	%p172, %fd329, 0d0000000000000000;
	selp.f64 	%fd331, %fd330, %fd329, %p172;
	setp.lt.f64 	%p173, %fd328, %fd331;
	selp.f64 	%fd332, %fd331, %fd328, %p173;
	ld.global.f64 	%fd333, [%rd56+10240];
	neg.f64 	%fd334, %fd333;
	setp.lt.f64 	%p174, %fd333, 0d0000000000000000;
	selp.f64 	%fd335, %fd334, %fd333, %p174;
	setp.lt.f64 	%p175, %fd332, %fd335;
	selp.f64 	%fd336, %fd335, %fd332, %p175;
	ld.global.f64 	%fd337, [%rd56+12288];
	neg.f64 	%fd338, %fd337;
	setp.lt.f64 	%p176, %fd337, 0d0000000000000000;
	selp.f64 	%fd339, %fd338, %fd337, %p176;
	setp.lt.f64 	%p177, %fd336, %fd339;
	selp.f64 	%fd340, %fd339, %fd336, %p177;
	ld.global.f64 	%fd341, [%rd56+14336];
	neg.f64 	%fd342, %fd341;
	setp.lt.f64 	%p178, %fd341, 0d0000000000000000;
	selp.f64 	%fd343, %fd342, %fd341, %p178;
	setp.lt.f64 	%p179, %fd340, %fd343;
	selp.f64 	%fd446, %fd343, %fd340, %p179;
	add.s32 	%r235, %r235, 2048;
$L__BB24_13:
	setp.eq.s32 	%p180, %r13, 0;
	@%p180 bra 	$L__BB24_19;
	and.b32  	%r16, %r5, 3;
	setp.lt.u32 	%p181, %r13, 4;
	@%p181 bra 	$L__BB24_16;
	mul.wide.s32 	%rd57, %r235, 8;
	add.s64 	%rd58, %rd2, %rd57;
	ld.global.f64 	%fd345, [%rd58];
	neg.f64 	%fd346, %fd345;
	setp.lt.f64 	%p182, %fd345, 0d0000000000000000;
	selp.f64 	%fd347, %fd346, %fd345, %p182;
	setp.lt.f64 	%p183, %fd446, %fd347;
	selp.f64 	%fd348, %fd347, %fd446, %p183;
	ld.global.f64 	%fd349, [%rd58+2048];
	neg.f64 	%fd350, %fd349;
	setp.lt.f64 	%p184, %fd349, 0d0000000000000000;
	selp.f64 	%fd351, %fd350, %fd349, %p184;
	setp.lt.f64 	%p185, %fd348, %fd351;
	selp.f64 	%fd352, %fd351, %fd348, %p185;
	ld.global.f64 	%fd353, [%rd58+4096];
	neg.f64 	%fd354, %fd353;
	setp.lt.f64 	%p186, %fd353, 0d0000000000000000;
	selp.f64 	%fd355, %fd354, %fd353, %p186;
	setp.lt.f64 	%p187, %fd352, %fd355;
	selp.f64 	%fd356, %fd355, %fd352, %p187;
	ld.global.f64 	%fd357, [%rd58+6144];
	neg.f64 	%fd358, %fd357;
	setp.lt.f64 	%p188, %fd357, 0d0000000000000000;
	selp.f64 	%fd359, %fd358, %fd357, %p188;
	setp.lt.f64 	%p189, %fd356, %fd359;
	selp.f64 	%fd446, %fd359, %fd356, %p189;
	add.s32 	%r235, %r235, 1024;
$L__BB24_16:
	setp.eq.s32 	%p190, %r16, 0;
	@%p190 bra 	$L__BB24_19;
	neg.s32 	%r238, %r16;
$L__BB24_18:
	.pragma "nounroll";
	mul.wide.s32 	%rd59, %r235, 8;
	add.s64 	%rd60, %rd2, %rd59;
	ld.global.f64 	%fd360, [%rd60];
	neg.f64 	%fd361, %fd360;
	setp.lt.f64 	%p191, %fd360, 0d0000000000000000;
	selp.f64 	%fd362, %fd361, %fd360, %p191;
	setp.lt.f64 	%p192, %fd446, %fd362;
	selp.f64 	%fd446, %fd362, %fd446, %p192;
	add.s32 	%r235, %r235, 256;
	add.s32 	%r238, %r238, 1;
	setp.ne.s32 	%p193, %r238, 0;
	@%p193 bra 	$L__BB24_18;
$L__BB24_19:
	setp.lt.u64 	%p194, %rd19, 256;
	@%p194 bra 	$L__BB24_24;
	// begin inline asm
	mov.u32 %r175, %laneid;
	// end inline asm
	mov.b64 	%rd71, %fd446;
	mov.b64 	{%r177, %r182}, %rd71;
	mov.b32 	%r183, 1;
	mov.b32 	%r224, 31;
	mov.b32 	%r225, -1;
	// begin inline asm
	shfl.sync.down.b32 %r176, %r177, %r183, %r224, %r225;
	// end inline asm
	// begin inline asm
	shfl.sync.down.b32 %r181, %r182, %r183, %r224, %r225;
	// end inline asm
	mov.b64 	%rd72, {%r176, %r181};
	mov.b64 	%fd410, %rd72;
	setp.gt.s32 	%p222, %r175, 30;
	setp.lt.f64 	%p223, %fd446, %fd410;
	selp.f64 	%fd411, %fd410, %fd446, %p223;
	selp.f64 	%fd412, %fd446, %fd411, %p222;
	mov.b64 	%rd73, %fd412;
	mov.b64 	{%r187, %r192}, %rd73;
	mov.b32 	%r193, 2;
	// begin inline asm
	shfl.sync.down.b32 %r186, %r187, %r193, %r224, %r225;
	// end inline asm
	// begin inline asm
	shfl.sync.down.b32 %r191, %r192, %r193, %r224, %r225;
	// end inline asm
	mov.b64 	%rd74, {%r186, %r191};
	mov.b64 	%fd413, %rd74;
	setp.gt.s32 	%p224, %r175, 29;
	setp.lt.f64 	%p225, %fd412, %fd413;
	selp.f64 	%fd414, %fd413, %fd412, %p225;
	selp.f64 	%fd415, %fd412, %fd414, %p224;
	mov.b64 	%rd75, %fd415;
	mov.b64 	{%r197, %r202}, %rd75;
	mov.b32 	%r203, 4;
	// begin inline asm
	shfl.sync.down.b32 %r196, %r197, %r203, %r224, %r225;
	// end inline asm
	// begin inline asm
	shfl.sync.down.b32 %r201, %r202, %r203, %r224, %r225;
	// end inline asm
	mov.b64 	%rd76, {%r196, %r201};
	mov.b64 	%fd416, %rd76;
	setp.gt.s32 	%p226, %r175, 27;
	setp.lt.f64 	%p227, %fd415, %fd416;
	selp.f64 	%fd417, %fd416, %fd415, %p227;
	selp.f64 	%fd418, %fd415, %fd417, %p226;
	mov.b64 	%rd77, %fd418;
	mov.b64 	{%r207, %r212}, %rd77;
	mov.b32 	%r213, 8;
	// begin inline asm
	shfl.sync.down.b32 %r206, %r207, %r213, %r224, %r225;
	// end inline asm
	// begin inline asm
	shfl.sync.down.b32 %r211, %r212, %r213, %r224, %r225;
	// end inline asm
	mov.b64 	%rd78, {%r206, %r211};
	mov.b64 	%fd419, %rd78;
	setp.gt.s32 	%p228, %r175, 23;
	setp.lt.f64 	%p229, %fd418, %fd419;
	selp.f64 	%fd420, %fd419, %fd418, %p229;
	selp.f64 	%fd421, %fd418, %fd420, %p228;
	mov.b64 	%rd79, %fd421;
	mov.b64 	{%r217, %r222}, %rd79;
	mov.b32 	%r223, 16;
	// begin inline asm
	shfl.sync.down.b32 %r216, %r217, %r223, %r224, %r225;
	// end inline asm
	// begin inline asm
	shfl.sync.down.b32 %r221, %r222, %r223, %r224, %r225;
	// end inline asm
	mov.b64 	%rd80, {%r216, %r221};
	mov.b64 	%fd422, %rd80;
	setp.gt.s32 	%p230, %r175, 15;
	setp.lt.f64 	%p231, %fd421, %fd422;
	selp.f64 	%fd16, %fd422, %fd421, %p231;
	selp.f64 	%fd458, %fd421, %fd16, %p230;
	setp.ne.s32 	%p232, %r175, 0;
	@%p232 bra 	$L__BB24_22;
	shr.u32 	%r226, %r2, 2;
	and.b32  	%r227, %r226, 248;
	mov.u32 	%r228, _ZZN3cub18CUB_300001_SM_10006detail6reduce28DeviceReduceSingleTileKernelINS2_10policy_hubIdy11max_functorIdEE10Policy1000EN6thrust24THRUST_300001_SM_1000_NS6detail15normal_iteratorINSA_10device_ptrIdEEEEPdyS6_dd11abs_functorIdEEEvT0_T1_T2_T3_T4_T6_E12temp_storage;
	add.s32 	%r229, %r228, %r227;
	st.shared.f64 	[%r229+8], %fd16;
$L__BB24_22:
	bar.sync 	0;
	setp.ne.s32 	%p233, %r2, 0;
	@%p233 bra 	$L__BB24_49;
	ld.shared.f64 	%fd423, [_ZZN3cub18CUB_300001_SM_10006detail6reduce28DeviceReduceSingleTileKernelINS2_10policy_hubIdy11max_functorIdEE10Policy1000EN6thrust24THRUST_300001_SM_1000_NS6detail15normal_iteratorINSA_10device_ptrIdEEEEPdyS6_dd11abs_functorIdEEEvT0_T1_T2_T3_T4_T6_E12temp_storage+16];
	setp.lt.f64 	%p234, %fd458, %fd423;
	selp.f64 	%fd424, %fd423, %fd458, %p234;
	ld.shared.f64 	%fd425, [_ZZN3cub18CUB_300001_SM_10006detail6reduce28DeviceReduceSingleTileKernelINS2_10policy_hubIdy11max_functorIdEE10Policy1000EN6thrust24THRUST_300001_SM_1000_NS6detail15normal_iteratorINSA_10device_ptrIdEEEEPdyS6_dd11abs_functorIdEEEvT0_T1_T2_T3_T4_T6_E12temp_storage+24];
	setp.lt.f64 	%p235, %fd424, %fd425;
	selp.f64 	%fd426, %fd425, %fd424, %p235;
	ld.shared.f64 	%fd427, [_ZZN3cub18CUB_300001_SM_10006detail6reduce28DeviceReduceSingleTileKernelINS2_10policy_hubIdy11max_functorIdEE10Policy1000EN6thrust24THRUST_300001_SM_1000_NS6detail15normal_iteratorINSA_10device_ptrIdEEEEPdyS6_dd11abs_functorIdEEEvT0_T1_T2_T3_T4_T6_E12temp_storage+32];
	setp.lt.f64 	%p236, %fd426, %fd427;
	selp.f64 	%fd428, %fd427, %fd426, %p236;
	ld.shared.f64 	%fd429, [_ZZN3cub18CUB_300001_SM_10006detail6reduce28DeviceReduceSingleTileKernelINS2_10policy_hubIdy11max_functorIdEE10Policy1000EN6thrust24THRUST_300001_SM_1000_NS6detail15normal_iteratorINSA_10device_ptrIdEEEEPdyS6_dd11abs_functorIdEEEvT0_T1_T2_T3_T4_T6_E12temp_storage+40];
	setp.lt.f64 	%p237, %fd428, %fd429;
	selp.f64 	%fd430, %fd429, %fd428, %p237;
	ld.shared.f64 	%fd431, [_ZZN3cub18CUB_300001_SM_10006detail6reduce28DeviceReduceSingleTileKernelINS2_10policy_hubIdy11max_functorIdEE10Policy1000EN6thrust24THRUST_300001_SM_1000_NS6detail15normal_iteratorINSA_10device_ptrIdEEEEPdyS6_dd11abs_functorIdEEEvT0_T1_T2_T3_T4_T6_E12temp_storage+48];
	setp.lt.f64 	%p238, %fd430, %fd431;
	selp.f64 	%fd432, %fd431, %fd430, %p238;
	ld.shared.f64 	%fd433, [_ZZN3cub18CUB_300001_SM_10006detail6reduce28DeviceReduceSingleTileKernelINS2_10policy_hubIdy11max_functorIdEE10Policy1000EN6thrust24THRUST_300001_SM_1000_NS6detail15normal_iteratorINSA_10device_ptrIdEEEEPdyS6_dd11abs_functorIdEEEvT0_T1_T2_T3_T4_T6_E12temp_storage+56];
	setp.lt.f64 	%p239, %fd432, %fd433;
	selp.f64 	%fd434, %fd433, %fd432, %p239;
	ld.shared.f64 	%fd435, [_ZZN3cub18CUB_300001_SM_10006detail6reduce28DeviceReduceSingleTileKernelINS2_10policy_hubIdy11max_functorIdEE10Policy1000EN6thrust24THRUST_300001_SM_1000_NS6detail15normal_iteratorINSA_10device_ptrIdEEEEPdyS6_dd11abs_functorIdEEEvT0_T1_T2_T3_T4_T6_E12temp_storage+64];
	setp.lt.f64 	%p240, %fd434, %fd435;
	selp.f64 	%fd458, %fd435, %fd434, %p240;
	bra.uni 	$L__BB24_49;
$L__BB24_24:
	// begin inline asm
	mov.u32 %r112, %laneid;
	// end inline asm
	and.b32  	%r163, %r2, 992;
	add.s32 	%r164, %r163, 32;
	setp.gt.u32 	%p195, %r164, %r1;
	not.b32 	%r165, %r163;
	add.s32 	%r166, %r1, %r165;
	selp.b32 	%r161, %r166, 31, %p195;
	mov.b64 	%rd61, %fd446;
	mov.b64 	{%r114, %r119}, %rd61;
	mov.b32 	%r120, 1;
	mov.b32 	%r162, -1;
	// begin inline asm
	shfl.sync.down.b32 %r113, %r114, %r120, %r161, %r162;
	// end inline asm
	// begin inline asm
	shfl.sync.down.b32 %r118, %r119, %r120, %r161, %r162;
	// end inline asm
	mov.b64 	%rd62, {%r113, %r118};
	mov.b64 	%fd363, %rd62;
	setp.lt.s32 	%p196, %r112, %r161;
	setp.lt.f64 	%p197, %fd446, %fd363;
	selp.f64 	%fd364, %fd363, %fd446, %p197;
	selp.f64 	%fd365, %fd364, %fd446, %p196;
	mov.b64 	%rd63, %fd365;
	mov.b64 	{%r124, %r129}, %rd63;
	mov.b32 	%r130, 2;
	// begin inline asm
	shfl.sync.down.b32 %r123, %r124, %r130, %r161, %r162;
	// end inline asm
	// begin inline asm
	shfl.sync.down.b32 %r128, %r129, %r130, %r161, %r162;
	// end inline asm
	mov.b64 	%rd64, {%r123, %r128};
	mov.b64 	%fd366, %rd64;
	add.s32 	%r167, %r112, 2;
	setp.gt.s32 	%p198, %r167, %r161;
	setp.lt.f64 	%p199, %fd365, %fd366;
	selp.f64 	%fd367, %fd366, %fd365, %p199;
	selp.f64 	%fd368, %fd365, %fd367, %p198;
	mov.b64 	%rd65, %fd368;
	mov.b64 	{%r134, %r139}, %rd65;
	mov.b32 	%r140, 4;
	// begin inline asm
	shfl.sync.down.b32 %r133, %r134, %r140, %r161, %r162;
	// end inline asm
	// begin inline asm
	shfl.sync.down.b32 %r138, %r139, %r140, %r161, %r162;
	// end inline asm
	mov.b64 	%rd66, {%r133, %r138};
	mov.b64 	%fd369, %rd66;
	add.s32 	%r168, %r112, 4;
	setp.gt.s32 	%p200, %r168, %r161;
	setp.lt.f64 	%p201, %fd368, %fd369;
	selp.f64 	%fd370, %fd369, %fd368, %p201;
	selp.f64 	%fd371, %fd368, %fd370, %p200;
	mov.b64 	%rd67, %fd371;
	mov.b64 	{%r144, %r149}, %rd67;
	mov.b32 	%r150, 8;
	// begin inline asm
	shfl.sync.down.b32 %r143, %r144, %r150, %r161, %r162;
	// end inline asm
	// begin inline asm
	shfl.sync.down.b32 %r148, %r149, %r150, %r161, %r162;
	// end inline asm
	mov.b64 	%rd68, {%r143, %r148};
	mov.b64 	%fd372, %rd68;
	add.s32 	%r169, %r112, 8;
	setp.gt.s32 	%p202, %r169, %r161;
	setp.lt.f64 	%p203, %fd371, %fd372;
	selp.f64 	%fd373, %fd372, %fd371, %p203;
	selp.f64 	%fd374, %fd371, %fd373, %p202;
	mov.b64 	%rd69, %fd374;
	mov.b64 	{%r154, %r159}, %rd69;
	mov.b32 	%r160, 16;
	// begin inline asm
	shfl.sync.down.b32 %r153, %r154, %r160, %r161, %r162;
	// end inline asm
	// begin inline asm
	shfl.sync.down.b32 %r158, %r159, %r160, %r161, %r162;
	// end inline asm
	mov.b64 	%rd70, {%r153, %r158};
	mov.b64 	%fd375, %rd70;
	add.s32 	%r170, %r112, 16;
	setp.gt.s32 	%p204, %r170, %r161;
	setp.lt.f64 	%p205, %fd374, %fd375;
	selp.f64 	%fd376, %fd375, %fd374, %p205;
	selp.f64 	%fd458, %fd374, %fd376, %p204;
	setp.ne.s32 	%p206, %r112, 0;
	@%p206 bra 	$L__BB24_26;
	shr.u32 	%r171, %r2, 2;
	and.b32  	%r172, %r171, 248;
	mov.u32 	%r173, _ZZN3cub18CUB_300001_SM_10006detail6reduce28DeviceReduceSingleTileKernelINS2_10policy_hubIdy11max_functorIdEE10Policy1000EN6thrust24THRUST_300001_SM_1000_NS6detail15normal_iteratorINSA_10device_ptrIdEEEEPdyS6_dd11abs_functorIdEEEvT0_T1_T2_T3_T4_T6_E12temp_storage;
	add.s32 	%r174, %r173, %r172;
	st.shared.f64 	[%r174+8], %fd458;
$L__BB24_26:
	bar.sync 	0;
	setp.ne.s32 	%p207, %r2, 0;
	@%p207 bra 	$L__BB24_49;
	setp.gt.u64 	%p208, %rd19, 32;
	ld.shared.f64 	%fd377, [_ZZN3cub18CUB_300001_SM_10006detail6reduce28DeviceReduceSingleTileKernelINS2_10policy_hubIdy11max_functorIdEE10Policy1000EN6thrust24THRUST_300001_SM_1000_NS6detail15normal_iteratorINSA_10device_ptrIdEEEEPdyS6_dd11abs_functorIdEEEvT0_T1_T2_T3_T4_T6_E12temp_storage+16];
	setp.lt.f64 	%p209, %fd458, %fd377;
	selp.f64 	%fd379, %fd377, %fd458, %p209;
	selp.f64 	%fd380, %fd379, %fd458, %p208;
	setp.gt.u64 	%p210, %rd19, 64;
	ld.shared.f64 	%fd382, [_ZZN3cub18CUB_300001_SM_10006detail6reduce28DeviceReduceSingleTileKernelINS2_10policy_hubIdy11max_functorIdEE10Policy1000EN6thrust24THRUST_300001_SM_1000_NS6detail15normal_iteratorINSA_10device_ptrIdEEEEPdyS6_dd11abs_functorIdEEEvT0_T1_T2_T3_T4_T6_E12temp_storage+24];
	setp.lt.f64 	%p211, %fd380, %fd382;
	selp.f64 	%fd384, %fd382, %fd380, %p211;
	selp.f64 	%fd385, %fd384, %fd380, %p210;
	setp.gt.u64 	%p212, %rd19, 96;
	ld.shared.f64 	%fd387, [_ZZN3cub18CUB_300001_SM_10006detail6reduce28DeviceReduceSingleTileKernelINS2_10policy_hubIdy11max_functorIdEE10Policy1000EN6thrust24THRUST_300001_SM_1000_NS6detail15normal_iteratorINSA_10device_ptrIdEEEEPdyS6_dd11abs_functorIdEEEvT0_T1_T2_T3_T4_T6_E12temp_storage+32];
	setp.lt.f64 	%p213, %fd385, %fd387;
	selp.f64 	%fd389, %fd387, %fd385, %p213;
	selp.f64 	%fd390, %fd389, %fd385, %p212;
	setp.gt.u64 	%p214, %rd19, 128;
	ld.shared.f64 	%fd392, [_ZZN3cub18CUB_300001_SM_10006detail6reduce28DeviceReduceSingleTileKernelINS2_10policy_hubIdy11max_functorIdEE10Policy1000EN6thrust24THRUST_300001_SM_1000_NS6detail15normal_iteratorINSA_10device_ptrIdEEEEPdyS6_dd11abs_functorIdEEEvT0_T1_T2_T3_T4_T6_E12temp_storage+40];
	setp.lt.f64 	%p215, %fd390, %fd392;
	selp.f64 	%fd394, %fd392, %fd390, %p215;
	selp.f64 	%fd395, %fd394, %fd390, %p214;
	setp.gt.u64 	%p216, %rd19, 160;
	ld.shared.f64 	%fd397, [_ZZN3cub18CUB_300001_SM_10006detail6reduce28DeviceReduceSingleTileKernelINS2_10policy_hubIdy11max_functorIdEE10Policy1000EN6thrust24THRUST_300001_SM_1000_NS6detail15normal_iteratorINSA_10device_ptrIdEEEEPdyS6_dd11abs_functorIdEEEvT0_T1_T2_T3_T4_T6_E12temp_storage+48];
	setp.lt.f64 	%p217, %fd395, %fd397;
	selp.f64 	%fd399, %fd397, %fd395, %p217;
	selp.f64 	%fd400, %fd399, %fd395, %p216;
	setp.gt.u64 	%p218, %rd19, 192;
	ld.shared.f64 	%fd402, [_ZZN3cub18CUB_300001_SM_10006detail6reduce28DeviceReduceSingleTileKernelINS2_10policy_hubIdy11max_functorIdEE10Policy1000EN6thrust24THRUST_300001_SM_1000_NS6detail15normal_iteratorINSA_10device_ptrIdEEEEPdyS6_dd11abs_functorIdEEEvT0_T1_T2_T3_T4_T6_E12temp_storage+56];
	setp.lt.f64 	%p219, %fd400, %fd402;
	selp.f64 	%fd404, %fd402, %fd400, %p219;
	selp.f64 	%fd405, %fd404, %fd400, %p218;
	setp.gt.u64 	%p220, %rd19, 224;
	ld.shared.f64 	%fd407, [_ZZN3cub18CUB_300001_SM_10006detail6reduce28DeviceReduceSingleTileKernelINS2_10policy_hubIdy11max_functorIdEE10Policy1000EN6thrust24THRUST_300001_SM_1000_NS6detail15normal_iteratorINSA_10device_ptrIdEEEEPdyS6_dd11abs_functorIdEEEvT0_T1_T2_T3_T4_T6_E12temp_storage+64];
	setp.lt.f64 	%p221, %fd405, %fd407;
	selp.f64 	%fd409, %fd407, %fd405, %p221;
	selp.f64 	%fd458, %fd409, %fd405, %p220;
	bra.uni 	$L__BB24_49;
$L__BB24_28:
	mov.u32 	%r24, %tid.x;
	cvt.u64.u32 	%rd6, %r24;
	mul.wide.u32 	%rd22, %r24, 8;
	add.s64 	%rd7, %rd2, %rd22;
	ld.global.f64 	%fd43, [%rd7];
	neg.f64 	%fd44, %fd43;
	setp.lt.f64 	%p3, %fd43, 0d0000000000000000;
	selp.f64 	%fd45, %fd44, %fd43, %p3;
	ld.global.f64 	%fd46, [%rd7+2048];
	neg.f64 	%fd47, %fd46;
	setp.lt.f64 	%p4, %fd46, 0d0000000000000000;
	selp.f64 	%fd48, %fd47, %fd46, %p4;
	ld.global.f64 	%fd49, [%rd7+4096];
	neg.f64 	%fd50, %fd49;
	setp.lt.f64 	%p5, %fd49, 0d0000000000000000;
	selp.f64 	%fd51, %fd50, %fd49, %p5;
	ld.global.f64 	%fd52, [%rd7+6144];
	neg.f64 	%fd53, %fd52;
	setp.lt.f64 	%p6, %fd52, 0d0000000000000000;
	selp.f64 	%fd54, %fd53, %fd52, %p6;
	ld.global.f64 	%fd55, [%rd7+8192];
	neg.f64 	%fd56, %fd55;
	setp.lt.f64 	%p7, %fd55, 0d0000000000000000;
	selp.f64 	%fd57, %fd56, %fd55, %p7;
	ld.global.f64 	%fd58, [%rd7+10240];
	neg.f64 	%fd59, %fd58;
	setp.lt.f64 	%p8, %fd58, 0d0000000000000000;
	selp.f64 	%fd60, %fd59, %fd58, %p8;
	ld.global.f64 	%fd61, [%rd7+12288];
	neg.f64 	%fd62, %fd61;
	setp.lt.f64 	%p9, %fd61, 0d0000000000000000;
	selp.f64 	%fd63, %fd62, %fd61, %p9;
	ld.global.f64 	%fd64, [%rd7+14336];
	neg.f64 	%fd65, %fd64;
	setp.lt.f64 	%p10, %fd64, 0d0000000000000000;
	selp.f64 	%fd66, %fd65, %fd64, %p10;
	setp.lt.f64 	%p11, %fd45, %fd48;
	selp.f64 	%fd67, %fd48, %fd45, %p11;
	setp.lt.f64 	%p12, %fd67, %fd51;
	selp.f64 	%fd68, %fd51, %fd67, %p12;
	setp.lt.f64 	%p13, %fd68, %fd54;
	selp.f64 	%fd69, %fd54, %fd68, %p13;
	setp.lt.f64 	%p14, %fd69, %fd57;
	selp.f64 	%fd70, %fd57, %fd69, %p14;
	setp.lt.f64 	%p15, %fd70, %fd60;
	selp.f64 	%fd71, %fd60, %fd70, %p15;
	setp.lt.f64 	%p16, %fd71, %fd63;
	selp.f64 	%fd72, %fd63, %fd71, %p16;
	setp.lt.f64 	%p17, %fd72, %fd66;
	selp.f64 	%fd457, %fd66, %fd72, %p17;
	add.s64 	%rd8, %rd19, -2048;
	setp.lt.u64 	%p18, %rd8, 2048;
	mov.b64 	%rd83, 2048;
	@%p18 bra 	$L__BB24_32;
	mov.b64 	%rd83, 2048;
$L__BB24_30:
	shl.b64 	%rd24, %rd83, 3;
	add.s64 	%rd25, %rd7, %rd24;
	ld.global.f64 	%fd73, [%rd25];
	neg.f64 	%fd74, %fd73;
	setp.lt.f64 	%p19, %fd73, 0d0000000000000000;
	selp.f64 	%fd75, %fd74, %fd73, %p19;
	ld.global.f64 	%fd76, [%rd25+2048];
	neg.f64 	%fd77, %fd76;
	setp.lt.f64 	%p20, %fd76, 0d0000000000000000;
	selp.f64 	%fd78, %fd77, %fd76, %p20;
	ld.global.f64 	%fd79, [%rd25+4096];
	neg.f64 	%fd80, %fd79;
	setp.lt.f64 	%p21, %fd79, 0d0000000000000000;
	selp.f64 	%fd81, %fd80, %fd79, %p21;
	ld.global.f64 	%fd82, [%rd25+6144];
	neg.f64 	%fd83, %fd82;
	setp.lt.f64 	%p22, %fd82, 0d0000000000000000;
	selp.f64 	%fd84, %fd83, %fd82, %p22;
	ld.global.f64 	%fd85, [%rd25+8192];
	neg.f64 	%fd86, %fd85;
	setp.lt.f64 	%p23, %fd85, 0d0000000000000000;
	selp.f64 	%fd87, %fd86, %fd85, %p23;
	ld.global.f64 	%fd88, [%rd25+10240];
	neg.f64 	%fd89, %fd88;
	setp.lt.f64 	%p24, %fd88, 0d0000000000000000;
	selp.f64 	%fd90, %fd89, %fd88, %p24;
	ld.global.f64 	%fd91, [%rd25+12288];
	neg.f64 	%fd92, %fd91;
	setp.lt.f64 	%p25, %fd91, 0d0000000000000000;
	selp.f64 	%fd93, %fd92, %fd91, %p25;
	ld.global.f64 	%fd94, [%rd25+14336];
	neg.f64 	%fd95, %fd94;
	setp.lt.f64 	%p26, %fd94, 0d0000000000000000;
	selp.f64 	%fd96, %fd95, %fd94, %p26;
	setp.lt.f64 	%p27, %fd457, %fd75;
	selp.f64 	%fd97, %fd75, %fd457, %p27;
	setp.lt.f64 	%p28, %fd97, %fd78;
	selp.f64 	%fd98, %fd78, %fd97, %p28;
	setp.lt.f64 	%p29, %fd98, %fd81;
	selp.f64 	%fd99, %fd81, %fd98, %p29;
	setp.lt.f64 	%p30, %fd99, %fd84;
	selp.f64 	%fd100, %fd84, %fd99, %p30;
	setp.lt.f64 	%p31, %fd100, %fd87;
	selp.f64 	%fd101, %fd87, %fd100, %p31;
	setp.lt.f64 	%p32, %fd101, %fd90;
	selp.f64 	%fd102, %fd90, %fd101, %p32;
	setp.lt.f64 	%p33, %fd102, %fd93;
	selp.f64 	%fd103, %fd93, %fd102, %p33;
	setp.lt.f64 	%p34, %fd103, %fd96;
	selp.f64 	%fd457, %fd96, %fd103, %p34;
	sub.s64 	%rd26, %rd19, %rd83;
	setp.lt.u64 	%p35, %rd26, 2048;
	@%p35 bra 	$L__BB24_45;
	add.s64 	%rd83, %rd83, 2048;
	setp.le.u64 	%p36, %rd83, %rd8;
	@%p36 bra 	$L__BB24_30;
$L__BB24_32:
	setp.le.u64 	%p37, %rd19, %rd83;
	cvt.u32.u64 	%r42, %rd83;
	cvt.u32.u64 	%r43, %rd19;
	sub.s32 	%r44, %r43, %r42;
	setp.ge.s32 	%p38, %r24, %r44;
	or.pred  	%p39, %p37, %p38;
	@%p39 bra 	$L__BB24_45;
	not.b32 	%r47, %r24;
	add.s32 	%r48, %r47, %r43;
	sub.s32 	%r50, %r48, %r42;
	shr.u32 	%r51, %r50, 8;
	add.s32 	%r25, %r51, 1;
	and.b32  	%r26, %r25, 15;
	setp.lt.u32 	%p40, %r50, 3840;
	mov.u32 	%r242, %r24;
	@%p40 bra 	$L__BB24_36;
	and.b32  	%r52, %r25, 33554416;
	neg.s32 	%r240, %r52;
	add.s64 	%rd27, %rd83, %rd6;
	shl.b64 	%rd28, %rd27, 3;
	add.s64 	%rd29, %rd28, %rd2;
	add.s64 	%rd84, %rd29, 16384;
	mov.u32 	%r242, %r24;
$L__BB24_35:
	.pragma "nounroll";
	ld.global.f64 	%fd105, [%rd84+-16384];
	neg.f64 	%fd106, %fd105;
	setp.lt.f64 	%p41, %fd105, 0d0000000000000000;
	selp.f64 	%fd107, %fd106, %fd105, %p41;
	setp.lt.f64 	%p42, %fd457, %fd107;
	selp.f64 	%fd108, %fd107, %fd457, %p42;
	ld.global.f64 	%fd109, [%rd84+-14336];
	neg.f64 	%fd110, %fd109;
	setp.lt.f64 	%p43, %fd109, 0d0000000000000000;
	selp.f64 	%fd111, %fd110, %fd109, %p43;
	setp.lt.f64 	%p44, %fd108, %fd111;
	selp.f64 	%fd112, %fd111, %fd108, %p44;
	ld.global.f64 	%fd113, [%rd84+-12288];
	neg.f64 	%fd114, %fd113;
	setp.lt.f64 	%p45, %fd113, 0d0000000000000000;
	selp.f64 	%fd115, %fd114, %fd113, %p45;
	setp.lt.f64 	%p46, %fd112, %fd115;
	selp.f64 	%fd116, %fd115, %fd112, %p46;
	ld.global.f64 	%fd117, [%rd84+-10240];
	neg.f64 	%fd118, %fd117;
	setp.lt.f64 	%p47, %fd117, 0d0000000000000000;
	selp.f64 	%fd119, %fd118, %fd117, %p47;
	setp.lt.f64 	%p48, %fd116, %fd119;
	selp.f64 	%fd120, %fd119, %fd116, %p48;
	ld.global.f64 	%fd121, [%rd84+-8192];
	neg.f64 	%fd122, %fd121;
	setp.lt.f64 	%p49, %fd121, 0d0000000000000000;
	selp.f64 	%fd123, %fd122, %fd121, %p49;
	setp.lt.f64 	%p50, %fd120, %fd123;
	selp.f64 	%fd124, %fd123, %fd120, %p50;
	ld.global.f64 	%fd125, [%rd84+-6144];
	neg.f64 	%fd126, %fd125;
	setp.lt.f64 	%p51, %fd125, 0d0000000000000000;
	selp.f64 	%fd127, %fd126, %fd125, %p51;
	setp.lt.f64 	%p52, %fd124, %fd127;
	selp.f64 	%fd128, %fd127, %fd124, %p52;
	ld.global.f64 	%fd129, [%rd84+-4096];
	neg.f64 	%fd130, %fd129;
	setp.lt.f64 	%p53, %fd129, 0d0000000000000000;
	selp.f64 	%fd131, %fd130, %fd129, %p53;
	setp.lt.f64 	%p54, %fd128, %fd131;
	selp.f64 	%fd132, %fd131, %fd128, %p54;
	ld.global.f64 	%fd133, [%rd84+-2048];
	neg.f64 	%fd134, %fd133;
	setp.lt.f64 	%p55, %fd133, 0d0000000000000000;
	selp.f64 	%fd135, %fd134, %fd133, %p55;
	setp.lt.f64 	%p56, %fd132, %fd135;
	selp.f64 	%fd136, %fd135, %fd132, %p56;
	ld.global.f64 	%fd137, [%rd84];
	neg.f64 	%fd138, %fd137;
	setp.lt.f64 	%p57, %fd137, 0d0000000000000000;
	selp.f64 	%fd139, %fd138, %fd137, %p57;
	setp.lt.f64 	%p58, %fd136, %fd139;
	selp.f64 	%fd140, %fd139, %fd136, %p58;
	ld.global.f64 	%fd141, [%rd84+2048];
	neg.f64 	%fd142, %fd141;
	setp.lt.f64 	%p59, %fd141, 0d0000000000000000;
	selp.f64 	%fd143, %fd142, %fd141, %p59;
	setp.lt.f64 	%p60, %fd140, %fd143;
	selp.f64 	%fd144, %fd143, %fd140, %p60;
	ld.global.f64 	%fd145, [%rd84+4096];
	neg.f64 	%fd146, %fd145;
	setp.lt.f64 	%p61, %fd145, 0d0000000000000000;
	selp.f64 	%fd147, %fd146, %fd145, %p61;
	setp.lt.f64 	%p62, %fd144, %fd147;
	selp.f64 	%fd148, %fd147, %fd144, %p62;
	ld.global.f64 	%fd149, [%rd84+6144];
	neg.f64 	%fd150, %fd149;
	setp.lt.f64 	%p63, %fd149, 0d0000000000000000;
	selp.f64 	%fd151, %fd150, %fd149, %p63;
	setp.lt.f64 	%p64, %fd148, %fd151;
	selp.f64 	%fd152, %fd151, %fd148, %p64;
	ld.global.f64 	%fd153, [%rd84+8192];
	neg.f64 	%fd154, %fd153;
	setp.lt.f64 	%p65, %fd153, 0d0000000000000000;
	selp.f64 	%fd155, %fd154, %fd153, %p65;
	setp.lt.f64 	%p66, %fd152, %fd155;
	selp.f64 	%fd156, %fd155, %fd152, %p66;
	ld.global.f64 	%fd157, [%rd84+10240];
	neg.f64 	%fd158, %fd157;
	setp.lt.f64 	%p67, %fd157, 0d0000000000000000;
	selp.f64 	%fd159, %fd158, %fd157, %p67;
	setp.lt.f64 	%p68, %fd156, %fd159;
	selp.f64 	%fd160, %fd159, %fd156, %p68;
	ld.global.f64 	%fd161, [%rd84+12288];
	neg.f64 	%fd162, %fd161;
	setp.lt.f64 	%p69, %fd161, 0d0000000000000000;
	selp.f64 	%fd163, %fd162, %fd161, %p69;
	setp.lt.f64 	%p70, %fd160, %fd163;
	selp.f64 	%fd164, %fd163, %fd160, %p70;
	ld.global.f64 	%fd165, [%rd84+14336];
	neg.f64 	%fd166, %fd165;
	setp.lt.f64 	%p71, %fd165, 0d0000000000000000;
	selp.f64 	%fd167, %fd166, %fd165, %p71;
	setp.lt.f64 	%p72, %fd164, %fd167;
	selp.f64 	%fd457, %fd167, %fd164, %p72;
	add.s32 	%r242, %r242, 4096;
	add.s32 	%r240, %r240, 16;
	add.s64 	%rd84, %rd84, 32768;
	setp.ne.s32 	%p73, %r240, 0;
	@%p73 bra 	$L__BB24_35;
$L__BB24_36:
	setp.eq.s32 	%p74, %r26, 0;
	@%p74 bra 	$L__BB24_45;
	and.b32  	%r33, %r25, 7;
	setp.lt.u32 	%p75, %r26, 8;
	@%p75 bra 	$L__BB24_39;
	cvt.u64.u32 	%rd30, %r242;
	add.s64 	%rd31, %rd83, %rd30;
	shl.b64 	%rd32, %rd31, 3;
	add.s64 	%rd33, %rd2, %rd32;
	ld.global.f64 	%fd169, [%rd33];
	neg.f64 	%fd170, %fd169;
	setp.lt.f64 	%p76, %fd169, 0d0000000000000000;
	selp.f64 	%fd171, %fd170, %fd169, %p76;
	setp.lt.f64 	%p77, %fd457, %fd171;
	selp.f64 	%fd172, %fd171, %fd457, %p77;
	ld.global.f64 	%fd173, [%rd33+2048];
	neg.f64 	%fd174, %fd173;
	setp.lt.f64 	%p78, %fd173, 0d0000000000000000;
	selp.f64 	%fd175, %fd174, %fd173, %p78;
	setp.lt.f64 	%p79, %fd172, %fd175;
	selp.f64 	%fd176, %fd175, %fd172, %p79;
	ld.global.f64 	%fd177, [%rd33+4096];
	neg.f64 	%fd178, %fd177;
	setp.lt.f64 	%p80, %fd177, 0d0000000000000000;
	selp.f64 	%fd179, %fd178, %fd177, %p80;
	setp.lt.f64 	%p81, %fd176, %fd179;
	selp.f64 	%fd180, %fd179, %fd176, %p81;
	ld.global.f64 	%fd181, [%rd33+6144];
	neg.f64 	%fd182, %fd181;
	setp.lt.f64 	%p82, %fd181, 0d0000000000000000;
	selp.f64 	%fd183, %fd182, %fd181, %p82;
	setp.lt.f64 	%p83, %fd180, %fd183;
	selp.f64 	%fd184, %fd183, %fd180, %p83;
	ld.global.f64 	%fd185, [%rd33+8192];
	neg.f64 	%fd186, %fd185;
	setp.lt.f64 	%p84, %fd185, 0d0000000000000000;
	selp.f64 	%fd187, %fd186, %fd185, %p84;
	setp.lt.f64 	%p85, %fd184, %fd187;
	selp.f64 	%fd188, %fd187, %fd184, %p85;
	ld.global.f64 	%fd189, [%rd33+10240];
	neg.f64 	%fd190, %fd189;
	setp.lt.f64 	%p86, %fd189, 0d0000000000000000;
	selp.f64 	%fd191, %fd190, %fd189, %p86;
	setp.lt.f64 	%p87, %fd188, %fd191;
	selp.f64 	%fd192, %fd191, %fd188, %p87;
	ld.global.f64 	%fd193, [%rd33+12288];
	neg.f64 	%fd194, %fd193;
	setp.lt.f64 	%p88, %fd193, 0d0000000000000000;
	selp.f64 	%fd195, %fd194, %fd193, %p88;
	setp.lt.f64 	%p89, %fd192, %fd195;
	selp.f64 	%fd196, %fd195, %fd192, %p89;
	ld.global.f64 	%fd197, [%rd33+14336];
	neg.f64 	%fd198, %fd197;
	setp.lt.f64 	%p90, %fd197, 0d0000000000000000;
	selp.f64 	%fd199, %fd198, %fd197, %p90;
	setp.lt.f64 	%p91, %fd196, %fd199;
	selp.f64 	%fd457, %fd199, %fd196, %p91;
	add.s32 	%r242, %r242, 2048;
$L__BB24_39:
	setp.eq.s32 	%p92, %r33, 0;
	@%p92 bra 	$L__BB24_45;
	and.b32  	%r36, %r25, 3;
	setp.lt.u32 	%p93, %r33, 4;
	@%p93 bra 	$L__BB24_42;
	cvt.u64.u32 	%rd34, %r242;
	add.s64 	%rd35, %rd83, %rd34;
	shl.b64 	%rd36, %rd35, 3;
	add.s64 	%rd37, %rd2, %rd36;
	ld.global.f64 	%fd201, [%rd37];
	neg.f64 	%fd202, %fd201;
	setp.lt.f64 	%p94, %fd201, 0d0000000000000000;
	selp.f64 	%fd203, %fd202, %fd201, %p94;
	setp.lt.f64 	%p95, %fd457, %fd203;
	selp.f64 	%fd204, %fd203, %fd457, %p95;
	ld.global.f64 	%fd205, [%rd37+2048];
	neg.f64 	%fd206, %fd205;
	setp.lt.f64 	%p96, %fd205, 0d0000000000000000;
	selp.f64 	%fd207, %fd206, %fd205, %p96;
	setp.lt.f64 	%p97, %fd204, %fd207;
	selp.f64 	%fd208, %fd207, %fd204, %p97;
	ld.global.f64 	%fd209, [%rd37+4096];
	neg.f64 	%fd210, %fd209;
	setp.lt.f64 	%p98, %fd209, 0d0000000000000000;
	selp.f64 	%fd211, %fd210, %fd209, %p98;
	setp.lt.f64 	%p99, %fd208, %fd211;
	selp.f64 	%fd212, %fd211, %fd208, %p99;
	ld.global.f64 	%fd213, [%rd37+6144];
	neg.f64 	%fd214, %fd213;
	setp.lt.f64 	%p100, %fd213, 0d0000000000000000;
	selp.f64 	%fd215, %fd214, %fd213, %p100;
	setp.lt.f64 	%p101, %fd212, %fd215;
	selp.f64 	%fd457, %fd215, %fd212, %p101;
	add.s32 	%r242, %r242, 1024;
$L__BB24_42:
	setp.eq.s32 	%p102, %r36, 0;
	@%p102 bra 	$L__BB24_45;
	cvt.u64.u32 	%rd38, %r242;
	add.s64 	%rd39, %rd83, %rd38;
	shl.b64 	%rd40, %rd39, 3;
	add.s64 	%rd85, %rd2, %rd40;
	neg.s32 	%r245, %r36;
$L__BB24_44:
	.pragma "nounroll";
	ld.global.f64 	%fd216, [%rd85];
	neg.f64 	%fd217, %fd216;
	setp.lt.f64 	%p103, %fd216, 0d0000000000000000;
	selp.f64 	%fd218, %fd217, %fd216, %p103;
	setp.lt.f64 	%p104, %fd457, %fd218;
	selp.f64 	%fd457, %fd218, %fd457, %p104;
	add.s64 	%rd85, %rd85, 2048;
	add.s32 	%r245, %r245, 1;
	setp.ne.s32 	%p105, %r245, 0;
	@%p105 bra 	$L__BB24_44;
$L__BB24_45:
	// begin inline asm
	mov.u32 %r53, %laneid;
	// end inline asm
	mov.b64 	%rd41, %fd457;
	mov.b64 	{%r55, %r60}, %rd41;
	mov.b32 	%r61, 1;
	mov.b32 	%r102, 31;
	mov.b32 	%r103, -1;
	// begin inline asm
	shfl.sync.down.b32 %r54, %r55, %r61, %r102, %r103;
	// end inline asm
	// begin inline asm
	shfl.sync.down.b32 %r59, %r60, %r61, %r102, %r103;
	// end inline asm
	mov.b64 	%rd42, {%r54, %r59};
	mov.b64 	%fd219, %rd42;
	setp.gt.s32 	%p106, %r53, 30;
	setp.lt.f64 	%p107, %fd457, %fd219;
	selp.f64 	%fd220, %fd219, %fd457, %p107;
	selp.f64 	%fd221, %fd457, %fd220, %p106;
	mov.b64 	%rd43, %fd221;
	mov.b64 	{%r65, %r70}, %rd43;
	mov.b32 	%r71, 2;
	// begin inline asm
	shfl.sync.down.b32 %r64, %r65, %r71, %r102, %r103;
	// end inline asm
	// begin inline asm
	shfl.sync.down.b32 %r69, %r70, %r71, %r102, %r103;
	// end inline asm
	mov.b64 	%rd44, {%r64, %r69};
	mov.b64 	%fd222, %rd44;
	setp.gt.s32 	%p108, %r53, 29;
	setp.lt.f64 	%p109, %fd221, %fd222;
	selp.f64 	%fd223, %fd222, %fd221, %p109;
	selp.f64 	%fd224, %fd221, %fd223, %p108;
	mov.b64 	%rd45, %fd224;
	mov.b64 	{%r75, %r80}, %rd45;
	mov.b32 	%r81, 4;
	// begin inline asm
	shfl.sync.down.b32 %r74, %r75, %r81, %r102, %r103;
	// end inline asm
	// begin inline asm
	shfl.sync.down.b32 %r79, %r80, %r81, %r102, %r103;
	// end inline asm
	mov.b64 	%rd46, {%r74, %r79};
	mov.b64 	%fd225, %rd46;
	setp.gt.s32 	%p110, %r53, 27;
	setp.lt.f64 	%p111, %fd224, %fd225;
	selp.f64 	%fd226, %fd225, %fd224, %p111;
	selp.f64 	%fd227, %fd224, %fd226, %p110;
	mov.b64 	%rd47, %fd227;
	mov.b64 	{%r85, %r90}, %rd47;
	mov.b32 	%r91, 8;
	// begin inline asm
	shfl.sync.down.b32 %r84, %r85, %r91, %r102, %r103;
	// end inline asm
	// begin inline asm
	shfl.sync.down.b32 %r89, %r90, %r91, %r102, %r103;
	// end inline asm
	mov.b64 	%rd48, {%r84, %r89};
	mov.b64 	%fd228, %rd48;
	setp.gt.s32 	%p112, %r53, 23;
	setp.lt.f64 	%p113, %fd227, %fd228;
	selp.f64 	%fd229, %fd228, %fd227, %p113;
	selp.f64 	%fd230, %fd227, %fd229, %p112;
	mov.b64 	%rd49, %fd230;
	mov.b64 	{%r95, %r100}, %rd49;
	mov.b32 	%r101, 16;
	// begin inline asm
	shfl.sync.down.b32 %r94, %r95, %r101, %r102, %r103;
	// end inline asm
	// begin inline asm
	shfl.sync.down.b32 %r99, %r100, %r101, %r102, %r103;
	// end inline asm
	mov.b64 	%rd50, {%r94, %r99};
	mov.b64 	%fd231, %rd50;
	setp.gt.s32 	%p114, %r53, 15;
	setp.lt.f64 	%p115, %fd230, %fd231;
	selp.f64 	%fd38, %fd231, %fd230, %p115;
	selp.f64 	%fd458, %fd230, %fd38, %p114;
	setp.ne.s32 	%p116, %r53, 0;
	@%p116 bra 	$L__BB24_47;
	shr.u32 	%r104, %r24, 2;
	and.b32  	%r105, %r104, 248;
	mov.u32 	%r106, _ZZN3cub18CUB_300001_SM_10006detail6reduce28DeviceReduceSingleTileKernelINS2_10policy_hubIdy11max_functorIdEE10Policy1000EN6thrust24THRUST_300001_SM_1000_NS6detail15normal_iteratorINSA_10device_ptrIdEEEEPdyS6_dd11abs_functorIdEEEvT0_T1_T2_T3_T4_T6_E12temp_storage;
	add.s32 	%r107, %r106, %r105;
	st.shared.f64 	[%r107+8], %fd38;
$L__BB24_47:
	bar.sync 	0;
	setp.ne.s32 	%p117, %r24, 0;
	@%p117 bra 	$L__BB24_49;
	ld.shared.f64 	%fd232, [_ZZN3cub18CUB_300001_SM_10006detail6reduce28DeviceReduceSingleTileKernelINS2_10policy_hubIdy11max_functorIdEE10Policy1000EN6thrust24THRUST_300001_SM_1000_NS6detail15normal_iteratorINSA_10device_ptrIdEEEEPdyS6_dd11abs_functorIdEEEvT0_T1_T2_T3_T4_T6_E12temp_storage+16];
	setp.lt.f64 	%p118, %fd458, %fd232;
	selp.f64 	%fd233, %fd232, %fd458, %p118;
	ld.shared.f64 	%fd234, [_ZZN3cub18CUB_300001_SM_10006detail6reduce28DeviceReduceSingleTileKernelINS2_10policy_hubIdy11max_functorIdEE10Policy1000EN6thrust24THRUST_300001_SM_1000_NS6detail15normal_iteratorINSA_10device_ptrIdEEEEPdyS6_dd11abs_functorIdEEEvT0_T1_T2_T3_T4_T6_E12temp_storage+24];
	setp.lt.f64 	%p119, %fd233, %fd234;
	selp.f64 	%fd235, %fd234, %fd233, %p119;
	ld.shared.f64 	%fd236, [_ZZN3cub18CUB_300001_SM_10006detail6reduce28DeviceReduceSingleTileKernelINS2_10policy_hubIdy11max_functorIdEE10Policy1000EN6thrust24THRUST_300001_SM_1000_NS6detail15normal_iteratorINSA_10device_ptrIdEEEEPdyS6_dd11abs_functorIdEEEvT0_T1_T2_T3_T4_T6_E12temp_storage+32];
	setp.lt.f64 	%p120, %fd235, %fd236;
	selp.f64 	%fd237, %fd236, %fd235, %p120;
	ld.shared.f64 	%fd238, [_ZZN3cub18CUB_300001_SM_10006detail6reduce28DeviceReduceSingleTileKernelINS2_10policy_hubIdy11max_functorIdEE10Policy1000EN6thrust24THRUST_300001_SM_1000_NS6detail15normal_iteratorINSA_10device_ptrIdEEEEPdyS6_dd11abs_functorIdEEEvT0_T1_T2_T3_T4_T6_E12temp_storage+40];
	setp.lt.f64 	%p121, %fd237, %fd238;
	selp.f64 	%fd239, %fd238, %fd237, %p121;
	ld.shared.f64 	%fd240, [_ZZN3cub18CUB_300001_SM_10006detail6reduce28DeviceReduceSingleTileKernelINS2_10policy_hubIdy11max_functorIdEE10Policy1000EN6thrust24THRUST_300001_SM_1000_NS6detail15normal_iteratorINSA_10device_ptrIdEEEEPdyS6_dd11abs_functorIdEEEvT0_T1_T2_T3_T4_T6_E12temp_storage+48];
	setp.lt.f64 	%p122, %fd239, %fd240;
	selp.f64 	%fd241, %fd240, %fd239, %p122;
	ld.shared.f64 	%fd242, [_ZZN3cub18CUB_300001_SM_10006detail6reduce28DeviceReduceSingleTileKernelINS2_10policy_hubIdy11max_functorIdEE10Policy1000EN6thrust24THRUST_300001_SM_1000_NS6detail15normal_iteratorINSA_10device_ptrIdEEEEPdyS6_dd11abs_functorIdEEEvT0_T1_T2_T3_T4_T6_E12temp_storage+56];
	setp.lt.f64 	%p123, %fd241, %fd242;
	selp.f64 	%fd243, %fd242, %fd241, %p123;
	ld.shared.f64 	%fd244, [_ZZN3cub18CUB_300001_SM_10006detail6reduce28DeviceReduceSingleTileKernelINS2_10policy_hubIdy11max_functorIdEE10Policy1000EN6thrust24THRUST_300001_SM_1000_NS6detail15normal_iteratorINSA_10device_ptrIdEEEEPdyS6_dd11abs_functorIdEEEvT0_T1_T2_T3_T4_T6_E12temp_storage+64];
	setp.lt.f64 	%p124, %fd243, %fd244;
	selp.f64 	%fd458, %fd244, %fd243, %p124;
$L__BB24_49:
	mov.u32 	%r230, %tid.x;
	setp.ne.s32 	%p241, %r230, 0;
	@%p241 bra 	$L__BB24_51;
	setp.lt.f64 	%p242, %fd42, %fd458;
	selp.f64 	%fd436, %fd458, %fd42, %p242;
	st.global.f64 	[%rd1], %fd436;
$L__BB24_51:
	ret;

}
	// .globl	_ZN3cub18CUB_300001_SM_10006detail6reduce18DeviceReduceKernelINS2_10policy_hubIdy11max_functorIdEE10Policy1000EN6thrust24THRUST_300001_SM_1000_NS6detail15normal_iteratorINSA_10device_ptrIdEEEEyS6_d11abs_functorIdEEEvT0_PT3_T1_NS0_13GridEvenShareISL_EET2_T4_
.visible .entry _ZN3cub18CUB_300001_SM_10006detail6reduce18DeviceReduceKernelINS2_10policy_hubIdy11max_functorIdEE10Policy1000EN6thrust24THRUST_300001_SM_1000_NS6detail15normal_iteratorINSA_10device_ptrIdEEEEyS6_d11abs_functorIdEEEvT0_PT3_T1_NS0_13GridEvenShareISL_EET2_T4_(
	.param .align 8 .b8 _ZN3cub18CUB_300001_SM_10006detail6reduce18DeviceReduceKernelINS2_10policy_hubIdy11max_functorIdEE10Policy1000EN6thrust24THRUST_300001_SM_1000_NS6detail15normal_iteratorINSA_10device_ptrIdEEEEyS6_d11abs_functorIdEEEvT0_PT3_T1_NS0_13GridEvenShareISL_EET2_T4__param_0[8],
	.param .u64 .ptr .align 1 _ZN3cub18CUB_300001_SM_10006detail6reduce18DeviceReduceKernelINS2_10policy_hubIdy11max_functorIdEE10Policy1000EN6thrust24THRUST_300001_SM_1000_NS6detail15normal_iteratorINSA_10device_ptrIdEEEEyS6_d11abs_functorIdEEEvT0_PT3_T1_NS0_13GridEvenShareISL_EET2_T4__param_1,
	.param .u64 _ZN3cub18CUB_300001_SM_10006detail6reduce18DeviceReduceKernelINS2_10policy_hubIdy11max_functorIdEE10Policy1000EN6thrust24THRUST_300001_SM_1000_NS6detail15normal_iteratorINSA_10device_ptrIdEEEEyS6_d11abs_functorIdEEEvT0_PT3_T1_NS0_13GridEvenShareISL_EET2_T4__param_2,
	.param .align 8 .b8 _ZN3cub18CUB_300001_SM_10006detail6reduce18DeviceReduceKernelINS2_10policy_hubIdy11max_functorIdEE10Policy1000EN6thrust24THRUST_300001_SM_1000_NS6detail15normal_iteratorINSA_10device_ptrIdEEEEyS6_d11abs_functorIdEEEvT0_PT3_T1_NS0_13GridEvenShareISL_EET2_T4__param_3[72],
	.param .align 1 .b8 _ZN3cub18CUB_300001_SM_10006detail6reduce18DeviceReduceKernelINS2_10policy_hubIdy11max_functorIdEE10Policy1000EN6thrust24THRUST_300001_SM_1000_NS6detail15normal_iteratorINSA_10device_ptrIdEEEEyS6_d11abs_functorIdEEEvT0_PT3_T1_NS0_13GridEvenShareISL_EET2_T4__param_4[1],
	.param .align 1 .b8 _ZN3cub18CUB_300001_SM_10006detail6reduce18DeviceReduceKernelINS2_10policy_hubIdy11max_functorIdEE10Policy1000EN6thrust24THRUST_300001_SM_1000_NS6detail15normal_iteratorINSA_10device_ptrIdEEEEyS6_d11abs_functorIdEEEvT0_PT3_T1_NS0_13GridEvenShareISL_EET2_T4__param_5[1]
)
.maxntid 256
{
	.reg .pred 	%p<241>;
	.reg .b16 	%rs<4>;
	.reg .b32 	%r<280>;
	.reg .b64 	%rd<104>;
	.reg .b64 	%fd<455>;
	// demoted variable
	.shared .align 8 .b8 _ZZN3cub18CUB_300001_SM_10006detail6reduce18DeviceReduceKernelINS2_10policy_hubIdy11max_functorIdEE10Policy1000EN6thrust24THRUST_300001_SM_1000_NS6detail15normal_iteratorINSA_10device_ptrIdEEEEyS6_d11abs_functorIdEEEvT0_PT3_T1_NS0_13GridEvenShareISL_EET2_T4_E12temp_storage[80];
	ld.param.u64 	%rd1, [_ZN3cub18CUB_300001_SM_10006detail6reduce18DeviceReduceKernelINS2_10policy_hubIdy11max_functorIdEE10Policy1000EN6thrust24THRUST_300001_SM_1000_NS6detail15normal_iteratorINSA_10device_ptrIdEEEEyS6_d11abs_functorIdEEEvT0_PT3_T1_NS0_13GridEvenShareISL_EET2_T4__param_3+32];
	ld.param.u32 	%r1, [_ZN3cub18CUB_300001_SM_10006detail6reduce18DeviceReduceKernelINS2_10policy_hubIdy11max_functorIdEE10Policy1000EN6thrust24THRUST_300001_SM_1000_NS6detail15normal_iteratorINSA_10device_ptrIdEEEEyS6_d11abs_functorIdEEEvT0_PT3_T1_NS0_13GridEvenShareISL_EET2_T4__param_3+40];
	ld.param.u64 	%rd25, [_ZN3cub18CUB_300001_SM_10006detail6reduce18DeviceReduceKernelINS2_10policy_hubIdy11max_functorIdEE10Policy1000EN6thrust24THRUST_300001_SM_1000_NS6detail15normal_iteratorINSA_10device_ptrIdEEEEyS6_d11abs_functorIdEEEvT0_PT3_T1_NS0_13GridEvenShareISL_EET2_T4__param_0];
	ld.param.u64 	%rd24, [_ZN3cub18CUB_300001_SM_10006detail6reduce18DeviceReduceKernelINS2_10policy_hubIdy11max_functorIdEE10Policy1000EN6thrust24THRUST_300001_SM_1000_NS6detail15normal_iteratorINSA_10device_ptrIdEEEEyS6_d11abs_functorIdEEEvT0_PT3_T1_NS0_13GridEvenShareISL_EET2_T4__param_1];
	cvta.to.global.u64 	%rd2, %rd25;
	mov.u32 	%r2, %ctaid.x;
	shl.b32 	%r50, %r1, 11;
	cvt.s64.s32 	%rd3, %r50;
	shl.b32 	%r51, %r2, 11;
	cvt.u64.u32 	%rd4, %r51;
	sub.s64 	%rd5, %rd1, %rd4;
	setp.gt.u64 	%p1, %rd5, 2047;
	@%p1 bra 	$L__BB25_25;
	cvt.u32.u64 	%r136, %rd4;
	cvt.u32.u64 	%r3, %rd1;
	sub.s32 	%r4, %r3, %r136;
	mov.u32 	%r5, %tid.x;
	setp.ge.s32 	%p124, %r5, %r4;
	mov.f64 	%fd443, 0d0000000000000000;
	mov.u32 	%r267, %r5;
	@%p124 bra 	$L__BB25_3;
	add.s32 	%r138, %r136, %r5;
	mul.wide.u32 	%rd58, %r138, 8;
	add.s64 	%rd59, %rd2, %rd58;
	ld.global.f64 	%fd244, [%rd59];
	neg.f64 	%fd245, %fd244;
	setp.lt.f64 	%p125, %fd244, 0d0000000000000000;
	selp.f64 	%fd443, %fd245, %fd244, %p125;
	add.s32 	%r267, %r5, 256;
$L__BB25_3:
	setp.ge.s32 	%p126, %r267, %r4;
	@%p126 bra 	$L__BB25_16;
	not.b32 	%r140, %r267;
	add.s32 	%r141, %r140, %r3;
	sub.s32 	%r142, %r141, %r136;
	shr.u32 	%r143, %r142, 8;
	add.s32 	%r8, %r143, 1;
	and.b32  	%r9, %r8, 15;
	setp.lt.u32 	%p127, %r142, 3840;
	@%p127 bra 	$L__BB25_7;
	and.b32  	%r144, %r8, 33554416;
	neg.s32 	%r265, %r144;
	mul.wide.u32 	%rd60, %r2, 16384;
	mul.wide.u32 	%rd61, %r267, 8;
	or.b64  	%rd62, %rd60, %rd61;
	add.s64 	%rd63, %rd62, %rd2;
	add.s64 	%rd98, %rd63, 16384;
$L__BB25_6:
	.pragma "nounroll";
	ld.global.f64 	%fd247, [%rd98+-16384];
	neg.f64 	%fd248, %fd247;
	setp.lt.f64 	%p128, %fd247, 0d0000000000000000;
	selp.f64 	%fd249, %fd248, %fd247, %p128;
	setp.lt.f64 	%p129, %fd443, %fd249;
	selp.f64 	%fd250, %fd249, %fd443, %p129;
	ld.global.f64 	%fd251, [%rd98+-14336];
	neg.f64 	%fd252, %fd251;
	setp.lt.f64 	%p130, %fd251, 0d0000000000000000;
	selp.f64 	%fd253, %fd252, %fd251, %p130;
	setp.lt.f64 	%p131, %fd250, %fd253;
	selp.f64 	%fd254, %fd253, %fd250, %p131;
	ld.global.f64 	%fd255, [%rd98+-12288];
	neg.f64 	%fd256, %fd255;
	setp.lt.f64 	%p132, %fd255, 0d0000000000000000;
	selp.f64 	%fd257, %fd256, %fd255, %p132;
	setp.lt.f64 	%p133, %fd254, %fd257;
	selp.f64 	%fd258, %fd257, %fd254, %p133;
	ld.global.f64 	%fd259, [%rd98+-10240];
	neg.f64 	%fd260, %fd259;
	setp.lt.f64 	%p134, %fd259, 0d0000000000000000;
	selp.f64 	%fd261, %fd260, %fd259, %p134;
	setp.lt.f64 	%p135, %fd258, %fd261;
	selp.f64 	%fd262, %fd261, %fd258, %p135;
	ld.global.f64 	%fd263, [%rd98+-8192];
	neg.f64 	%fd264, %fd263;
	setp.lt.f64 	%p136, %fd263, 0d0000000000000000;
	selp.f64 	%fd265, %fd264, %fd263, %p136;
	setp.lt.f64 	%p137, %fd262, %fd265;
	selp.f64 	%fd266, %fd265, %fd262, %p137;
	ld.global.f64 	%fd267, [%rd98+-6144];
	neg.f64 	%fd268, %fd267;
	setp.lt.f64 	%p138, %fd267, 0d0000000000000000;
	selp.f64 	%fd269, %fd268, %fd267, %p138;
	setp.lt.f64 	%p139, %fd266, %fd269;
	selp.f64 	%fd270, %fd269, %fd266, %p139;
	ld.global.f64 	%fd271, [%rd98+-4096];
	neg.f64 	%fd272, %fd271;
	setp.lt.f64 	%p140, %fd271, 0d0000000000000000;
	selp.f64 	%fd273, %fd272, %fd271, %p140;
	setp.lt.f64 	%p141, %fd270, %fd273;
	selp.f64 	%fd274, %fd273, %fd270, %p141;
	ld.global.f64 	%fd275, [%rd98+-2048];
	neg.f64 	%fd276, %fd275;
	setp.lt.f64 	%p142, %fd275, 0d0000000000000000;
	selp.f64 	%fd277, %fd276, %fd275, %p142;
	setp.lt.f64 	%p143, %fd274, %fd277;
	selp.f64 	%fd278, %fd277, %fd274, %p143;
	ld.global.f64 	%fd279, [%rd98];
	neg.f64 	%fd280, %fd279;
	setp.lt.f64 	%p144, %fd279, 0d0000000000000000;
	selp.f64 	%fd281, %fd280, %fd279, %p144;
	setp.lt.f64 	%p145, %fd278, %fd281;
	selp.f64 	%fd282, %fd281, %fd278, %p145;
	ld.global.f64 	%fd283, [%rd98+2048];
	neg.f64 	%fd284, %fd283;
	setp.lt.f64 	%p146, %fd283, 0d0000000000000000;
	selp.f64 	%fd285, %fd284, %fd283, %p146;
	setp.lt.f64 	%p147, %fd282, %fd285;
	selp.f64 	%fd286, %fd285, %fd282, %p147;
	ld.global.f64 	%fd287, [%rd98+4096];
	neg.f64 	%fd288, %fd287;
	setp.lt.f64 	%p148, %fd287, 0d0000000000000000;
	selp.f64 	%fd289, %fd288, %fd287, %p148;
	setp.lt.f64 	%p149, %fd286, %fd289;
	selp.f64 	%fd290, %fd289, %fd286, %p149;
	ld.global.f64 	%fd291, [%rd98+6144];
	neg.f64 	%fd292, %fd291;
	setp.lt.f64 	%p150, %fd291, 0d0000000000000000;
	selp.f64 	%fd293, %fd292, %fd291, %p150;
	setp.lt.f64 	%p151, %fd290, %fd293;
	selp.f64 	%fd294, %fd293, %fd290, %p151;
	ld.global.f64 	%fd295, [%rd98+8192];
	neg.f64 	%fd296, %fd295;
	setp.lt.f64 	%p152, %fd295, 0d0000000000000000;
	selp.f64 	%fd297, %fd296, %fd295, %p152;
	setp.lt.f64 	%p153, %fd294, %fd297;
	selp.f64 	%fd298, %fd297, %fd294, %p153;
	ld.global.f64 	%fd299, [%rd98+10240];
	neg.f64 	%fd300, %fd299;
	setp.lt.f64 	%p154, %fd299, 0d0000000000000000;
	selp.f64 	%fd301, %fd300, %fd299, %p154;
	setp.lt.f64 	%p155, %fd298, %fd301;
	selp.f64 	%fd302, %fd301, %fd298, %p155;
	ld.global.f64 	%fd303, [%rd98+12288];
	neg.f64 	%fd304, %fd303;
	setp.lt.f64 	%p156, %fd303, 0d0000000000000000;
	selp.f64 	%fd305, %fd304, %fd303, %p156;
	setp.lt.f64 	%p157, %fd302, %fd305;
	selp.f64 	%fd306, %fd305, %fd302, %p157;
	ld.global.f64 	%fd307, [%rd98+14336];
	neg.f64 	%fd308, %fd307;
	setp.lt.f64 	%p158, %fd307, 0d0000000000000000;
	selp.f64 	%fd309, %fd308, %fd307, %p158;
	setp.lt.f64 	%p159, %fd306, %fd309;
	selp.f64 	%fd443, %fd309, %fd306, %p159;
	add.s32 	%r267, %r267, 4096;
	add.s32 	%r265, %r265, 16;
	add.s64 	%rd98, %rd98, 32768;
	setp.ne.s32 	%p160, %r265, 0;
	@%p160 bra 	$L__BB25_6;
$L__BB25_7:
	setp.eq.s32 	%p161, %r9, 0;
	@%p161 bra 	$L__BB25_16;
	and.b32  	%r16, %r8, 7;
	setp.lt.u32 	%p162, %r9, 8;
	@%p162 bra 	$L__BB25_10;
	cvt.s64.s32 	%rd64, %r267;
	add.s64 	%rd65, %rd64, %rd4;
	shl.b64 	%rd66, %rd65, 3;
	add.s64 	%rd67, %rd2, %rd66;
	ld.global.f64 	%fd311, [%rd67];
	neg.f64 	%fd312, %fd311;
	setp.lt.f64 	%p163, %fd311, 0d0000000000000000;
	selp.f64 	%fd313, %fd312, %fd311, %p163;
	setp.lt.f64 	%p164, %fd443, %fd313;
	selp.f64 	%fd314, %fd313, %fd443, %p164;
	ld.global.f64 	%fd315, [%rd67+2048];
	neg.f64 	%fd316, %fd315;
	setp.lt.f64 	%p165, %fd315, 0d0000000000000000;
	selp.f64 	%fd317, %fd316, %fd315, %p165;
	setp.lt.f64 	%p166, %fd314, %fd317;
	selp.f64 	%fd318, %fd317, %fd314, %p166;
	ld.global.f64 	%fd319, [%rd67+4096];
	neg.f64 	%fd320, %fd319;
	setp.lt.f64 	%p167, %fd319, 0d0000000000000000;
	selp.f64 	%fd321, %fd320, %fd319, %p167;
	setp.lt.f64 	%p168, %fd318, %fd321;
	selp.f64 	%fd322, %fd321, %fd318, %p168;
	ld.global.f64 	%fd323, [%rd67+6144];
	neg.f64 	%fd324, %fd323;
	setp.lt.f64 	%p169, %fd323, 0d0000000000000000;
	selp.f64 	%fd325, %fd324, %fd323, %p169;
	setp.lt.f64 	%p170, %fd322, %fd325;
	selp.f64 	%fd326, %fd325, %fd322, %p170;
	ld.global.f64 	%fd327, [%rd67+8192];
	neg.f64 	%fd328, %fd327;
	setp.lt.f64 	%p171, %fd327, 0d0000000000000000;
	selp.f64 	%fd329, %fd328, %fd327, %p171;
	setp.lt.f64 	%p172, %fd326, %fd329;
	selp.f64 	%fd330, %fd329, %fd326, %p172;
	ld.global.f64 	%fd331, [%rd67+10240];
	neg.f64 	%fd332, %fd331;
	setp.lt.f64 	%p173, %fd331, 0d0000000000000000;
	selp.f64 	%fd333, %fd332, %fd331, %p173;
	setp.lt.f64 	%p174, %fd330, %fd333;
	selp.f64 	%fd334, %fd333, %fd330, %p174;
	ld.global.f64 	%fd335, [%rd67+12288];
	neg.f64 	%fd336, %fd335;
	setp.lt.f64 	%p175, %fd335, 0d0000000000000000;
	selp.f64 	%fd337, %fd336, %fd335, %p175;
	setp.lt.f64 	%p176, %fd334, %fd337;
	selp.f64 	%fd338, %fd337, %fd334, %p176;
	ld.global.f64 	%fd339, [%rd67+14336];
	neg.f64 	%fd340, %fd339;
	setp.lt.f64 	%p177, %fd339, 0d0000000000000000;
	selp.f64 	%fd341, %fd340, %fd339, %p177;
	setp.lt.f64 	%p178, %fd338, %fd341;
	selp.f64 	%fd443, %fd341, %fd338, %p178;
	add.s32 	%r267, %r267, 2048;
$L__BB25_10:
	setp.eq.s32 	%p179, %r16, 0;
	@%p179 bra 	$L__BB25_16;
	and.b32  	%r19, %r8, 3;
	setp.lt.u32 	%p180, %r16, 4;
	@%p180 bra 	$L__BB25_13;
	cvt.s64.s32 	%rd68, %r267;
	add.s64 	%rd69, %rd68, %rd4;
	shl.b64 	%rd70, %rd69, 3;
	add.s64 	%rd71, %rd2, %rd70;
	ld.global.f64 	%fd343, [%rd71];
	neg.f64 	%fd344, %fd343;
	setp.lt.f64 	%p181, %fd343, 0d0000000000000000;
	selp.f64 	%fd345, %fd344, %fd343, %p181;
	setp.lt.f64 	%p182, %fd443, %fd345;
	selp.f64 	%fd346, %fd345, %fd443, %p182;
	ld.global.f64 	%fd347, [%rd71+2048];
	neg.f64 	%fd348, %fd347;
	setp.lt.f64 	%p183, %fd347, 0d0000000000000000;
	selp.f64 	%fd349, %fd348, %fd347, %p183;
	setp.lt.f64 	%p184, %fd346, %fd349;
	selp.f64 	%fd350, %fd349, %fd346, %p184;
	ld.global.f64 	%fd351, [%rd71+4096];
	neg.f64 	%fd352, %fd351;
	setp.lt.f64 	%p185, %fd351, 0d0000000000000000;
	selp.f64 	%fd353, %fd352, %fd351, %p185;
	setp.lt.f64 	%p186, %fd350, %fd353;
	selp.f64 	%fd354, %fd353, %fd350, %p186;
	ld.global.f64 	%fd355, [%rd71+6144];
	neg.f64 	%fd356, %fd355;
	setp.lt.f64 	%p187, %fd355, 0d0000000000000000;
	selp.f64 	%fd357, %fd356, %fd355, %p187;
	setp.lt.f64 	%p188, %fd354, %fd357;
	selp.f64 	%fd443, %fd357, %fd354, %p188;
	add.s32 	%r267, %r267, 1024;
$L__BB25_13:
	setp.eq.s32 	%p189, %r19, 0;
	@%p189 bra 	$L__BB25_16;
	mul.wide.u32 	%rd72, %r2, 16384;
	add.s64 	%rd9, %rd2, %rd72;
	neg.s32 	%r270, %r19;
$L__BB25_15:
	.pragma "nounroll";
	mul.wide.s32 	%rd73, %r267, 8;
	add.s64 	%rd74, %rd9, %rd73;
	ld.global.f64 	%fd358, [%rd74];
	neg.f64 	%fd359, %fd358;
	setp.lt.f64 	%p190, %fd358, 0d0000000000000000;
	selp.f64 	%fd360, %fd359, %fd358, %p190;
	setp.lt.f64 	%p191, %fd443, %fd360;
	selp.f64 	%fd443, %fd360, %fd443, %p191;
	add.s32 	%r267, %r267, 256;
	add.s32 	%r270, %r270, 1;
	setp.ne.s32 	%p192, %r270, 0;
	@%p192 bra 	$L__BB25_15;
$L__BB25_16:
	setp.lt.s32 	%p193, %r4, 256;
	@%p193 bra 	$L__BB25_21;
	// begin inline asm
	mov.u32 %r208, %laneid;
	// end inline asm
	mov.b64 	%rd85, %fd443;
	mov.b64 	{%r210, %r215}, %rd85;
	mov.b32 	%r216, 1;
	mov.b32 	%r257, 31;
	mov.b32 	%r258, -1;
	// begin inline asm
	shfl.sync.down.b32 %r209, %r210, %r216, %r257, %r258;
	// end inline asm
	// begin inline asm
	shfl.sync.down.b32 %r214, %r215, %r216, %r257, %r258;
	// end inline asm
	mov.b64 	%rd86, {%r209, %r214};
	mov.b64 	%fd408, %rd86;
	setp.gt.s32 	%p221, %r208, 30;
	setp.lt.f64 	%p222, %fd443, %fd408;
	selp.f64 	%fd409, %fd408, %fd443, %p222;
	selp.f64 	%fd410, %fd443, %fd409, %p221;
	mov.b64 	%rd87, %fd410;
	mov.b64 	{%r220, %r225}, %rd87;
	mov.b32 	%r226, 2;
	// begin inline asm
	shfl.sync.down.b32 %r219, %r220, %r226, %r257, %r258;
	// end inline asm
	// begin inline asm
	shfl.sync.down.b32 %r224, %r225, %r226, %r257, %r258;
	// end inline asm
	mov.b64 	%rd88, {%r219, %r224};
	mov.b64 	%fd411, %rd88;
	setp.gt.s32 	%p223, %r208, 29;
	setp.lt.f64 	%p224, %fd410, %fd411;
	selp.f64 	%fd412, %fd411, %fd410, %p224;
	selp.f64 	%fd413, %fd410, %fd412, %p223;
	mov.b64 	%rd89, %fd413;
	mov.b64 	{%r230, %r235}, %rd89;
	mov.b32 	%r236, 4;
	// begin inline asm
	shfl.sync.down.b32 %r229, %r230, %r236, %r257, %r258;
	// end inline asm
	// begin inline asm
	shfl.sync.down.b32 %r234, %r235, %r236, %r257, %r258;
	// end inline asm
	mov.b64 	%rd90, {%r229, %r234};
	mov.b64 	%fd414, %rd90;
	setp.gt.s32 	%p225, %r208, 27;
	setp.lt.f64 	%p226, %fd413, %fd414;
	selp.f64 	%fd415, %fd414, %fd413, %p226;
	selp.f64 	%fd416, %fd413, %fd415, %p225;
	mov.b64 	%rd91, %fd416;
	mov.b64 	{%r240, %r245}, %rd91;
	mov.b32 	%r246, 8;
	// begin inline asm
	shfl.sync.down.b32 %r239, %r240, %r246, %r257, %r258;
	// end inline asm
	// begin inline asm
	shfl.sync.down.b32 %r244, %r245, %r246, %r257, %r258;
	// end inline asm
	mov.b64 	%rd92, {%r239, %r244};
	mov.b64 	%fd417, %rd92;
	setp.gt.s32 	%p227, %r208, 23;
	setp.lt.f64 	%p228, %fd416, %fd417;
	selp.f64 	%fd418, %fd417, %fd416, %p228;
	selp.f64 	%fd419, %fd416, %fd418, %p227;
	mov.b64 	%rd93, %fd419;
	mov.b64 	{%r250, %r255}, %rd93;
	mov.b32 	%r256, 16;
	// begin inline asm
	shfl.sync.down.b32 %r249, %r250, %r256, %r257, %r258;
	// end inline asm
	// begin inline asm
	shfl.sync.down.b32 %r254, %r255, %r256, %r257, %r258;
	// end inline asm
	mov.b64 	%rd94, {%r249, %r254};
	mov.b64 	%fd420, %rd94;
	setp.gt.s32 	%p229, %r208, 15;
	setp.lt.f64 	%p230, %fd419, %fd420;
	selp.f64 	%fd16, %fd420, %fd419, %p230;
	selp.f64 	%fd454, %fd419, %fd16, %p229;
	setp.ne.s32 	%p231, %r208, 0;
	@%p231 bra 	$L__BB25_19;
	shr.u32 	%r259, %r5, 2;
	and.b32  	%r260, %r259, 248;
	mov.u32 	%r261, _ZZN3cub18CUB_300001_SM_10006detail6reduce18DeviceReduceKernelINS2_10policy_hubIdy11max_functorIdEE10Policy1000EN6thrust24THRUST_300001_SM_1000_NS6detail15normal_iteratorINSA_10device_ptrIdEEEEyS6_d11abs_functorIdEEEvT0_PT3_T1_NS0_13GridEvenShareISL_EET2_T4_E12temp_storage;
	add.s32 	%r262, %r261, %r260;
	st.shared.f64 	[%r262+8], %fd16;
$L__BB25_19:
	bar.sync 	0;
	setp.ne.s32 	%p232, %r5, 0;
	@%p232 bra 	$L__BB25_46;
	ld.shared.f64 	%fd421, [_ZZN3cub18CUB_300001_SM_10006detail6reduce18DeviceReduceKernelINS2_10policy_hubIdy11max_functorIdEE10Policy1000EN6thrust24THRUST_300001_SM_1000_NS6detail15normal_iteratorINSA_10device_ptrIdEEEEyS6_d11abs_functorIdEEEvT0_PT3_T1_NS0_13GridEvenShareISL_EET2_T4_E12temp_storage+16];
	setp.lt.f64 	%p233, %fd454, %fd421;
	selp.f64 	%fd422, %fd421, %fd454, %p233;
	ld.shared.f64 	%fd423, [_ZZN3cub18CUB_300001_SM_10006detail6reduce18DeviceReduceKernelINS2_10policy_hubIdy11max_functorIdEE10Policy1000EN6thrust24THRUST_300001_SM_1000_NS6detail15normal_iteratorINSA_10device_ptrIdEEEEyS6_d11abs_functorIdEEEvT0_PT3_T1_NS0_13GridEvenShareISL_EET2_T4_E12temp_storage+24];
	setp.lt.f64 	%p234, %fd422, %fd423;
	selp.f64 	%fd424, %fd423, %fd422, %p234;
	ld.shared.f64 	%fd425, [_ZZN3cub18CUB_300001_SM_10006detail6reduce18DeviceReduceKernelINS2_10policy_hubIdy11max_functorIdEE10Policy1000EN6thrust24THRUST_300001_SM_1000_NS6detail15normal_iteratorINSA_10device_ptrIdEEEEyS6_d11abs_functorIdEEEvT0_PT3_T1_NS0_13GridEvenShareISL_EET2_T4_E12temp_storage+32];
	setp.lt.f64 	%p235, %fd424, %fd425;
	selp.f64 	%fd426, %fd425, %fd424, %p235;
	ld.shared.f64 	%fd427, [_ZZN3cub18CUB_300001_SM_10006detail6reduce18DeviceReduceKernelINS2_10policy_hubIdy11max_functorIdEE10Policy1000EN6thrust24THRUST_300001_SM_1000_NS6detail15normal_iteratorINSA_10device_ptrIdEEEEyS6_d11abs_functorIdEEEvT0_PT3_T1_NS0_13GridEvenShareISL_EET2_T4_E12temp_storage+40];
	setp.lt.f64 	%p236, %fd426, %fd427;
	selp.f64 	%fd428, %fd427, %fd426, %p236;
	ld.shared.f64 	%fd429, [_ZZN3cub18CUB_300001_SM_10006detail6reduce18DeviceReduceKernelINS2_10policy_hubIdy11max_functorIdEE10Policy1000EN6thrust24THRUST_300001_SM_1000_NS6detail15normal_iteratorINSA_10device_ptrIdEEEEyS6_d11abs_functorIdEEEvT0_PT3_T1_NS0_13GridEvenShareISL_EET2_T4_E12temp_storage+48];
	setp.lt.f64 	%p237, %fd428, %fd429;
	selp.f64 	%fd430, %fd429, %fd428, %p237;
	ld.shared.f64 	%fd431, [_ZZN3cub18CUB_300001_SM_10006detail6reduce18DeviceReduceKernelINS2_10policy_hubIdy11max_functorIdEE10Policy1000EN6thrust24THRUST_300001_SM_1000_NS6detail15normal_iteratorINSA_10device_ptrIdEEEEyS6_d11abs_functorIdEEEvT0_PT3_T1_NS0_13GridEvenShareISL_EET2_T4_E12temp_storage+56];
	setp.lt.f64 	%p238, %fd430, %fd431;
	selp.f64 	%fd432, %fd431, %fd430, %p238;
	ld.shared.f64 	%fd433, [_ZZN3cub18CUB_300001_SM_10006detail6reduce18DeviceReduceKernelINS2_10policy_hubIdy11max_functorIdEE10Policy1000EN6thrust24THRUST_300001_SM_1000_NS6detail15normal_iteratorINSA_10device_ptrIdEEEEyS6_d11abs_functorIdEEEvT0_PT3_T1_NS0_13GridEvenShareISL_EET2_T4_E12temp_storage+64];
	setp.lt.f64 	%p239, %fd432, %fd433;
	selp.f64 	%fd454, %fd433, %fd432, %p239;
	bra.uni 	$L__BB25_46;
$L__BB25_21:
	// begin inline asm
	mov.u32 %r145, %laneid;
	// end inline asm
	and.b32  	%r196, %r5, 992;
	add.s32 	%r197, %r196, 32;
	setp.gt.s32 	%p194, %r197, %r4;
	not.b32 	%r198, %r196;
	add.s32 	%r199, %r4, %r198;
	selp.b32 	%r194, %r199, 31, %p194;
	mov.b64 	%rd75, %fd443;
	mov.b64 	{%r147, %r152}, %rd75;
	mov.b32 	%r153, 1;
	mov.b32 	%r195, -1;
	// begin inline asm
	shfl.sync.down.b32 %r146, %r147, %r153, %r194, %r195;
	// end inline asm
	// begin inline asm
	shfl.sync.down.b32 %r151, %r152, %r153, %r194, %r195;
	// end inline asm
	mov.b64 	%rd76, {%r146, %r151};
	mov.b64 	%fd361, %rd76;
	setp.lt.s32 	%p195, %r145, %r194;
	setp.lt.f64 	%p196, %fd443, %fd361;
	selp.f64 	%fd362, %fd361, %fd443, %p196;
	selp.f64 	%fd363, %fd362, %fd443, %p195;
	mov.b64 	%rd77, %fd363;
	mov.b64 	{%r157, %r162}, %rd77;
	mov.b32 	%r163, 2;
	// begin inline asm
	shfl.sync.down.b32 %r156, %r157, %r163, %r194, %r195;
	// end inline asm
	// begin inline asm
	shfl.sync.down.b32 %r161, %r162, %r163, %r194, %r195;
	// end inline asm
	mov.b64 	%rd78, {%r156, %r161};
	mov.b64 	%fd364, %rd78;
	add.s32 	%r200, %r145, 2;
	setp.gt.s32 	%p197, %r200, %r194;
	setp.lt.f64 	%p198, %fd363, %fd364;
	selp.f64 	%fd365, %fd364, %fd363, %p198;
	selp.f64 	%fd366, %fd363, %fd365, %p197;
	mov.b64 	%rd79, %fd366;
	mov.b64 	{%r167, %r172}, %rd79;
	mov.b32 	%r173, 4;
	// begin inline asm
	shfl.sync.down.b32 %r166, %r167, %r173, %r194, %r195;
	// end inline asm
	// begin inline asm
	shfl.sync.down.b32 %r171, %r172, %r173, %r194, %r195;
	// end inline asm
	mov.b64 	%rd80, {%r166, %r171};
	mov.b64 	%fd367, %rd80;
	add.s32 	%r201, %r145, 4;
	setp.gt.s32 	%p199, %r201, %r194;
	setp.lt.f64 	%p200, %fd366, %fd367;
	selp.f64 	%fd368, %fd367, %fd366, %p200;
	selp.f64 	%fd369, %fd366, %fd368, %p199;
	mov.b64 	%rd81, %fd369;
	mov.b64 	{%r177, %r182}, %rd81;
	mov.b32 	%r183, 8;
	// begin inline asm
	shfl.sync.down.b32 %r176, %r177, %r183, %r194, %r195;
	// end inline asm
	// begin inline asm
	shfl.sync.down.b32 %r181, %r182, %r183, %r194, %r195;
	// end inline asm
	mov.b64 	%rd82, {%r176, %r181};
	mov.b64 	%fd370, %rd82;
	add.s32 	%r202, %r145, 8;
	setp.gt.s32 	%p201, %r202, %r194;
	setp.lt.f64 	%p202, %fd369, %fd370;
	selp.f64 	%fd371, %fd370, %fd369, %p202;
	selp.f64 	%fd372, %fd369, %fd371, %p201;
	mov.b64 	%rd83, %fd372;
	mov.b64 	{%r187, %r192}, %rd83;
	mov.b32 	%r193, 16;
	// begin inline asm
	shfl.sync.down.b32 %r186, %r187, %r193, %r194, %r195;
	// end inline asm
	// begin inline asm
	shfl.sync.down.b32 %r191, %r192, %r193, %r194, %r195;
	// end inline asm
	mov.b64 	%rd84, {%r186, %r191};
	mov.b64 	%fd373, %rd84;
	add.s32 	%r203, %r145, 16;
	setp.gt.s32 	%p203, %r203, %r194;
	setp.lt.f64 	%p204, %fd372, %fd373;
	selp.f64 	%fd374, %fd373, %fd372, %p204;
	selp.f64 	%fd454, %fd372, %fd374, %p203;
	setp.ne.s32 	%p205, %r145, 0;
	@%p205 bra 	$L__BB25_23;
	shr.u32 	%r204, %r5, 2;
	and.b32  	%r205, %r204, 248;
	mov.u32 	%r206, _ZZN3cub18CUB_300001_SM_10006detail6reduce18DeviceReduceKernelINS2_10policy_hubIdy11max_functorIdEE10Policy1000EN6thrust24THRUST_300001_SM_1000_NS6detail15normal_iteratorINSA_10device_ptrIdEEEEyS6_d11abs_functorIdEEEvT0_PT3_T1_NS0_13GridEvenShareISL_EET2_T4_E12temp_storage;
	add.s32 	%r207, %r206, %r205;
	st.shared.f64 	[%r207+8], %fd454;
$L__BB25_23:
	bar.sync 	0;
	setp.ne.s32 	%p206, %r5, 0;
	@%p206 bra 	$L__BB25_46;
	setp.gt.s32 	%p207, %r4, 32;
	ld.shared.f64 	%fd375, [_ZZN3cub18CUB_300001_SM_10006detail6reduce18DeviceReduceKernelINS2_10policy_hubIdy11max_functorIdEE10Policy1000EN6thrust24THRUST_300001_SM_1000_NS6detail15normal_iteratorINSA_10device_ptrIdEEEEyS6_d11abs_functorIdEEEvT0_PT3_T1_NS0_13GridEvenShareISL_EET2_T4_E12temp_storage+16];
	setp.lt.f64 	%p208, %fd454, %fd375;
	selp.f64 	%fd377, %fd375, %fd454, %p208;
	selp.f64 	%fd378, %fd377, %fd454, %p207;
	setp.gt.s32 	%p209, %r4, 64;
	ld.shared.f64 	%fd380, [_ZZN3cub18CUB_300001_SM_10006detail6reduce18DeviceReduceKernelINS2_10policy_hubIdy11max_functorIdEE10Policy1000EN6thrust24THRUST_300001_SM_1000_NS6detail15normal_iteratorINSA_10device_ptrIdEEEEyS6_d11abs_functorIdEEEvT0_PT3_T1_NS0_13GridEvenShareISL_EET2_T4_E12temp_storage+24];
	setp.lt.f64 	%p210, %fd378, %fd380;
	selp.f64 	%fd382, %fd380, %fd378, %p210;
	selp.f64 	%fd383, %fd382, %fd378, %p209;
	setp.gt.s32 	%p211, %r4, 96;
	ld.shared.f64 	%fd385, [_ZZN3cub18CUB_300001_SM_10006detail6reduce18DeviceReduceKernelINS2_10policy_hubIdy11max_functorIdEE10Policy1000EN6thrust24THRUST_300001_SM_1000_NS6detail15normal_iteratorINSA_10device_ptrIdEEEEyS6_d11abs_functorIdEEEvT0_PT3_T1_NS0_13GridEvenShareISL_EET2_T4_E12temp_storage+32];
	setp.lt.f64 	%p212, %fd383, %fd385;
	selp.f64 	%fd387, %fd385, %fd383, %p212;
	selp.f64 	%fd388, %fd387, %fd383, %p211;
	setp.gt.s32 	%p213, %r4, 128;
	ld.shared.f64 	%fd390, [_ZZN3cub18CUB_300001_SM_10006detail6reduce18DeviceReduceKernelINS2_10policy_hubIdy11max_functorIdEE10Policy1000EN6thrust24THRUST_300001_SM_1000_NS6detail15normal_iteratorINSA_10device_ptrIdEEEEyS6_d11abs_functorIdEEEvT0_PT3_T1_NS0_13GridEvenShareISL_EET2_T4_E12temp_storage+40];
	setp.lt.f64 	%p214, %fd388, %fd390;
	selp.f64 	%fd392, %fd390, %fd388, %p214;
	selp.f64 	%fd393, %fd392, %fd388, %p213;
	setp.gt.s32 	%p215, %r4, 160;
	ld.shared.f64 	%fd395, [_ZZN3cub18CUB_300001_SM_10006detail6reduce18DeviceReduceKernelINS2_10policy_hubIdy11max_functorIdEE10Policy1000EN6thrust24THRUST_300001_SM_1000_NS6detail15normal_iteratorINSA_10device_ptrIdEEEEyS6_d11abs_functorIdEEEvT0_PT3_T1_NS0_13GridEvenShareISL_EET2_T4_E12temp_storage+48];
	setp.lt.f64 	%p216, %fd393, %fd395;
	selp.f64 	%fd397, %fd395, %fd393, %p216;
	selp.f64 	%fd398, %fd397, %fd393, %p215;
	setp.gt.s32 	%p217, %r4, 192;
	ld.shared.f64 	%fd400, [_ZZN3cub18CUB_300001_SM_10006detail6reduce18DeviceReduceKernelINS2_10policy_hubIdy11max_functorIdEE10Policy1000EN6thrust24THRUST_300001_SM_1000_NS6detail15normal_iteratorINSA_10device_ptrIdEEEEyS6_d11abs_functorIdEEEvT0_PT3_T1_NS0_13GridEvenShareISL_EET2_T4_E12temp_storage+56];
	setp.lt.f64 	%p218, %fd398, %fd400;
	selp.f64 	%fd402, %fd400, %fd398, %p218;
	selp.f64 	%fd403, %fd402, %fd398, %p217;
	setp.gt.s32 	%p219, %r4, 224;
	ld.shared.f64 	%fd405, [_ZZN3cub18CUB_300001_SM_10006detail6reduce18DeviceReduceKernelINS2_10policy_hubIdy11max_functorIdEE10Policy1000EN6thrust24THRUST_300001_SM_1000_NS6detail15normal_iteratorINSA_10device_ptrIdEEEEyS6_d11abs_functorIdEEEvT0_PT3_T1_NS0_13GridEvenShareISL_EET2_T4_E12temp_storage+64];
	setp.lt.f64 	%p220, %fd403, %fd405;
	selp.f64 	%fd407, %fd405, %fd403, %p220;
	selp.f64 	%fd454, %fd407, %fd403, %p219;
	bra.uni 	$L__BB25_46;
$L__BB25_25:
	cvt.u32.u64 	%r52, %rd4;
	mov.u32 	%r27, %tid.x;
	add.s32 	%r53, %r27, %r52;
	mul.wide.u32 	%rd26, %r53, 8;
	add.s64 	%rd27, %rd2, %rd26;
	ld.global.f64 	%fd41, [%rd27];
	neg.f64 	%fd42, %fd41;
	setp.lt.f64 	%p2, %fd41, 0d0000000000000000;
	selp.f64 	%fd43, %fd42, %fd41, %p2;
	ld.global.f64 	%fd44, [%rd27+2048];
	neg.f64 	%fd45, %fd44;
	setp.lt.f64 	%p3, %fd44, 0d0000000000000000;
	selp.f64 	%fd46, %fd45, %fd44, %p3;
	ld.global.f64 	%fd47, [%rd27+4096];
	neg.f64 	%fd48, %fd47;
	setp.lt.f64 	%p4, %fd47, 0d0000000000000000;
	selp.f64 	%fd49, %fd48, %fd47, %p4;
	ld.global.f64 	%fd50, [%rd27+6144];
	neg.f64 	%fd51, %fd50;
	setp.lt.f64 	%p5, %fd50, 0d0000000000000000;
	selp.f64 	%fd52, %fd51, %fd50, %p5;
	ld.global.f64 	%fd53, [%rd27+8192];
	neg.f64 	%fd54, %fd53;
	setp.lt.f64 	%p6, %fd53, 0d0000000000000000;
	selp.f64 	%fd55, %fd54, %fd53, %p6;
	ld.global.f64 	%fd56, [%rd27+10240];
	neg.f64 	%fd57, %fd56;
	setp.lt.f64 	%p7, %fd56, 0d0000000000000000;
	selp.f64 	%fd58, %fd57, %fd56, %p7;
	ld.global.f64 	%fd59, [%rd27+12288];
	neg.f64 	%fd60, %fd59;
	setp.lt.f64 	%p8, %fd59, 0d0000000000000000;
	selp.f64 	%fd61, %fd60, %fd59, %p8;
	ld.global.f64 	%fd62, [%rd27+14336];
	neg.f64 	%fd63, %fd62;
	setp.lt.f64 	%p9, %fd62, 0d0000000000000000;
	selp.f64 	%fd64, %fd63, %fd62, %p9;
	setp.lt.f64 	%p10, %fd43, %fd46;
	selp.f64 	%fd65, %fd46, %fd43, %p10;
	setp.lt.f64 	%p11, %fd65, %fd49;
	selp.f64 	%fd66, %fd49, %fd65, %p11;
	setp.lt.f64 	%p12, %fd66, %fd52;
	selp.f64 	%fd67, %fd52, %fd66, %p12;
	setp.lt.f64 	%p13, %fd67, %fd55;
	selp.f64 	%fd68, %fd55, %fd67, %p13;
	setp.lt.f64 	%p14, %fd68, %fd58;
	selp.f64 	%fd69, %fd58, %fd68, %p14;
	setp.lt.f64 	%p15, %fd69, %fd61;
	selp.f64 	%fd70, %fd61, %fd69, %p15;
	setp.lt.f64 	%p16, %fd70, %fd64;
	selp.f64 	%fd453, %fd64, %fd70, %p16;
	setp.lt.u64 	%p17, %rd5, %rd3;
	@%p17 bra 	$L__BB25_42;
	cvt.u32.u64 	%r55, %rd3;
	cvt.u64.u32 	%rd10, %r27;
	add.s64 	%rd100, %rd4, %rd3;
	cvt.u32.u64 	%r28, %rd1;
	not.b32 	%r57, %r27;
	add.s32 	%r58, %r57, %r28;
	sub.s32 	%r59, %r58, %r55;
	sub.s32 	%r272, %r59, %r52;
	add.s64 	%rd28, %rd100, %rd10;
	shl.b64 	%rd29, %rd28, 3;
	add.s64 	%rd30, %rd29, %rd2;
	add.s64 	%rd99, %rd30, 16384;
	mov.b32 	%r273, 0;
	mov.u64 	%rd101, %rd4;
$L__BB25_27:
	add.s64 	%rd101, %rd101, %rd3;
	add.s64 	%rd31, %rd1, -2048;
	setp.gt.u64 	%p18, %rd101, %rd31;
	@%p18 bra 	$L__BB25_29;
	cvt.u32.u64 	%r60, %rd3;
	add.s64 	%rd32, %rd101, %rd10;
	shl.b64 	%rd33, %rd32, 3;
	add.s64 	%rd34, %rd2, %rd33;
	ld.global.f64 	%fd71, [%rd34];
	neg.f64 	%fd72, %fd71;
	setp.lt.f64 	%p19, %fd71, 0d0000000000000000;
	selp.f64 	%fd73, %fd72, %fd71, %p19;
	ld.global.f64 	%fd74, [%rd34+2048];
	neg.f64 	%fd75, %fd74;
	setp.lt.f64 	%p20, %fd74, 0d0000000000000000;
	selp.f64 	%fd76, %fd75, %fd74, %p20;
	ld.global.f64 	%fd77, [%rd34+4096];
	neg.f64 	%fd78, %fd77;
	setp.lt.f64 	%p21, %fd77, 0d0000000000000000;
	selp.f64 	%fd79, %fd78, %fd77, %p21;
	ld.global.f64 	%fd80, [%rd34+6144];
	neg.f64 	%fd81, %fd80;
	setp.lt.f64 	%p22, %fd80, 0d0000000000000000;
	selp.f64 	%fd82, %fd81, %fd80, %p22;
	ld.global.f64 	%fd83, [%rd34+8192];
	neg.f64 	%fd84, %fd83;
	setp.lt.f64 	%p23, %fd83, 0d0000000000000000;
	selp.f64 	%fd85, %fd84, %fd83, %p23;
	ld.global.f64 	%fd86, [%rd34+10240];
	neg.f64 	%fd87, %fd86;
	setp.lt.f64 	%p24, %fd86, 0d0000000000000000;
	selp.f64 	%fd88, %fd87, %fd86, %p24;
	ld.global.f64 	%fd89, [%rd34+12288];
	neg.f64 	%fd90, %fd89;
	setp.lt.f64 	%p25, %fd89, 0d0000000000000000;
	selp.f64 	%fd91, %fd90, %fd89, %p25;
	ld.global.f64 	%fd92, [%rd34+14336];
	neg.f64 	%fd93, %fd92;
	setp.lt.f64 	%p26, %fd92, 0d0000000000000000;
	selp.f64 	%fd94, %fd93, %fd92, %p26;
	setp.lt.f64 	%p27, %fd453, %fd73;
	selp.f64 	%fd95, %fd73, %fd453, %p27;
	setp.lt.f64 	%p28, %fd95, %fd76;
	selp.f64 	%fd96, %fd76, %fd95, %p28;
	setp.lt.f64 	%p29, %fd96, %fd79;
	selp.f64 	%fd97, %fd79, %fd96, %p29;
	setp.lt.f64 	%p30, %fd97, %fd82;
	selp.f64 	%fd98, %fd82, %fd97, %p30;
	setp.lt.f64 	%p31, %fd98, %fd85;
	selp.f64 	%fd99, %fd85, %fd98, %p31;
	setp.lt.f64 	%p32, %fd99, %fd88;
	selp.f64 	%fd100, %fd88, %fd99, %p32;
	setp.lt.f64 	%p33, %fd100, %fd91;
	selp.f64 	%fd101, %fd91, %fd100, %p33;
	setp.lt.f64 	%p34, %fd101, %fd94;
	selp.f64 	%fd453, %fd94, %fd101, %p34;
	sub.s64 	%rd35, %rd1, %rd101;
	setp.lt.u64 	%p35, %rd35, %rd3;
	add.s32 	%r273, %r273, 1;
	add.s64 	%rd100, %rd100, %rd3;
	sub.s32 	%r272, %r272, %r60;
	shl.b64 	%rd36, %rd3, 3;
	add.s64 	%rd99, %rd99, %rd36;
	@%p35 bra 	$L__BB25_42;
	bra.uni 	$L__BB25_27;
$L__BB25_29:
	setp.le.u64 	%p36, %rd1, %rd101;
	cvt.u32.u64 	%r61, %rd101;
	cvt.u32.u64 	%r62, %rd1;
	sub.s32 	%r63, %r62, %r61;
	setp.ge.s32 	%p37, %r27, %r63;
	or.pred  	%p38, %p36, %p37;
	@%p38 bra 	$L__BB25_42;
	cvt.u32.u64 	%r65, %rd3;
	cvt.u32.u64 	%r66, %rd4;
	not.b32 	%r67, %r27;
	add.s32 	%r68, %r67, %r28;
	add.s32 	%r69, %r65, %r66;
	sub.s32 	%r70, %r68, %r69;
	mul.lo.s32 	%r71, %r1, %r273;
	shl.b32 	%r72, %r71, 11;
	sub.s32 	%r73, %r70, %r72;
	shr.u32 	%r74, %r73, 8;
	add.s32 	%r34, %r74, 1;
	and.b32  	%r35, %r34, 15;
	setp.lt.u32 	%p39, %r73, 3840;
	mov.u32 	%r276, %r27;
	@%p39 bra 	$L__BB25_33;
	shr.u32 	%r75, %r272, 8;
	add.s32 	%r76, %r75, 1;
	and.b32  	%r77, %r76, 33554416;
	neg.s32 	%r274, %r77;
	mov.u32 	%r276, %r27;
$L__BB25_32:
	.pragma "nounroll";
	ld.global.f64 	%fd103, [%rd99+-16384];
	neg.f64 	%fd104, %fd103;
	setp.lt.f64 	%p40, %fd103, 0d0000000000000000;
	selp.f64 	%fd105, %fd104, %fd103, %p40;
	setp.lt.f64 	%p41, %fd453, %fd105;
	selp.f64 	%fd106, %fd105, %fd453, %p41;
	ld.global.f64 	%fd107, [%rd99+-14336];
	neg.f64 	%fd108, %fd107;
	setp.lt.f64 	%p42, %fd107, 0d0000000000000000;
	selp.f64 	%fd109, %fd108, %fd107, %p42;
	setp.lt.f64 	%p43, %fd106, %fd109;
	selp.f64 	%fd110, %fd109, %fd106, %p43;
	ld.global.f64 	%fd111, [%rd99+-12288];
	neg.f64 	%fd112, %fd111;
	setp.lt.f64 	%p44, %fd111, 0d0000000000000000;
	selp.f64 	%fd113, %fd112, %fd111, %p44;
	setp.lt.f64 	%p45, %fd110, %fd113;
	selp.f64 	%fd114, %fd113, %fd110, %p45;
	ld.global.f64 	%fd115, [%rd99+-10240];
	neg.f64 	%fd116, %fd115;
	setp.lt.f64 	%p46, %fd115, 0d0000000000000000;
	selp.f64 	%fd117, %fd116, %fd115, %p46;
	setp.lt.f64 	%p47, %fd114, %fd117;
	selp.f64 	%fd118, %fd117, %fd114, %p47;
	ld.global.f64 	%fd119, [%rd99+-8192];
	neg.f64 	%fd120, %fd119;
	setp.lt.f64 	%p48, %fd119, 0d0000000000000000;
	selp.f64 	%fd121, %fd120, %fd119, %p48;
	setp.lt.f64 	%p49, %fd118, %fd121;
	selp.f64 	%fd122, %fd121, %fd118, %p49;
	ld.global.f64 	%fd123, [%rd99+-6144];
	neg.f64 	%fd124, %fd123;
	setp.lt.f64 	%p50, %fd123, 0d0000000000000000;
	selp.f64 	%fd125, %fd124, %fd123, %p50;
	setp.lt.f64 	%p51, %fd122, %fd125;
	selp.f64 	%fd126, %fd125, %fd122, %p51;
	ld.global.f64 	%fd127, [%rd99+-4096];
	neg.f64 	%fd128, %fd127;
	setp.lt.f64 	%p52, %fd127, 0d0000000000000000;
	selp.f64 	%fd129, %fd128, %fd127, %p52;
	setp.lt.f64 	%p53, %fd126, %fd129;
	selp.f64 	%fd130, %fd129, %fd126, %p53;
	ld.global.f64 	%fd131, [%rd99+-2048];
	neg.f64 	%fd132, %fd131;
	setp.lt.f64 	%p54, %fd131, 0d0000000000000000;
	selp.f64 	%fd133, %fd132, %fd131, %p54;
	setp.lt.f64 	%p55, %fd130, %fd133;
	selp.f64 	%fd134, %fd133, %fd130, %p55;
	ld.global.f64 	%fd135, [%rd99];
	neg.f64 	%fd136, %fd135;
	setp.lt.f64 	%p56, %fd135, 0d0000000000000000;
	selp.f64 	%fd137, %fd136, %fd135, %p56;
	setp.lt.f64 	%p57, %fd134, %fd137;
	selp.f64 	%fd138, %fd137, %fd134, %p57;
	ld.global.f64 	%fd139, [%rd99+2048];
	neg.f64 	%fd140, %fd139;
	setp.lt.f64 	%p58, %fd139, 0d0000000000000000;
	selp.f64 	%fd141, %fd140, %fd139, %p58;
	setp.lt.f64 	%p59, %fd138, %fd141;
	selp.f64 	%fd142, %fd141, %fd138, %p59;
	ld.global.f64 	%fd143, [%rd99+4096];
	neg.f64 	%fd144, %fd143;
	setp.lt.f64 	%p60, %fd143, 0d0000000000000000;
	selp.f64 	%fd145, %fd144, %fd143, %p60;
	setp.lt.f64 	%p61, %fd142, %fd145;
	selp.f64 	%fd146, %fd145, %fd142, %p61;
	ld.global.f64 	%fd147, [%rd99+6144];
	neg.f64 	%fd148, %fd147;
	setp.lt.f64 	%p62, %fd147, 0d0000000000000000;
	selp.f64 	%fd149, %fd148, %fd147, %p62;
	setp.lt.f64 	%p63, %fd146, %fd149;
	selp.f64 	%fd150, %fd149, %fd146, %p63;
	ld.global.f64 	%fd151, [%rd99+8192];
	neg.f64 	%fd152, %fd151;
	setp.lt.f64 	%p64, %fd151, 0d0000000000000000;
	selp.f64 	%fd153, %fd152, %fd151, %p64;
	setp.lt.f64 	%p65, %fd150, %fd153;
	selp.f64 	%fd154, %fd153, %fd150, %p65;
	ld.global.f64 	%fd155, [%rd99+10240];
	neg.f64 	%fd156, %fd155;
	setp.lt.f64 	%p66, %fd155, 0d0000000000000000;
	selp.f64 	%fd157, %fd156, %fd155, %p66;
	setp.lt.f64 	%p67, %fd154, %fd157;
	selp.f64 	%fd158, %fd157, %fd154, %p67;
	ld.global.f64 	%fd159, [%rd99+12288];
	neg.f64 	%fd160, %fd159;
	setp.lt.f64 	%p68, %fd159, 0d0000000000000000;
	selp.f64 	%fd161, %fd160, %fd159, %p68;
	setp.lt.f64 	%p69, %fd158, %fd161;
	selp.f64 	%fd162, %fd161, %fd158, %p69;
	ld.global.f64 	%fd163, [%rd99+14336];
	neg.f64 	%fd164, %fd163;
	setp.lt.f64 	%p70, %fd163, 0d0000000000000000;
	selp.f64 	%fd165, %fd164, %fd163, %p70;
	setp.lt.f64 	%p71, %fd162, %fd165;
	selp.f64 	%fd453, %fd165, %fd162, %p71;
	add.s32 	%r276, %r276, 4096;
	add.s32 	%r274, %r274, 16;
	add.s64 	%rd99, %rd99, 32768;
	setp.ne.s32 	%p72, %r274, 0;
	@%p72 bra 	$L__BB25_32;
$L__BB25_33:
	setp.eq.s32 	%p73, %r35, 0;
	@%p73 bra 	$L__BB25_42;
	and.b32  	%r42, %r34, 7;
	setp.lt.u32 	%p74, %r35, 8;
	@%p74 bra 	$L__BB25_36;
	cvt.u64.u32 	%rd37, %r276;
	add.s64 	%rd38, %rd101, %rd37;
	shl.b64 	%rd39, %rd38, 3;
	add.s64 	%rd40, %rd2, %rd39;
	ld.global.f64 	%fd167, [%rd40];
	neg.f64 	%fd168, %fd167;
	setp.lt.f64 	%p75, %fd167, 0d0000000000000000;
	selp.f64 	%fd169, %fd168, %fd167, %p75;
	setp.lt.f64 	%p76, %fd453, %fd169;
	selp.f64 	%fd170, %fd169, %fd453, %p76;
	ld.global.f64 	%fd171, [%rd40+2048];
	neg.f64 	%fd172, %fd171;
	setp.lt.f64 	%p77, %fd171, 0d0000000000000000;
	selp.f64 	%fd173, %fd172, %fd171, %p77;
	setp.lt.f64 	%p78, %fd170, %fd173;
	selp.f64 	%fd174, %fd173, %fd170, %p78;
	ld.global.f64 	%fd175, [%rd40+4096];
	neg.f64 	%fd176, %fd175;
	setp.lt.f64 	%p79, %fd175, 0d0000000000000000;
	selp.f64 	%fd177, %fd176, %fd175, %p79;
	setp.lt.f64 	%p80, %fd174, %fd177;
	selp.f64 	%fd178, %fd177, %fd174, %p80;
	ld.global.f64 	%fd179, [%rd40+6144];
	neg.f64 	%fd180, %fd179;
	setp.lt.f64 	%p81, %fd179, 0d0000000000000000;
	selp.f64 	%fd181, %fd180, %fd179, %p81;
	setp.lt.f64 	%p82, %fd178, %fd181;
	selp.f64 	%fd182, %fd181, %fd178, %p82;
	ld.global.f64 	%fd183, [%rd40+8192];
	neg.f64 	%fd184, %fd183;
	setp.lt.f64 	%p83, %fd183, 0d0000000000000000;
	selp.f64 	%fd185, %fd184, %fd183, %p83;
	setp.lt.f64 	%p84, %fd182, %fd185;
	selp.f64 	%fd186, %fd185, %fd182, %p84;
	ld.global.f64 	%fd187, [%rd40+10240];
	neg.f64 	%fd188, %fd187;
	setp.lt.f64 	%p85, %fd187, 0d0000000000000000;
	selp.f64 	%fd189, %fd188, %fd187, %p85;
	setp.lt.f64 	%p86, %fd186, %fd189;
	selp.f64 	%fd190, %fd189, %fd186, %p86;
	ld.global.f64 	%fd191, [%rd40+12288];
	neg.f64 	%fd192, %fd191;
	setp.lt.f64 	%p87, %fd191, 0d0000000000000000;
	selp.f64 	%fd193, %fd192, %fd191, %p87;
	setp.lt.f64 	%p88, %fd190, %fd193;
	selp.f64 	%fd194, %fd193, %fd190, %p88;
	ld.global.f64 	%fd195, [%rd40+14336];
	neg.f64 	%fd196, %fd195;
	setp.lt.f64 	%p89, %fd195, 0d0000000000000000;
	selp.f64 	%fd197, %fd196, %fd195, %p89;
	setp.lt.f64 	%p90, %fd194, %fd197;
	selp.f64 	%fd453, %fd197, %fd194, %p90;
	add.s32 	%r276, %r276, 2048;
$L__BB25_36:
	setp.eq.s32 	%p91, %r42, 0;
	@%p91 bra 	$L__BB25_42;
	setp.lt.u32 	%p92, %r42, 4;
	@%p92 bra 	$L__BB25_39;
	cvt.u64.u32 	%rd41, %r276;
	add.s64 	%rd42, %rd101, %rd41;
	shl.b64 	%rd43, %rd42, 3;
	add.s64 	%rd44, %rd2, %rd43;
	ld.global.f64 	%fd199, [%rd44];
	neg.f64 	%fd200, %fd199;
	setp.lt.f64 	%p93, %fd199, 0d0000000000000000;
	selp.f64 	%fd201, %fd200, %fd199, %p93;
	setp.lt.f64 	%p94, %fd453, %fd201;
	selp.f64 	%fd202, %fd201, %fd453, %p94;
	ld.global.f64 	%fd203, [%rd44+2048];
	neg.f64 	%fd204, %fd203;
	setp.lt.f64 	%p95, %fd203, 0d0000000000000000;
	selp.f64 	%fd205, %fd204, %fd203, %p95;
	setp.lt.f64 	%p96, %fd202, %fd205;
	selp.f64 	%fd206, %fd205, %fd202, %p96;
	ld.global.f64 	%fd207, [%rd44+4096];
	neg.f64 	%fd208, %fd207;
	setp.lt.f64 	%p97, %fd207, 0d0000000000000000;
	selp.f64 	%fd209, %fd208, %fd207, %p97;
	setp.lt.f64 	%p98, %fd206, %fd209;
	selp.f64 	%fd210, %fd209, %fd206, %p98;
	ld.global.f64 	%fd211, [%rd44+6144];
	neg.f64 	%fd212, %fd211;
	setp.lt.f64 	%p99, %fd211, 0d0000000000000000;
	selp.f64 	%fd213, %fd212, %fd211, %p99;
	setp.lt.f64 	%p100, %fd210, %fd213;
	selp.f64 	%fd453, %fd213, %fd210, %p100;
	add.s32 	%r276, %r276, 1024;
$L__BB25_39:
	and.b32  	%r78, %r34, 3;
	setp.eq.s32 	%p101, %r78, 0;
	@%p101 bra 	$L__BB25_42;
	cvt.u64.u32 	%rd45, %r276;
	add.s64 	%rd46, %rd45, %rd100;
	shl.b64 	%rd47, %rd46, 3;
	add.s64 	%rd103, %rd2, %rd47;
	cvt.u16.u32 	%rs1, %r272;
	shr.u16 	%rs2, %rs1, 8;
	add.s16 	%rs3, %rs2, 1;
	cvt.u32.u16 	%r79, %rs3;
	and.b32  	%r80, %r79, 3;
	neg.s32 	%r279, %r80;
$L__BB25_41:
	.pragma "nounroll";
	ld.global.f64 	%fd214, [%rd103];
	neg.f64 	%fd215, %fd214;
	setp.lt.f64 	%p102, %fd214, 0d0000000000000000;
	selp.f64 	%fd216, %fd215, %fd214, %p102;
	setp.lt.f64 	%p103, %fd453, %fd216;
	selp.f64 	%fd453, %fd216, %fd453, %p103;
	add.s64 	%rd103, %rd103, 2048;
	add.s32 	%r279, %r279, 1;
	setp.ne.s32 	%p104, %r279, 0;
	@%p104 bra 	$L__BB25_41;
$L__BB25_42:
	// begin inline asm
	mov.u32 %r81, %laneid;
	// end inline asm
	mov.b64 	%rd48, %fd453;
	mov.b64 	{%r83, %r88}, %rd48;
	mov.b32 	%r89, 1;
	mov.b32 	%r130, 31;
	mov.b32 	%r131, -1;
	// begin inline asm
	shfl.sync.down.b32 %r82, %r83, %r89, %r130, %r131;
	// end inline asm
	// begin inline asm
	shfl.sync.down.b32 %r87, %r88, %r89, %r130, %r131;
	// end inline asm
	mov.b64 	%rd49, {%r82, %r87};
	mov.b64 	%fd217, %rd49;
	setp.gt.s32 	%p105, %r81, 30;
	setp.lt.f64 	%p106, %fd453, %fd217;
	selp.f64 	%fd218, %fd217, %fd453, %p106;
	selp.f64 	%fd219, %fd453, %fd218, %p105;
	mov.b64 	%rd50, %fd219;
	mov.b64 	{%r93, %r98}, %rd50;
	mov.b32 	%r99, 2;
	// begin inline asm
	shfl.sync.down.b32 %r92, %r93, %r99, %r130, %r131;
	// end inline asm
	// begin inline asm
	shfl.sync.down.b32 %r97, %r98, %r99, %r130, %r131;
	// end inline asm
	mov.b64 	%rd51, {%r92, %r97};
	mov.b64 	%fd220, %rd51;
	setp.gt.s32 	%p107, %r81, 29;
	setp.lt.f64 	%p108, %fd219, %fd220;
	selp.f64 	%fd221, %fd220, %fd219, %p108;
	selp.f64 	%fd222, %fd219, %fd221, %p107;
	mov.b64 	%rd52, %fd222;
	mov.b64 	{%r103, %r108}, %rd52;
	mov.b32 	%r109, 4;
	// begin inline asm
	shfl.sync.down.b32 %r102, %r103, %r109, %r130, %r131;
	// end inline asm
	// begin inline asm
	shfl.sync.down.b32 %r107, %r108, %r109, %r130, %r131;
	// end inline asm
	mov.b64 	%rd53, {%r102, %r107};
	mov.b64 	%fd223, %rd53;
	setp.gt.s32 	%p109, %r81, 27;
	setp.lt.f64 	%p110, %fd222, %fd223;
	selp.f64 	%fd224, %fd223, %fd222, %p110;
	selp.f64 	%fd225, %fd222, %fd224, %p109;
	mov.b64 	%rd54, %fd225;
	mov.b64 	{%r113, %r118}, %rd54;
	mov.b32 	%r119, 8;
	// begin inline asm
	shfl.sync.down.b32 %r112, %r113, %r119, %r130, %r131;
	// end inline asm
	// begin inline asm
	shfl.sync.down.b32 %r117, %r118, %r119, %r130, %r131;
	// end inline asm
	mov.b64 	%rd55, {%r112, %r117};
	mov.b64 	%fd226, %rd55;
	setp.gt.s32 	%p111, %r81, 23;
	setp.lt.f64 	%p112, %fd225, %fd226;
	selp.f64 	%fd227, %fd226, %fd225, %p112;
	selp.f64 	%fd228, %fd225, %fd227, %p111;
	mov.b64 	%rd56, %fd228;
	mov.b64 	{%r123, %r128}, %rd56;
	mov.b32 	%r129, 16;
	// begin inline asm
	shfl.sync.down.b32 %r122, %r123, %r129, %r130, %r131;
	// end inline asm
	// begin inline asm
	shfl.sync.down.b32 %r127, %r128, %r129, %r130, %r131;
	// end inline asm
	mov.b64 	%rd57, {%r122, %r127};
	mov.b64 	%fd229, %rd57;
	setp.gt.s32 	%p113, %r81, 15;
	setp.lt.f64 	%p114, %fd228, %fd229;
	selp.f64 	%fd37, %fd229, %fd228, %p114;
	selp.f64 	%fd454, %fd228, %fd37, %p113;
	setp.ne.s32 	%p115, %r81, 0;
	@%p115 bra 	$L__BB25_44;
	shr.u32 	%r132, %r27, 2;
	and.b32  	%r133, %r132, 248;
	mov.u32 	%r134, _ZZN3cub18CUB_300001_SM_10006detail6reduce18DeviceReduceKernelINS2_10policy_hubIdy11max_functorIdEE10Policy1000EN6thrust24THRUST_300001_SM_1000_NS6detail15normal_iteratorINSA_10device_ptrIdEEEEyS6_d11abs_functorIdEEEvT0_PT3_T1_NS0_13GridEvenShareISL_EET2_T4_E12temp_storage;
	add.s32 	%r135, %r134, %r133;
	st.shared.f64 	[%r135+8], %fd37;
$L__BB25_44:
	bar.sync 	0;
	setp.ne.s32 	%p116, %r27, 0;
	@%p116 bra 	$L__BB25_46;
	ld.shared.f64 	%fd230, [_ZZN3cub18CUB_300001_SM_10006detail6reduce18DeviceReduceKernelINS2_10policy_hubIdy11max_functorIdEE10Policy1000EN6thrust24THRUST_300001_SM_1000_NS6detail15normal_iteratorINSA_10device_ptrIdEEEEyS6_d11abs_functorIdEEEvT0_PT3_T1_NS0_13GridEvenShareISL_EET2_T4_E12temp_storage+16];
	setp.lt.f64 	%p117, %fd454, %fd230;
	selp.f64 	%fd231, %fd230, %fd454, %p117;
	ld.shared.f64 	%fd232, [_ZZN3cub18CUB_300001_SM_10006detail6reduce18DeviceReduceKernelINS2_10policy_hubIdy11max_functorIdEE10Policy1000EN6thrust24THRUST_300001_SM_1000_NS6detail15normal_iteratorINSA_10device_ptrIdEEEEyS6_d11abs_functorIdEEEvT0_PT3_T1_NS0_13GridEvenShareISL_EET2_T4_E12temp_storage+24];
	setp.lt.f64 	%p118, %fd231, %fd232;
	selp.f64 	%fd233, %fd232, %fd231, %p118;
	ld.shared.f64 	%fd234, [_ZZN3cub18CUB_300001_SM_10006detail6reduce18DeviceReduceKernelINS2_10policy_hubIdy11max_functorIdEE10Policy1000EN6thrust24THRUST_300001_SM_1000_NS6detail15normal_iteratorINSA_10device_ptrIdEEEEyS6_d11abs_functorIdEEEvT0_PT3_T1_NS0_13GridEvenShareISL_EET2_T4_E12temp_storage+32];
	setp.lt.f64 	%p119, %fd233, %fd234;
	selp.f64 	%fd235, %fd234, %fd233, %p119;
	ld.shared.f64 	%fd236, [_ZZN3cub18CUB_300001_SM_10006detail6reduce18DeviceReduceKernelINS2_10policy_hubIdy11max_functorIdEE10Policy1000EN6thrust24THRUST_300001_SM_1000_NS6detail15normal_iteratorINSA_10device_ptrIdEEEEyS6_d11abs_functorIdEEEvT0_PT3_T1_NS0_13GridEvenShareISL_EET2_T4_E12temp_storage+40];
	setp.lt.f64 	%p120, %fd235, %fd236;
	selp.f64 	%fd237, %fd236, %fd235, %p120;
	ld.shared.f64 	%fd238, [_ZZN3cub18CUB_300001_SM_10006detail6reduce18DeviceReduceKernelINS2_10policy_hubIdy11max_functorIdEE10Policy1000EN6thrust24THRUST_300001_SM_1000_NS6detail15normal_iteratorINSA_10device_ptrIdEEEEyS6_d11abs_functorIdEEEvT0_PT3_T1_NS0_13GridEvenShareISL_EET2_T4_E12temp_storage+48];
	setp.lt.f64 	%p121, %fd237, %fd238;
	selp.f64 	%fd239, %fd238, %fd237, %p121;
	ld.shared.f64 	%fd240, [_ZZN3cub18CUB_300001_SM_10006detail6reduce18DeviceReduceKernelINS2_10policy_hubIdy11max_functorIdEE10Policy1000EN6thrust24THRUST_300001_SM_1000_NS6detail15normal_iteratorINSA_10device_ptrIdEEEEyS6_d11abs_functorIdEEEvT0_PT3_T1_NS0_13GridEvenShareISL_EET2_T4_E12temp_storage+56];
	setp.lt.f64 	%p122, %fd239, %fd240;
	selp.f64 	%fd241, %fd240, %fd239, %p122;
	ld.shared.f64 	%fd242, [_ZZN3cub18CUB_300001_SM_10006detail6reduce18DeviceReduceKernelINS2_10policy_hubIdy11max_functorIdEE10Policy1000EN6thrust24THRUST_300001_SM_1000_NS6detail15normal_iteratorINSA_10device_ptrIdEEEEyS6_d11abs_functorIdEEEvT0_PT3_T1_NS0_13GridEvenShareISL_EET2_T4_E12temp_storage+64];
	setp.lt.f64 	%p123, %fd241, %fd242;
	selp.f64 	%fd454, %fd242, %fd241, %p123;
$L__BB25_46:
	mov.u32 	%r263, %tid.x;
	setp.ne.s32 	%p240, %r263, 0;
	@%p240 bra 	$L__BB25_48;
	cvta.to.global.u64 	%rd95, %rd24;
	mul.wide.u32 	%rd96, %r2, 8;
	add.s64 	%rd97, %rd95, %rd96;
	st.global.f64 	[%rd97], %fd454;
$L__BB25_48:
	ret;

}
	// .globl	_ZN3cub18CUB_300001_SM_10006detail6reduce28DeviceReduceSingleTileKernelINS2_10policy_hubIdy11max_functorIdEE10Policy1000EPdS9_iS6_ddN4cuda3std3__410__identityEEEvT0_T1_T2_T3_T4_T6_
.visible .entry _ZN3cub18CUB_300001_SM_10006detail6reduce28DeviceReduceSingleTileKernelINS2_10policy_hubIdy11max_functorIdEE10Policy1000EPdS9_iS6_ddN4cuda3std3__410__identityEEEvT0_T1_T2_T3_T4_T6_(
	.param .u64 .ptr .align 1 _ZN3cub18CUB_300001_SM_10006detail6reduce28DeviceReduceSingleTileKernelINS2_10policy_hubIdy11max_functorIdEE10Policy1000EPdS9_iS6_ddN4cuda3std3__410__identityEEEvT0_T1_T2_T3_T4_T6__param_0,
	.param .u64 .ptr .align 1 _ZN3cub18CUB_300001_SM_10006detail6reduce28DeviceReduceSingleTileKernelINS2_10policy_hubIdy11max_functorIdEE10Policy1000EPdS9_iS6_ddN4cuda3std3__410__identityEEEvT0_T1_T2_T3_T4_T6__param_1,
	.param .u32 _ZN3cub18CUB_300001_SM_10006detail6reduce28DeviceReduceSingleTileKernelINS2_10policy_hubIdy11max_functorIdEE10Policy1000EPdS9_iS6_ddN4cuda3std3__410__identityEEEvT0_T1_T2_T3_T4_T6__param_2,
	.param .align 1 .b8 _ZN3cub18CUB_300001_SM_10006detail6reduce28DeviceReduceSingleTileKernelINS2_10policy_hubIdy11max_functorIdEE10Policy1000EPdS9_iS6_ddN4cuda3std3__410__identityEEEvT0_T1_T2_T3_T4_T6__param_3[1],
	.param .f64 _ZN3cub18CUB_300001_SM_10006detail6reduce28DeviceReduceSingleTileKernelINS2_10policy_hubIdy11max_functorIdEE10Policy1000EPdS9_iS6_ddN4cuda3std3__410__identityEEEvT0_T1_T2_T3_T4_T6__param_4,
	.param .align 1 .b8 _ZN3cub18CUB_300001_SM_10006detail6reduce28DeviceReduceSingleTileKernelINS2_10policy_hubIdy11max_functorIdEE10Policy1000EPdS9_iS6_ddN4cuda3std3__410__identityEEEvT0_T1_T2_T3_T4_T6__param_5[1]
)
.maxntid 256
.minnctapersm 1
{
	.reg .pred 	%p<220>;
	.reg .b32 	%r<472>;
	.reg .b64 	%rd<206>;
	.reg .b64 	%fd<381>;
	// demoted variable
	.shared .align 8 .b8 _ZZN3cub18CUB_300001_SM_10006detail6reduce28DeviceReduceSingleTileKernelINS2_10policy_hubIdy11max_functorIdEE10Policy1000EPdS9_iS6_ddN4cuda3std3__410__identityEEEvT0_T1_T2_T3_T4_T6_E12temp_storage[80];
	ld.param.u64 	%rd15, [_ZN3cub18CUB_300001_SM_10006detail6reduce28DeviceReduceSingleTileKernelINS2_10policy_hubIdy11max_functorIdEE10Policy1000EPdS9_iS6_ddN4cuda3std3__410__identityEEEvT0_T1_T2_T3_T4_T6__param_0];
	ld.param.u64 	%rd16, [_ZN3cub18CUB_300001_SM_10006detail6reduce28DeviceReduceSingleTileKernelINS2_10policy_hubIdy11max_functorIdEE10Policy1000EPdS9_iS6_ddN4cuda3std3__410__identityEEEvT0_T1_T2_T3_T4_T6__param_1];
	ld.param.u32 	%r68, [_ZN3cub18CUB_300001_SM_10006detail6reduce28DeviceReduceSingleTileKernelINS2_10policy_hubIdy11max_functorIdEE10Policy1000EPdS9_iS6_ddN4cuda3std3__410__identityEEEvT0_T1_T2_T3_T4_T6__param_2];
	ld.param.f64 	%fd58, [_ZN3cub18CUB_300001_SM_10006detail6reduce28DeviceReduceSingleTileKernelINS2_10policy_hubIdy11max_functorIdEE10Policy1000EPdS9_iS6_ddN4cuda3std3__410__identityEEEvT0_T1_T2_T3_T4_T6__param_4];
	cvta.to.global.u64 	%rd1, %rd16;
	setp.ne.s32 	%p1, %r68, 0;
	@%p1 bra 	$L__BB26_3;
	mov.u32 	%r445, %tid.x;
	setp.ne.s32 	%p219, %r445, 0;
	@%p219 bra 	$L__BB26_74;
	st.global.f64 	[%rd1], %fd58;
	bra.uni 	$L__BB26_74;
$L__BB26_3:
	and.b64  	%rd17, %rd15, 31;
	setp.ne.s64 	%p2, %rd17, 0;
	@%p2 bra 	$L__BB26_38;
	setp.gt.s32 	%p110, %r68, 2047;
	@%p110 bra 	$L__BB26_22;
	mov.u32 	%r1, %tid.x;
	setp.ge.s32 	%p159, %r1, %r68;
	mov.f64 	%fd359, 0d0000000000000000;
	mov.u32 	%r449, %r1;
	@%p159 bra 	$L__BB26_7;
	mul.wide.u32 	%rd169, %r1, 8;
	add.s64 	%rd168, %rd15, %rd169;
	// begin inline asm
	ld.global.nc.u64 %rd167, [%rd168];
	// end inline asm
	mov.b64 	%fd359, %rd167;
	add.s32 	%r449, %r1, 256;
$L__BB26_7:
	setp.ge.s32 	%p160, %r449, %r68;
	@%p160 bra 	$L__BB26_13;
	not.b32 	%r321, %r449;
	add.s32 	%r4, %r68, %r321;
	and.b32  	%r322, %r4, 768;
	setp.eq.s32 	%p161, %r322, 768;
	@%p161 bra 	$L__BB26_11;
	mul.wide.u32 	%rd170, %r449, 8;
	add.s64 	%rd202, %rd15, %rd170;
	shr.u32 	%r323, %r4, 8;
	add.s32 	%r324, %r323, 1;
	and.b32  	%r325, %r324, 3;
	neg.s32 	%r447, %r325;
$L__BB26_10:
	.pragma "nounroll";
	// begin inline asm
	ld.global.nc.u64 %rd171, [%rd202];
	// end inline asm
	mov.b64 	%fd272, %rd171;
	setp.lt.f64 	%p162, %fd359, %fd272;
	selp.f64 	%fd359, %fd272, %fd359, %p162;
	add.s32 	%r449, %r449, 256;
	add.s64 	%rd202, %rd202, 2048;
	add.s32 	%r447, %r447, 1;
	setp.ne.s32 	%p163, %r447, 0;
	@%p163 bra 	$L__BB26_10;
$L__BB26_11:
	setp.lt.u32 	%p164, %r4, 768;
	@%p164 bra 	$L__BB26_13;
$L__BB26_12:
	mul.wide.s32 	%rd181, %r449, 8;
	add.s64 	%rd174, %rd15, %rd181;
	// begin inline asm
	ld.global.nc.u64 %rd173, [%rd174];
	// end inline asm
	mov.b64 	%fd273, %rd173;
	setp.lt.f64 	%p165, %fd359, %fd273;
	selp.f64 	%fd274, %fd273, %fd359, %p165;
	add.s64 	%rd176, %rd174, 2048;
	// begin inline asm
	ld.global.nc.u64 %rd175, [%rd176];
	// end inline asm
	mov.b64 	%fd275, %rd175;
	setp.lt.f64 	%p166, %fd274, %fd275;
	selp.f64 	%fd276, %fd275, %fd274, %p166;
	add.s64 	%rd178, %rd174, 4096;
	// begin inline asm
	ld.global.nc.u64 %rd177, [%rd178];
	// end inline asm
	mov.b64 	%fd277, %rd177;
	setp.lt.f64 	%p167, %fd276, %fd277;
	selp.f64 	%fd278, %fd277, %fd276, %p167;
	add.s64 	%rd180, %rd174, 6144;
	// begin inline asm
	ld.global.nc.u64 %rd179, [%rd180];
	// end inline asm
	mov.b64 	%fd279, %rd179;
	setp.lt.f64 	%p168, %fd278, %fd279;
	selp.f64 	%fd359, %fd279, %fd278, %p168;
	add.s32 	%r449, %r449, 1024;
	setp.lt.s32 	%p169, %r449, %r68;
	@%p169 bra 	$L__BB26_12;
$L__BB26_13:
	setp.lt.s32 	%p170, %r68, 256;
	@%p170 bra 	$L__BB26_18;
	// begin inline asm
	mov.u32 %r389, %laneid;
	// end inline asm
	mov.b64 	%rd192, %fd359;
	mov.b64 	{%r391, %r396}, %rd192;
	mov.b32 	%r397, 1;
	mov.b32 	%r438, 31;
	mov.b32 	%r439, -1;
	// begin inline asm
	shfl.sync.down.b32 %r390, %r391, %r397, %r438, %r439;
	// end inline asm
	// begin inline asm
	shfl.sync.down.b32 %r395, %r396, %r397, %r438, %r439;
	// end inline asm
	mov.b64 	%rd193, {%r390, %r395};
	mov.b64 	%fd327, %rd193;
	setp.gt.s32 	%p198, %r389, 30;
	setp.lt.f64 	%p199, %fd359, %fd327;
	selp.f64 	%fd328, %fd327, %fd359, %p199;
	selp.f64 	%fd329, %fd359, %fd328, %p198;
	mov.b64 	%rd194, %fd329;
	mov.b64 	{%r401, %r406}, %rd194;
	mov.b32 	%r407, 2;
	// begin inline asm
	shfl.sync.down.b32 %r400, %r401, %r407, %r438, %r439;
	// end inline asm
	// begin inline asm
	shfl.sync.down.b32 %r405, %r406, %r407, %r438, %r439;
	// end inline asm
	mov.b64 	%rd195, {%r400, %r405};
	mov.b64 	%fd330, %rd195;
	setp.gt.s32 	%p200, %r389, 29;
	setp.lt.f64 	%p201, %fd329, %fd330;
	selp.f64 	%fd331, %fd330, %fd329, %p201;
	selp.f64 	%fd332, %fd329, %fd331, %p200;
	mov.b64 	%rd196, %fd332;
	mov.b64 	{%r411, %r416}, %rd196;
	mov.b32 	%r417, 4;
	// begin inline asm
	shfl.sync.down.b32 %r410, %r411, %r417, %r438, %r439;
	// end inline asm
	// begin inline asm
	shfl.sync.down.b32 %r415, %r416, %r417, %r438, %r439;
	// end inline asm
	mov.b64 	%rd197, {%r410, %r415};
	mov.b64 	%fd333, %rd197;
	setp.gt.s32 	%p202, %r389, 27;
	setp.lt.f64 	%p203, %fd332, %fd333;
	selp.f64 	%fd334, %fd333, %fd332, %p203;
	selp.f64 	%fd335, %fd332, %fd334, %p202;
	mov.b64 	%rd198, %fd335;
	mov.b64 	{%r421, %r426}, %rd198;
	mov.b32 	%r427, 8;
	// begin inline asm
	shfl.sync.down.b32 %r420, %r421, %r427, %r438, %r439;
	// end inline asm
	// begin inline asm
	shfl.sync.down.b32 %r425, %r426, %r427, %r438, %r439;
	// end inline asm
	mov.b64 	%rd199, {%r420, %r425};
	mov.b64 	%fd336, %rd199;
	setp.gt.s32 	%p204, %r389, 23;
	setp.lt.f64 	%p205, %fd335, %fd336;
	selp.f64 	%fd337, %fd336, %fd335, %p205;
	selp.f64 	%fd338, %fd335, %fd337, %p204;
	mov.b64 	%rd200, %fd338;
	mov.b64 	{%r431, %r436}, %rd200;
	mov.b32 	%r437, 16;
	// begin inline asm
	shfl.sync.down.b32 %r430, %r431, %r437, %r438, %r439;
	// end inline asm
	// begin inline asm
	shfl.sync.down.b32 %r435, %r436, %r437, %r438, %r439;
	// end inline asm
	mov.b64 	%rd201, {%r430, %r435};
	mov.b64 	%fd339, %rd201;
	setp.gt.s32 	%p206, %r389, 15;
	setp.lt.f64 	%p207, %fd338, %fd339;
	selp.f64 	%fd10, %fd339, %fd338, %p207;
	selp.f64 	%fd380, %fd338, %fd10, %p206;
	setp.ne.s32 	%p208, %r389, 0;
	@%p208 bra 	$L__BB26_16;
	shr.u32 	%r440, %r1, 2;
	and.b32  	%r441, %r440, 248;
	mov.u32 	%r442, _ZZN3cub18CUB_300001_SM_10006detail6reduce28DeviceReduceSingleTileKernelINS2_10policy_hubIdy11max_functorIdEE10Policy1000EPdS9_iS6_ddN4cuda3std3__410__identityEEEvT0_T1_T2_T3_T4_T6_E12temp_storage;
	add.s32 	%r443, %r442, %r441;
	st.shared.f64 	[%r443+8], %fd10;
$L__BB26_16:
	bar.sync 	0;
	setp.ne.s32 	%p209, %r1, 0;
	@%p209 bra 	$L__BB26_72;
	ld.shared.f64 	%fd340, [_ZZN3cub18CUB_300001_SM_10006detail6reduce28DeviceReduceSingleTileKernelINS2_10policy_hubIdy11max_functorIdEE10Policy1000EPdS9_iS6_ddN4cuda3std3__410__identityEEEvT0_T1_T2_T3_T4_T6_E12temp_storage+16];
	setp.lt.f64 	%p210, %fd380, %fd340;
	selp.f64 	%fd341, %fd340, %fd380, %p210;
	ld.shared.f64 	%fd342, [_ZZN3cub18CUB_300001_SM_10006detail6reduce28DeviceReduceSingleTileKernelINS2_10policy_hubIdy11max_functorIdEE10Policy1000EPdS9_iS6_ddN4cuda3std3__410__identityEEEvT0_T1_T2_T3_T4_T6_E12temp_storage+24];
	setp.lt.f64 	%p211, %fd341, %fd342;
	selp.f64 	%fd343, %fd342, %fd341, %p211;
	ld.shared.f64 	%fd344, [_ZZN3cub18CUB_300001_SM_10006detail6reduce28DeviceReduceSingleTileKernelINS2_10policy_hubIdy11max_functorIdEE10Policy1000EPdS9_iS6_ddN4cuda3std3__410__identityEEEvT0_T1_T2_T3_T4_T6_E12temp_storage+32];
	setp.lt.f64 	%p212, %fd343, %fd344;
	selp.f64 	%fd345, %fd344, %fd343, %p212;
	ld.shared.f64 	%fd346, [_ZZN3cub18CUB_300001_SM_10006detail6reduce28DeviceReduceSingleTileKernelINS2_10policy_hubIdy11max_functorIdEE10Policy1000EPdS9_iS6_ddN4cuda3std3__410__identityEEEvT0_T1_T2_T3_T4_T6_E12temp_storage+40];
	setp.lt.f64 	%p213, %fd345, %fd346;
	selp.f64 	%fd347, %fd346, %fd345, %p213;
	ld.shared.f64 	%fd348, [_ZZN3cub18CUB_300001_SM_10006detail6reduce28DeviceReduceSingleTileKernelINS2_10policy_hubIdy11max_functorIdEE10Policy1000EPdS9_iS6_ddN4cuda3std3__410__identityEEEvT0_T1_T2_T3_T4_T6_E12temp_storage+48];
	setp.lt.f64 	%p214, %fd347, %fd348;
	selp.f64 	%fd349, %fd348, %fd347, %p214;
	ld.shared.f64 	%fd350, [_ZZN3cub18CUB_300001_SM_10006detail6reduce28DeviceReduceSingleTileKernelINS2_10policy_hubIdy11max_functorIdEE10Policy1000EPdS9_iS6_ddN4cuda3std3__410__identityEEEvT0_T1_T2_T3_T4_T6_E12temp_storage+56];
	setp.lt.f64 	%p215, %fd349, %fd350;
	selp.f64 	%fd351, %fd350, %fd349, %p215;
	ld.shared.f64 	%fd352, [_ZZN3cub18CUB_300001_SM_10006detail6reduce28DeviceReduceSingleTileKernelINS2_10policy_hubIdy11max_functorIdEE10Policy1000EPdS9_iS6_ddN4cuda3std3__410__identityEEEvT0_T1_T2_T3_T4_T6_E12temp_storage+64];
	setp.lt.f64 	%p216, %fd351, %fd352;
	selp.f64 	%fd380, %fd352, %fd351, %p216;
	bra.uni 	$L__BB26_72;
$L__BB26_18:
	// begin inline asm
	mov.u32 %r326, %laneid;
	// end inline asm
	and.b32  	%r377, %r1, 992;
	add.s32 	%r378, %r377, 32;
	setp.gt.s32 	%p171, %r378, %r68;
	not.b32 	%r379, %r377;
	add.s32 	%r380, %r68, %r379;
	selp.b32 	%r375, %r380, 31, %p171;
	mov.b64 	%rd182, %fd359;
	mov.b64 	{%r328, %r333}, %rd182;
	mov.b32 	%r334, 1;
	mov.b32 	%r376, -1;
	// begin inline asm
	shfl.sync.down.b32 %r327, %r328, %r334, %r375, %r376;
	// end inline asm
	// begin inline asm
	shfl.sync.down.b32 %r332, %r333, %r334, %r375, %r376;
	// end inline asm
	mov.b64 	%rd183, {%r327, %r332};
	mov.b64 	%fd280, %rd183;
	setp.lt.s32 	%p172, %r326, %r375;
	setp.lt.f64 	%p173, %fd359, %fd280;
	selp.f64 	%fd281, %fd280, %fd359, %p173;
	selp.f64 	%fd282, %fd281, %fd359, %p172;
	mov.b64 	%rd184, %fd282;
	mov.b64 	{%r338, %r343}, %rd184;
	mov.b32 	%r344, 2;
	// begin inline asm
	shfl.sync.down.b32 %r337, %r338, %r344, %r375, %r376;
	// end inline asm
	// begin inline asm
	shfl.sync.down.b32 %r342, %r343, %r344, %r375, %r376;
	// end inline asm
	mov.b64 	%rd185, {%r337, %r342};
	mov.b64 	%fd283, %rd185;
	add.s32 	%r381, %r326, 2;
	setp.gt.s32 	%p174, %r381, %r375;
	setp.lt.f64 	%p175, %fd282, %fd283;
	selp.f64 	%fd284, %fd283, %fd282, %p175;
	selp.f64 	%fd285, %fd282, %fd284, %p174;
	mov.b64 	%rd186, %fd285;
	mov.b64 	{%r348, %r353}, %rd186;
	mov.b32 	%r354, 4;
	// begin inline asm
	shfl.sync.down.b32 %r347, %r348, %r354, %r375, %r376;
	// end inline asm
	// begin inline asm
	shfl.sync.down.b32 %r352, %r353, %r354, %r375, %r376;
	// end inline asm
	mov.b64 	%rd187, {%r347, %r352};
	mov.b64 	%fd286, %rd187;
	add.s32 	%r382, %r326, 4;
	setp.gt.s32 	%p176, %r382, %r375;
	setp.lt.f64 	%p177, %fd285, %fd286;
	selp.f64 	%fd287, %fd286, %fd285, %p177;
	selp.f64 	%fd288, %fd285, %fd287, %p176;
	mov.b64 	%rd188, %fd288;
	mov.b64 	{%r358, %r363}, %rd188;
	mov.b32 	%r364, 8;
	// begin inline asm
	shfl.sync.down.b32 %r357, %r358, %r364, %r375, %r376;
	// end inline asm
	// begin inline asm
	shfl.sync.down.b32 %r362, %r363, %r364, %r375, %r376;
	// end inline asm
	mov.b64 	%rd189, {%r357, %r362};
	mov.b64 	%fd289, %rd189;
	add.s32 	%r383, %r326, 8;
	setp.gt.s32 	%p178, %r383, %r375;
	setp.lt.f64 	%p179, %fd288, %fd289;
	selp.f64 	%fd290, %fd289, %fd288, %p179;
	selp.f64 	%fd291, %fd288, %fd290, %p178;
	mov.b64 	%rd190, %fd291;
	mov.b64 	{%r368, %r373}, %rd190;
	mov.b32 	%r374, 16;
	// begin inline asm
	shfl.sync.down.b32 %r367, %r368, %r374, %r375, %r376;
	// end inline asm
	// begin inline asm
	shfl.sync.down.b32 %r372, %r373, %r374, %r375, %r376;
	// end inline asm
	mov.b64 	%rd191, {%r367, %r372};
	mov.b64 	%fd292, %rd191;
	add.s32 	%r384, %r326, 16;
	setp.gt.s32 	%p180, %r384, %r375;
	setp.lt.f64 	%p181, %fd291, %fd292;
	selp.f64 	%fd293, %fd292, %fd291, %p181;
	selp.f64 	%fd380, %fd291, %fd293, %p180;
	setp.ne.s32 	%p182, %r326, 0;
	@%p182 bra 	$L__BB26_20;
	shr.u32 	%r385, %r1, 2;
	and.b32  	%r386, %r385, 248;
	mov.u32 	%r387, _ZZN3cub18CUB_300001_SM_10006detail6reduce28DeviceReduceSingleTileKernelINS2_10policy_hubIdy11max_functorIdEE10Policy1000EPdS9_iS6_ddN4cuda3std3__410__identityEEEvT0_T1_T2_T3_T4_T6_E12temp_storage;
	add.s32 	%r388, %r387, %r386;
	st.shared.f64 	[%r388+8], %fd380;
$L__BB26_20:
	bar.sync 	0;
	setp.ne.s32 	%p183, %r1, 0;
	@%p183 bra 	$L__BB26_72;
	setp.gt.s32 	%p184, %r68, 32;
	ld.shared.f64 	%fd294, [_ZZN3cub18CUB_300001_SM_10006detail6reduce28DeviceReduceSingleTileKernelINS2_10policy_hubIdy11max_functorIdEE10Policy1000EPdS9_iS6_ddN4cuda3std3__410__identityEEEvT0_T1_T2_T3_T4_T6_E12temp_storage+16];
	setp.lt.f64 	%p185, %fd380, %fd294;
	selp.f64 	%fd296, %fd294, %fd380, %p185;
	selp.f64 	%fd297, %fd296, %fd380, %p184;
	setp.gt.s32 	%p186, %r68, 64;
	ld.shared.f64 	%fd299, [_ZZN3cub18CUB_300001_SM_10006detail6reduce28DeviceReduceSingleTileKernelINS2_10policy_hubIdy11max_functorIdEE10Policy1000EPdS9_iS6_ddN4cuda3std3__410__identityEEEvT0_T1_T2_T3_T4_T6_E12temp_storage+24];
	setp.lt.f64 	%p187, %fd297, %fd299;
	selp.f64 	%fd301, %fd299, %fd297, %p187;
	selp.f64 	%fd302, %fd301, %fd297, %p186;
	setp.gt.s32 	%p188, %r68, 96;
	ld.shared.f64 	%fd304, [_ZZN3cub18CUB_300001_SM_10006detail6reduce28DeviceReduceSingleTileKernelINS2_10policy_hubIdy11max_functorIdEE10Policy1000EPdS9_iS6_ddN4cuda3std3__410__identityEEEvT0_T1_T2_T3_T4_T6_E12temp_storage+32];
	setp.lt.f64 	%p189, %fd302, %fd304;
	selp.f64 	%fd306, %fd304, %fd302, %p189;
	selp.f64 	%fd307, %fd306, %fd302, %p188;
	setp.gt.s32 	%p190, %r68, 128;
	ld.shared.f64 	%fd309, [_ZZN3cub18CUB_300001_SM_10006detail6reduce28DeviceReduceSingleTileKernelINS2_10policy_hubIdy11max_functorIdEE10Policy1000EPdS9_iS6_ddN4cuda3std3__410__identityEEEvT0_T1_T2_T3_T4_T6_E12temp_storage+40];
	setp.lt.f64 	%p191, %fd307, %fd309;
	selp.f64 	%fd311, %fd309, %fd307, %p191;
	selp.f64 	%fd312, %fd311, %fd307, %p190;
	setp.gt.s32 	%p192, %r68, 160;
	ld.shared.f64 	%fd314, [_ZZN3cub18CUB_300001_SM_10006detail6reduce28DeviceReduceSingleTileKernelINS2_10policy_hubIdy11max_functorIdEE10Policy1000EPdS9_iS6_ddN4cuda3std3__410__identityEEEvT0_T1_T2_T3_T4_T6_E12temp_storage+48];
	setp.lt.f64 	%p193, %fd312, %fd314;
	selp.f64 	%fd316, %fd314, %fd312, %p193;
	selp.f64 	%fd317, %fd316, %fd312, %p192;
	setp.gt.s32 	%p194, %r68, 192;
	ld.shared.f64 	%fd319, [_ZZN3cub18CUB_300001_SM_10006detail6reduce28DeviceReduceSingleTileKernelINS2_10policy_hubIdy11max_functorIdEE10Policy1000EPdS9_iS6_ddN4cuda3std3__410__identityEEEvT0_T1_T2_T3_T4_T6_E12temp_storage+56];
	setp.lt.f64 	%p195, %fd317, %fd319;
	selp.f64 	%fd321, %fd319, %fd317, %p195;
	selp.f64 	%fd322, %fd321, %fd317, %p194;
	setp.gt.s32 	%p196, %r68, 224;
	ld.shared.f64 	%fd324, [_ZZN3cub18CUB_300001_SM_10006detail6reduce28DeviceReduceSingleTileKernelINS2_10policy_hubIdy11max_functorIdEE10Policy1000EPdS9_iS6_ddN4cuda3std3__410__identityEEEvT0_T1_T2_T3_T4_T6_E12temp_storage+64];
	setp.lt.f64 	%p197, %fd322, %fd324;
	selp.f64 	%fd326, %fd324, %fd322, %p197;
	selp.f64 	%fd380, %fd326, %fd322, %p196;
	bra.uni 	$L__BB26_72;
$L__BB26_22:
	mov.u32 	%r13, %tid.x;
	shl.b32 	%r14, %r13, 2;
	mul.wide.u32 	%rd126, %r14, 8;
	add.s64 	%rd116, %rd15, %rd126;
	// begin inline asm
	ld.global.nc.v2.u64 {%rd114, %rd115}, [%rd116];
	// end inline asm
	add.s64 	%rd119, %rd116, 16;
	// begin inline asm
	ld.global.nc.v2.u64 {%rd117, %rd118}, [%rd119];
	// end inline asm
	mov.b64 	%fd206, %rd114;
	mov.b64 	%fd207, %rd115;
	mov.b64 	%fd208, %rd117;
	mov.b64 	%fd209, %rd118;
	add.s64 	%rd122, %rd116, 8192;
	// begin inline asm
	ld.global.nc.v2.u64 {%rd120, %rd121}, [%rd122];
	// end inline asm
	add.s64 	%rd125, %rd116, 8208;
	// begin inline asm
	ld.global.nc.v2.u64 {%rd123, %rd124}, [%rd125];
	// end inline asm
	mov.b64 	%fd210, %rd120;
	mov.b64 	%fd211, %rd121;
	mov.b64 	%fd212, %rd123;
	mov.b64 	%fd213, %rd124;
	setp.lt.f64 	%p111, %fd206, %fd207;
	selp.f64 	%fd214, %fd207, %fd206, %p111;
	setp.lt.f64 	%p112, %fd214, %fd208;
	selp.f64 	%fd215, %fd208, %fd214, %p112;
	setp.lt.f64 	%p113, %fd215, %fd209;
	selp.f64 	%fd216, %fd209, %fd215, %p113;
	setp.lt.f64 	%p114, %fd216, %fd210;
	selp.f64 	%fd217, %fd210, %fd216, %p114;
	setp.lt.f64 	%p115, %fd217, %fd211;
	selp.f64 	%fd218, %fd211, %fd217, %p115;
	setp.lt.f64 	%p116, %fd218, %fd212;
	selp.f64 	%fd219, %fd212, %fd218, %p116;
	setp.lt.f64 	%p117, %fd219, %fd213;
	selp.f64 	%fd366, %fd213, %fd219, %p117;
	setp.lt.u32 	%p118, %r68, 4096;
	mov.b32 	%r452, 2048;
	@%p118 bra 	$L__BB26_26;
	add.s32 	%r15, %r68, -2048;
	mov.b32 	%r452, 2048;
$L__BB26_24:
	add.s32 	%r258, %r452, %r14;
	mul.wide.u32 	%rd139, %r258, 8;
	add.s64 	%rd129, %rd15, %rd139;
	// begin inline asm
	ld.global.nc.v2.u64 {%rd127, %rd128}, [%rd129];
	// end inline asm
	add.s64 	%rd132, %rd129, 16;
	// begin inline asm
	ld.global.nc.v2.u64 {%rd130, %rd131}, [%rd132];
	// end inline asm
	mov.b64 	%fd220, %rd127;
	mov.b64 	%fd221, %rd128;
	mov.b64 	%fd222, %rd130;
	mov.b64 	%fd223, %rd131;
	add.s64 	%rd135, %rd129, 8192;
	// begin inline asm
	ld.global.nc.v2.u64 {%rd133, %rd134}, [%rd135];
	// end inline asm
	add.s64 	%rd138, %rd129, 8208;
	// begin inline asm
	ld.global.nc.v2.u64 {%rd136, %rd137}, [%rd138];
	// end inline asm
	mov.b64 	%fd224, %rd133;
	mov.b64 	%fd225, %rd134;
	mov.b64 	%fd226, %rd136;
	mov.b64 	%fd227, %rd137;
	setp.lt.f64 	%p119, %fd366, %fd220;
	selp.f64 	%fd228, %fd220, %fd366, %p119;
	setp.lt.f64 	%p120, %fd228, %fd221;
	selp.f64 	%fd229, %fd221, %fd228, %p120;
	setp.lt.f64 	%p121, %fd229, %fd222;
	selp.f64 	%fd230, %fd222, %fd229, %p121;
	setp.lt.f64 	%p122, %fd230, %fd223;
	selp.f64 	%fd231, %fd223, %fd230, %p122;
	setp.lt.f64 	%p123, %fd231, %fd224;
	selp.f64 	%fd232, %fd224, %fd231, %p123;
	setp.lt.f64 	%p124, %fd232, %fd225;
	selp.f64 	%fd233, %fd225, %fd232, %p124;
	setp.lt.f64 	%p125, %fd233, %fd226;
	selp.f64 	%fd234, %fd226, %fd233, %p125;
	setp.lt.f64 	%p126, %fd234, %fd227;
	selp.f64 	%fd366, %fd227, %fd234, %p126;
	sub.s32 	%r259, %r68, %r452;
	setp.lt.s32 	%p127, %r259, 2048;
	@%p127 bra 	$L__BB26_34;
	add.s32 	%r452, %r452, 2048;
	setp.le.s32 	%p128, %r452, %r15;
	@%p128 bra 	$L__BB26_24;
$L__BB26_26:
	setp.le.s32 	%p129, %r68, %r452;
	@%p129 bra 	$L__BB26_34;
	sub.s32 	%r19, %r68, %r452;
	setp.ge.s32 	%p130, %r13, %r19;
	@%p130 bra 	$L__BB26_34;
	not.b32 	%r260, %r13;
	add.s32 	%r261, %r68, %r260;
	sub.s32 	%r20, %r261, %r452;
	and.b32  	%r262, %r20, 768;
	setp.eq.s32 	%p131, %r262, 768;
	mov.u32 	%r456, %r13;
	@%p131 bra 	$L__BB26_31;
	add.s32 	%r454, %r13, %r452;
	shr.u32 	%r263, %r20, 8;
	add.s32 	%r264, %r263, 1;
	and.b32  	%r265, %r264, 3;
	neg.s32 	%r453, %r265;
	mov.u32 	%r456, %r13;
$L__BB26_30:
	.pragma "nounroll";
	mul.wide.u32 	%rd142, %r454, 8;
	add.s64 	%rd141, %rd15, %rd142;
	// begin inline asm
	ld.global.nc.u64 %rd140, [%rd141];
	// end inline asm
	mov.b64 	%fd236, %rd140;
	setp.lt.f64 	%p132, %fd366, %fd236;
	selp.f64 	%fd366, %fd236, %fd366, %p132;
	add.s32 	%r456, %r456, 256;
	add.s32 	%r454, %r454, 256;
	add.s32 	%r453, %r453, 1;
	setp.ne.s32 	%p133, %r453, 0;
	@%p133 bra 	$L__BB26_30;
$L__BB26_31:
	setp.lt.u32 	%p134, %r20, 768;
	@%p134 bra 	$L__BB26_34;
	cvt.u64.u32 	%rd143, %r456;
	cvt.u64.u32 	%rd144, %r452;
	add.s64 	%rd145, %rd143, %rd144;
	shl.b64 	%rd146, %rd145, 3;
	add.s64 	%rd147, %rd146, %rd15;
	add.s64 	%rd203, %rd147, 4096;
	add.s32 	%r457, %r456, %r452;
$L__BB26_33:
	mul.wide.u32 	%rd156, %r457, 8;
	add.s64 	%rd149, %rd15, %rd156;
	// begin inline asm
	ld.global.nc.u64 %rd148, [%rd149];
	// end inline asm
	mov.b64 	%fd237, %rd148;
	setp.lt.f64 	%p135, %fd366, %fd237;
	selp.f64 	%fd238, %fd237, %fd366, %p135;
	add.s64 	%rd151, %rd203, -2048;
	// begin inline asm
	ld.global.nc.u64 %rd150, [%rd151];
	// end inline asm
	mov.b64 	%fd239, %rd150;
	setp.lt.f64 	%p136, %fd238, %fd239;
	selp.f64 	%fd240, %fd239, %fd238, %p136;
	// begin inline asm
	ld.global.nc.u64 %rd152, [%rd203];
	// end inline asm
	mov.b64 	%fd241, %rd152;
	setp.lt.f64 	%p137, %fd240, %fd241;
	selp.f64 	%fd242, %fd241, %fd240, %p137;
	add.s64 	%rd155, %rd203, 2048;
	// begin inline asm
	ld.global.nc.u64 %rd154, [%rd155];
	// end inline asm
	mov.b64 	%fd243, %rd154;
	setp.lt.f64 	%p138, %fd242, %fd243;
	selp.f64 	%fd366, %fd243, %fd242, %p138;
	add.s32 	%r456, %r456, 1024;
	add.s64 	%rd203, %rd203, 8192;
	add.s32 	%r457, %r457, 1024;
	setp.lt.s32 	%p139, %r456, %r19;
	@%p139 bra 	$L__BB26_33;
$L__BB26_34:
	// begin inline asm
	mov.u32 %r266, %laneid;
	// end inline asm
	mov.b64 	%rd157, %fd366;
	mov.b64 	{%r268, %r273}, %rd157;
	mov.b32 	%r274, 1;
	mov.b32 	%r315, 31;
	mov.b32 	%r316, -1;
	// begin inline asm
	shfl.sync.down.b32 %r267, %r268, %r274, %r315, %r316;
	// end inline asm
	// begin inline asm
	shfl.sync.down.b32 %r272, %r273, %r274, %r315, %r316;
	// end inline asm
	mov.b64 	%rd158, {%r267, %r272};
	mov.b64 	%fd244, %rd158;
	setp.gt.s32 	%p140, %r266, 30;
	setp.lt.f64 	%p141, %fd366, %fd244;
	selp.f64 	%fd245, %fd244, %fd366, %p141;
	selp.f64 	%fd246, %fd366, %fd245, %p140;
	mov.b64 	%rd159, %fd246;
	mov.b64 	{%r278, %r283}, %rd159;
	mov.b32 	%r284, 2;
	// begin inline asm
	shfl.sync.down.b32 %r277, %r278, %r284, %r315, %r316;
	// end inline asm
	// begin inline asm
	shfl.sync.down.b32 %r282, %r283, %r284, %r315, %r316;
	// end inline asm
	mov.b64 	%rd160, {%r277, %r282};
	mov.b64 	%fd247, %rd160;
	setp.gt.s32 	%p142, %r266, 29;
	setp.lt.f64 	%p143, %fd246, %fd247;
	selp.f64 	%fd248, %fd247, %fd246, %p143;
	selp.f64 	%fd249, %fd246, %fd248, %p142;
	mov.b64 	%rd161, %fd249;
	mov.b64 	{%r288, %r293}, %rd161;
	mov.b32 	%r294, 4;
	// begin inline asm
	shfl.sync.down.b32 %r287, %r288, %r294, %r315, %r316;
	// end inline asm
	// begin inline asm
	shfl.sync.down.b32 %r292, %r293, %r294, %r315, %r316;
	// end inline asm
	mov.b64 	%rd162, {%r287, %r292};
	mov.b64 	%fd250, %rd162;
	setp.gt.s32 	%p144, %r266, 27;
	setp.lt.f64 	%p145, %fd249, %fd250;
	selp.f64 	%fd251, %fd250, %fd249, %p145;
	selp.f64 	%fd252, %fd249, %fd251, %p144;
	mov.b64 	%rd163, %fd252;
	mov.b64 	{%r298, %r303}, %rd163;
	mov.b32 	%r304, 8;
	// begin inline asm
	shfl.sync.down.b32 %r297, %r298, %r304, %r315, %r316;
	// end inline asm
	// begin inline asm
	shfl.sync.down.b32 %r302, %r303, %r304, %r315, %r316;
	// end inline asm
	mov.b64 	%rd164, {%r297, %r302};
	mov.b64 	%fd253, %rd164;
	setp.gt.s32 	%p146, %r266, 23;
	setp.lt.f64 	%p147, %fd252, %fd253;
	selp.f64 	%fd254, %fd253, %fd252, %p147;
	selp.f64 	%fd255, %fd252, %fd254, %p146;
	mov.b64 	%rd165, %fd255;
	mov.b64 	{%r308, %r313}, %rd165;
	mov.b32 	%r314, 16;
	// begin inline asm
	shfl.sync.down.b32 %r307, %r308, %r314, %r315, %r316;
	// end inline asm
	// begin inline asm
	shfl.sync.down.b32 %r312, %r313, %r314, %r315, %r316;
	// end inline asm
	mov.b64 	%rd166, {%r307, %r312};
	mov.b64 	%fd256, %rd166;
	setp.gt.s32 	%p148, %r266, 15;
	setp.lt.f64 	%p149, %fd255, %fd256;
	selp.f64 	%fd26, %fd256, %fd255, %p149;
	selp.f64 	%fd380, %fd255, %fd26, %p148;
	setp.ne.s32 	%p150, %r266, 0;
	@%p150 bra 	$L__BB26_36;
	shr.u32 	%r317, %r13, 2;
	and.b32  	%r318, %r317, 248;
	mov.u32 	%r319, _ZZN3cub18CUB_300001_SM_10006detail6reduce28DeviceReduceSingleTileKernelINS2_10policy_hubIdy11max_functorIdEE10Policy1000EPdS9_iS6_ddN4cuda3std3__410__identityEEEvT0_T1_T2_T3_T4_T6_E12temp_storage;
	add.s32 	%r320, %r319, %r318;
	st.shared.f64 	[%r320+8], %fd26;
$L__BB26_36:
	bar.sync 	0;
	setp.ne.s32 	%p151, %r13, 0;
	@%p151 bra 	$L__BB26_72;
	ld.shared.f64 	%fd257, [_ZZN3cub18CUB_300001_SM_10006detail6reduce28DeviceReduceSingleTileKernelINS2_10policy_hubIdy11max_functorIdEE10Policy1000EPdS9_iS6_ddN4cuda3std3__410__identityEEEvT0_T1_T2_T3_T4_T6_E12temp_storage+16];
	setp.lt.f64 	%p152, %fd380, %fd257;
	selp.f64 	%fd258, %fd257, %fd380, %p152;
	ld.shared.f64 	%fd259, [_ZZN3cub18CUB_300001_SM_10006detail6reduce28DeviceReduceSingleTileKernelINS2_10policy_hubIdy11max_functorIdEE10Policy1000EPdS9_iS6_ddN4cuda3std3__410__identityEEEvT0_T1_T2_T3_T4_T6_E12temp_storage+24];
	setp.lt.f64 	%p153, %fd258, %fd259;
	selp.f64 	%fd260, %fd259, %fd258, %p153;
	ld.shared.f64 	%fd261, [_ZZN3cub18CUB_300001_SM_10006detail6reduce28DeviceReduceSingleTileKernelINS2_10policy_hubIdy11max_functorIdEE10Policy1000EPdS9_iS6_ddN4cuda3std3__410__identityEEEvT0_T1_T2_T3_T4_T6_E12temp_storage+32];
	setp.lt.f64 	%p154, %fd260, %fd261;
	selp.f64 	%fd262, %fd261, %fd260, %p154;
	ld.shared.f64 	%fd263, [_ZZN3cub18CUB_300001_SM_10006detail6reduce28DeviceReduceSingleTileKernelINS2_10policy_hubIdy11max_functorIdEE10Policy1000EPdS9_iS6_ddN4cuda3std3__410__identityEEEvT0_T1_T2_T3_T4_T6_E12temp_storage+40];
	setp.lt.f64 	%p155, %fd262, %fd263;
	selp.f64 	%fd264, %fd263, %fd262, %p155;
	ld.shared.f64 	%fd265, [_ZZN3cub18CUB_300001_SM_10006detail6reduce28DeviceReduceSingleTileKernelINS2_10policy_hubIdy11max_functorIdEE10Policy1000EPdS9_iS6_ddN4cuda3std3__410__identityEEEvT0_T1_T2_T3_T4_T6_E12temp_storage+48];
	setp.lt.f64 	%p156, %fd264, %fd265;
	selp.f64 	%fd266, %fd265, %fd264, %p156;
	ld.shared.f64 	%fd267, [_ZZN3cub18CUB_300001_SM_10006detail6reduce28DeviceReduceSingleTileKernelINS2_10policy_hubIdy11max_functorIdEE10Policy1000EPdS9_iS6_ddN4cuda3std3__410__identityEEEvT0_T1_T2_T3_T4_T6_E12temp_storage+56];
	setp.lt.f64 	%p157, %fd266, %fd267;
	selp.f64 	%fd268, %fd267, %fd266, %p157;
	ld.shared.f64 	%fd269, [_ZZN3cub18CUB_300001_SM_10006detail6reduce28DeviceReduceSingleTileKernelINS2_10policy_hubIdy11max_functorIdEE10Policy1000EPdS9_iS6_ddN4cuda3std3__410__identityEEEvT0_T1_T2_T3_T4_T6_E12temp_storage+64];
	setp.lt.f64 	%p158, %fd268, %fd269;
	selp.f64 	%fd380, %fd269, %fd268, %p158;
	bra.uni 	$L__BB26_72;
$L__BB26_38:
	setp.gt.s32 	%p3, %r68, 2047;
	@%p3 bra 	$L__BB26_56;
	mov.u32 	%r35, %tid.x;
	setp.ge.s32 	%p52, %r35, %r68;
	mov.f64 	%fd372, 0d0000000000000000;
	mov.u32 	%r462, %r35;
	@%p52 bra 	$L__BB26_41;
	mul.wide.u32 	%rd81, %r35, 8;
	add.s64 	%rd80, %rd15, %rd81;
	// begin inline asm
	ld.global.nc.u64 %rd79, [%rd80];
	// end inline asm
	mov.b64 	%fd372, %rd79;
	add.s32 	%r462, %r35, 256;
$L__BB26_41:
	setp.ge.s32 	%p53, %r462, %r68;
	@%p53 bra 	$L__BB26_47;
	not.b32 	%r133, %r462;
	add.s32 	%r38, %r68, %r133;
	and.b32  	%r134, %r38, 768;
	setp.eq.s32 	%p54, %r134, 768;
	@%p54 bra 	$L__BB26_45;
	mul.wide.u32 	%rd82, %r462, 8;
	add.s64 	%rd204, %rd15, %rd82;
	shr.u32 	%r135, %r38, 8;
	add.s32 	%r136, %r135, 1;
	and.b32  	%r137, %r136, 3;
	neg.s32 	%r460, %r137;
$L__BB26_44:
	.pragma "nounroll";
	// begin inline asm
	ld.global.nc.u64 %rd83, [%rd204];
	// end inline asm
	mov.b64 	%fd125, %rd83;
	setp.lt.f64 	%p55, %fd372, %fd125;
	selp.f64 	%fd372, %fd125, %fd372, %p55;
	add.s32 	%r462, %r462, 256;
	add.s64 	%rd204, %rd204, 2048;
	add.s32 	%r460, %r460, 1;
	setp.ne.s32 	%p56, %r460, 0;
	@%p56 bra 	$L__BB26_44;
$L__BB26_45:
	setp.lt.u32 	%p57, %r38, 768;
	@%p57 bra 	$L__BB26_47;
$L__BB26_46:
	mul.wide.s32 	%rd93, %r462, 8;
	add.s64 	%rd86, %rd15, %rd93;
	// begin inline asm
	ld.global.nc.u64 %rd85, [%rd86];
	// end inline asm
	mov.b64 	%fd126, %rd85;
	setp.lt.f64 	%p58, %fd372, %fd126;
	selp.f64 	%fd127, %fd126, %fd372, %p58;
	add.s64 	%rd88, %rd86, 2048;
	// begin inline asm
	ld.global.nc.u64 %rd87, [%rd88];
	// end inline asm
	mov.b64 	%fd128, %rd87;
	setp.lt.f64 	%p59, %fd127, %fd128;
	selp.f64 	%fd129, %fd128, %fd127, %p59;
	add.s64 	%rd90, %rd86, 4096;
	// begin inline asm
	ld.global.nc.u64 %rd89, [%rd90];
	// end inline asm
	mov.b64 	%fd130, %rd89;
	setp.lt.f64 	%p60, %fd129, %fd130;
	selp.f64 	%fd131, %fd130, %fd129, %p60;
	add.s64 	%rd92, %rd86, 6144;
	// begin inline asm
	ld.global.nc.u64 %rd91, [%rd92];
	// end inline asm
	mov.b64 	%fd132, %rd91;
	setp.lt.f64 	%p61, %fd131, %fd132;
	selp.f64 	%fd372, %fd132, %fd131, %p61;
	add.s32 	%r462, %r462, 1024;
	setp.lt.s32 	%p62, %r462, %r68;
	@%p62 bra 	$L__BB26_46;
$L__BB26_47:
	setp.lt.s32 	%p63, %r68, 256;
	@%p63 bra 	$L__BB26_52;
	// begin inline asm
	mov.u32 %r201, %laneid;
	// end inline asm
	mov.b64 	%rd104, %fd372;
	mov.b64 	{%r203, %r208}, %rd104;
	mov.b32 	%r209, 1;
	mov.b32 	%r250, 31;
	mov.b32 	%r251, -1;
	// begin inline asm
	shfl.sync.down.b32 %r202, %r203, %r209, %r250, %r251;
	// end inline asm
	// begin inline asm
	shfl.sync.down.b32 %r207, %r208, %r209, %r250, %r251;
	// end inline asm
	mov.b64 	%rd105, {%r202, %r207};
	mov.b64 	%fd180, %rd105;
	setp.gt.s32 	%p91, %r201, 30;
	setp.lt.f64 	%p92, %fd372, %fd180;
	selp.f64 	%fd181, %fd180, %fd372, %p92;
	selp.f64 	%fd182, %fd372, %fd181, %p91;
	mov.b64 	%rd106, %fd182;
	mov.b64 	{%r213, %r218}, %rd106;
	mov.b32 	%r219, 2;
	// begin inline asm
	shfl.sync.down.b32 %r212, %r213, %r219, %r250, %r251;
	// end inline asm
	// begin inline asm
	shfl.sync.down.b32 %r217, %r218, %r219, %r250, %r251;
	// end inline asm
	mov.b64 	%rd107, {%r212, %r217};
	mov.b64 	%fd183, %rd107;
	setp.gt.s32 	%p93, %r201, 29;
	setp.lt.f64 	%p94, %fd182, %fd183;
	selp.f64 	%fd184, %fd183, %fd182, %p94;
	selp.f64 	%fd185, %fd182, %fd184, %p93;
	mov.b64 	%rd108, %fd185;
	mov.b64 	{%r223, %r228}, %rd108;
	mov.b32 	%r229, 4;
	// begin inline asm
	shfl.sync.down.b32 %r222, %r223, %r229, %r250, %r251;
	// end inline asm
	// begin inline asm
	shfl.sync.down.b32 %r227, %r228, %r229, %r250, %r251;
	// end inline asm
	mov.b64 	%rd109, {%r222, %r227};
	mov.b64 	%fd186, %rd109;
	setp.gt.s32 	%p95, %r201, 27;
	setp.lt.f64 	%p96, %fd185, %fd186;
	selp.f64 	%fd187, %fd186, %fd185, %p96;
	selp.f64 	%fd188, %fd185, %fd187, %p95;
	mov.b64 	%rd110, %fd188;
	mov.b64 	{%r233, %r238}, %rd110;
	mov.b32 	%r239, 8;
	// begin inline asm
	shfl.sync.down.b32 %r232, %r233, %r239, %r250, %r251;
	// end inline asm
	// begin inline asm
	shfl.sync.down.b32 %r237, %r238, %r239, %r250, %r251;
	// end inline asm
	mov.b64 	%rd111, {%r232, %r237};
	mov.b64 	%fd189, %rd111;
	setp.gt.s32 	%p97, %r201, 23;
	setp.lt.f64 	%p98, %fd188, %fd189;
	selp.f64 	%fd190, %fd189, %fd188, %p98;
	selp.f64 	%fd191, %fd188, %fd190, %p97;
	mov.b64 	%rd112, %fd191;
	mov.b64 	{%r243, %r248}, %rd112;
	mov.b32 	%r249, 16;
	// begin inline asm
	shfl.sync.down.b32 %r242, %r243, %r249, %r250, %r251;
	// end inline asm
	// begin inline asm
	shfl.sync.down.b32 %r247, %r248, %r249, %r250, %r251;
	// end inline asm
	mov.b64 	%rd113, {%r242, %r247};
	mov.b64 	%fd192, %rd113;
	setp.gt.s32 	%p99, %r201, 15;
	setp.lt.f64 	%p100, %fd191, %fd192;
	selp.f64 	%fd38, %fd192, %fd191, %p100;
	selp.f64 	%fd380, %fd191, %fd38, %p99;
	setp.ne.s32 	%p101, %r201, 0;
	@%p101 bra 	$L__BB26_50;
	shr.u32 	%r252, %r35, 2;
	and.b32  	%r253, %r252, 248;
	mov.u32 	%r254, _ZZN3cub18CUB_300001_SM_10006detail6reduce28DeviceReduceSingleTileKernelINS2_10policy_hubIdy11max_functorIdEE10Policy1000EPdS9_iS6_ddN4cuda3std3__410__identityEEEvT0_T1_T2_T3_T4_T6_E12temp_storage;
	add.s32 	%r255, %r254, %r253;
	st.shared.f64 	[%r255+8], %fd38;
$L__BB26_50:
	bar.sync 	0;
	setp.ne.s32 	%p102, %r35, 0;
	@%p102 bra 	$L__BB26_72;
	ld.shared.f64 	%fd193, [_ZZN3cub18CUB_300001_SM_10006detail6reduce28DeviceReduceSingleTileKernelINS2_10policy_hubIdy11max_functorIdEE10Policy1000EPdS9_iS6_ddN4cuda3std3__410__identityEEEvT0_T1_T2_T3_T4_T6_E12temp_storage+16];
	setp.lt.f64 	%p103, %fd380, %fd193;
	selp.f64 	%fd194, %fd193, %fd380, %p103;
	ld.shared.f64 	%fd195, [_ZZN3cub18CUB_300001_SM_10006detail6reduce28DeviceReduceSingleTileKernelINS2_10policy_hubIdy11max_functorIdEE10Policy1000EPdS9_iS6_ddN4cuda3std3__410__identityEEEvT0_T1_T2_T3_T4_T6_E12temp_storage+24];
	setp.lt.f64 	%p104, %fd194, %fd195;
	selp.f64 	%fd196, %fd195, %fd194, %p104;
	ld.shared.f64 	%fd197, [_ZZN3cub18CUB_300001_SM_10006detail6reduce28DeviceReduceSingleTileKernelINS2_10policy_hubIdy11max_functorIdEE10Policy1000EPdS9_iS6_ddN4cuda3std3__410__identityEEEvT0_T1_T2_T3_T4_T6_E12temp_storage+32];
	setp.lt.f64 	%p105, %fd196, %fd197;
	selp.f64 	%fd198, %fd197, %fd196, %p105;
	ld.shared.f64 	%fd199, [_ZZN3cub18CUB_300001_SM_10006detail6reduce28DeviceReduceSingleTileKernelINS2_10policy_hubIdy11max_functorIdEE10Policy1000EPdS9_iS6_ddN4cuda3std3__410__identityEEEvT0_T1_T2_T3_T4_T6_E12temp_storage+40];
	setp.lt.f64 	%p106, %fd198, %fd199;
	selp.f64 	%fd200, %fd199, %fd198, %p106;
	ld.shared.f64 	%fd201, [_ZZN3cub18CUB_300001_SM_10006detail6reduce28DeviceReduceSingleTileKernelINS2_10policy_hubIdy11max_functorIdEE10Policy1000EPdS9_iS6_ddN4cuda3std3__410__identityEEEvT0_T1_T2_T3_T4_T6_E12temp_storage+48];
	setp.lt.f64 	%p107, %fd200, %fd201;
	selp.f64 	%fd202, %fd201, %fd200, %p107;
	ld.shared.f64 	%fd203, [_ZZN3cub18CUB_300001_SM_10006detail6reduce28DeviceReduceSingleTileKernelINS2_10policy_hubIdy11max_functorIdEE10Policy1000EPdS9_iS6_ddN4cuda3std3__410__identityEEEvT0_T1_T2_T3_T4_T6_E12temp_storage+56];
	setp.lt.f64 	%p108, %fd202, %fd203;
	selp.f64 	%fd204, %fd203, %fd202, %p108;
	ld.shared.f64 	%fd205, [_ZZN3cub18CUB_300001_SM_10006detail6reduce28DeviceReduceSingleTileKernelINS2_10policy_hubIdy11max_functorIdEE10Policy1000EPdS9_iS6_ddN4cuda3std3__410__identityEEEvT0_T1_T2_T3_T4_T6_E12temp_storage+64];
	setp.lt.f64 	%p109, %fd204, %fd205;
	selp.f64 	%fd380, %fd205, %fd204, %p109;
	bra.uni 	$L__BB26_72;
$L__BB26_52:
	// begin inline asm
	mov.u32 %r138, %laneid;
	// end inline asm
	and.b32  	%r189, %r35, 992;
	add.s32 	%r190, %r189, 32;
	setp.gt.s32 	%p64, %r190, %r68;
	not.b32 	%r191, %r189;
	add.s32 	%r192, %r68, %r191;
	selp.b32 	%r187, %r192, 31, %p64;
	mov.b64 	%rd94, %fd372;
	mov.b64 	{%r140, %r145}, %rd94;
	mov.b32 	%r146, 1;
	mov.b32 	%r188, -1;
	// begin inline asm
	shfl.sync.down.b32 %r139, %r140, %r146, %r187, %r188;
	// end inline asm
	// begin inline asm
	shfl.sync.down.b32 %r144, %r145, %r146, %r187, %r188;
	// end inline asm
	mov.b64 	%rd95, {%r139, %r144};
	mov.b64 	%fd133, %rd95;
	setp.lt.s32 	%p65, %r138, %r187;
	setp.lt.f64 	%p66, %fd372, %fd133;
	selp.f64 	%fd134, %fd133, %fd372, %p66;
	selp.f64 	%fd135, %fd134, %fd372, %p65;
	mov.b64 	%rd96, %fd135;
	mov.b64 	{%r150, %r155}, %rd96;
	mov.b32 	%r156, 2;
	// begin inline asm
	shfl.sync.down.b32 %r149, %r150, %r156, %r187, %r188;
	// end inline asm
	// begin inline asm
	shfl.sync.down.b32 %r154, %r155, %r156, %r187, %r188;
	// end inline asm
	mov.b64 	%rd97, {%r149, %r154};
	mov.b64 	%fd136, %rd97;
	add.s32 	%r193, %r138, 2;
	setp.gt.s32 	%p67, %r193, %r187;
	setp.lt.f64 	%p68, %fd135, %fd136;
	selp.f64 	%fd137, %fd136, %fd135, %p68;
	selp.f64 	%fd138, %fd135, %fd137, %p67;
	mov.b64 	%rd98, %fd138;
	mov.b64 	{%r160, %r165}, %rd98;
	mov.b32 	%r166, 4;
	// begin inline asm
	shfl.sync.down.b32 %r159, %r160, %r166, %r187, %r188;
	// end inline asm
	// begin inline asm
	shfl.sync.down.b32 %r164, %r165, %r166, %r187, %r188;
	// end inline asm
	mov.b64 	%rd99, {%r159, %r164};
	mov.b64 	%fd139, %rd99;
	add.s32 	%r194, %r138, 4;
	setp.gt.s32 	%p69, %r194, %r187;
	setp.lt.f64 	%p70, %fd138, %fd139;
	selp.f64 	%fd140, %fd139, %fd138, %p70;
	selp.f64 	%fd141, %fd138, %fd140, %p69;
	mov.b64 	%rd100, %fd141;
	mov.b64 	{%r170, %r175}, %rd100;
	mov.b32 	%r176, 8;
	// begin inline asm
	shfl.sync.down.b32 %r169, %r170, %r176, %r187, %r188;
	// end inline asm
	// begin inline asm
	shfl.sync.down.b32 %r174, %r175, %r176, %r187, %r188;
	// end inline asm
	mov.b64 	%rd101, {%r169, %r174};
	mov.b64 	%fd142, %rd101;
	add.s32 	%r195, %r138, 8;
	setp.gt.s32 	%p71, %r195, %r187;
	setp.lt.f64 	%p72, %fd141, %fd142;
	selp.f64 	%fd143, %fd142, %fd141, %p72;
	selp.f64 	%fd144, %fd141, %fd143, %p71;
	mov.b64 	%rd102, %fd144;
	mov.b64 	{%r180, %r185}, %rd102;
	mov.b32 	%r186, 16;
	// begin inline asm
	shfl.sync.down.b32 %r179, %r180, %r186, %r187, %r188;
	// end inline asm
	// begin inline asm
	shfl.sync.down.b32 %r184, %r185, %r186, %r187, %r188;
	// end inline asm
	mov.b64 	%rd103, {%r179, %r184};
	mov.b64 	%fd145, %rd103;
	add.s32 	%r196, %r138, 16;
	setp.gt.s32 	%p73, %r196, %r187;
	setp.lt.f64 	%p74, %fd144, %fd145;
	selp.f64 	%fd146, %fd145, %fd144, %p74;
	selp.f64 	%fd380, %fd144, %fd146, %p73;
	setp.ne.s32 	%p75, %r138, 0;
	@%p75 bra 	$L__BB26_54;
	shr.u32 	%r197, %r35, 2;
	and.b32  	%r198, %r197, 248;
	mov.u32 	%r199, _ZZN3cub18CUB_300001_SM_10006detail6reduce28DeviceReduceSingleTileKernelINS2_10policy_hubIdy11max_functorIdEE10Policy1000EPdS9_iS6_ddN4cuda3std3__410__identityEEEvT0_T1_T2_T3_T4_T6_E12temp_storage;
	add.s32 	%r200, %r199, %r198;
	st.shared.f64 	[%r200+8], %fd380;
$L__BB26_54:
	bar.sync 	0;
	setp.ne.s32 	%p76, %r35, 0;
	@%p76 bra 	$L__BB26_72;
	setp.gt.s32 	%p77, %r68, 32;
	ld.shared.f64 	%fd147, [_ZZN3cub18CUB_300001_SM_10006detail6reduce28DeviceReduceSingleTileKernelINS2_10policy_hubIdy11max_functorIdEE10Policy1000EPdS9_iS6_ddN4cuda3std3__410__identityEEEvT0_T1_T2_T3_T4_T6_E12temp_storage+16];
	setp.lt.f64 	%p78, %fd380, %fd147;
	selp.f64 	%fd149, %fd147, %fd380, %p78;
	selp.f64 	%fd150, %fd149, %fd380, %p77;
	setp.gt.s32 	%p79, %r68, 64;
	ld.shared.f64 	%fd152, [_ZZN3cub18CUB_300001_SM_10006detail6reduce28DeviceReduceSingleTileKernelINS2_10policy_hubIdy11max_functorIdEE10Policy1000EPdS9_iS6_ddN4cuda3std3__410__identityEEEvT0_T1_T2_T3_T4_T6_E12temp_storage+24];
	setp.lt.f64 	%p80, %fd150, %fd152;
	selp.f64 	%fd154, %fd152, %fd150, %p80;
	selp.f64 	%fd155, %fd154, %fd150, %p79;
	setp.gt.s32 	%p81, %r68, 96;
	ld.shared.f64 	%fd157, [_ZZN3cub18CUB_300001_SM_10006detail6reduce28DeviceReduceSingleTileKernelINS2_10policy_hubIdy11max_functorIdEE10Policy1000EPdS9_iS6_ddN4cuda3std3__410__identityEEEvT0_T1_T2_T3_T4_T6_E12temp_storage+32];
	setp.lt.f64 	%p82, %fd155, %fd157;
	selp.f64 	%fd159, %fd157, %fd155, %p82;
	selp.f64 	%fd160, %fd159, %fd155, %p81;
	setp.gt.s32 	%p83, %r68, 128;
	ld.shared.f64 	%fd162, [_ZZN3cub18CUB_300001_SM_10006detail6reduce28DeviceReduceSingleTileKernelINS2_10policy_hubIdy11max_functorIdEE10Policy1000EPdS9_iS6_ddN4cuda3std3__410__identityEEEvT0_T1_T2_T3_T4_T6_E12temp_storage+40];
	setp.lt.f64 	%p84, %fd160, %fd162;
	selp.f64 	%fd164, %fd162, %fd160, %p84;
	selp.f64 	%fd165, %fd164, %fd160, %p83;
	setp.gt.s32 	%p85, %r68, 160;
	ld.shared.f64 	%fd167, [_ZZN3cub18CUB_300001_SM_10006detail6reduce28DeviceReduceSingleTileKernelINS2_10policy_hubIdy11max_functorIdEE10Policy1000EPdS9_iS6_ddN4cuda3std3__410__identityEEEvT0_T1_T2_T3_T4_T6_E12temp_storage+48];
	setp.lt.f64 	%p86, %fd165, %fd167;
	selp.f64 	%fd169, %fd167, %fd165, %p86;
	selp.f64 	%fd170, %fd169, %fd165, %p85;
	setp.gt.s32 	%p87, %r68, 192;
	ld.shared.f64 	%fd172, [_ZZN3cub18CUB_300001_SM_10006detail6reduce28DeviceReduceSingleTileKernelINS2_10policy_hubIdy11max_functorIdEE10Policy1000EPdS9_iS6_ddN4cuda3std3__410__identityEEEvT0_T1_T2_T3_T4_T6_E12temp_storage+56];
	setp.lt.f64 	%p88, %fd170, %fd172;
	selp.f64 	%fd174, %fd172, %fd170, %p88;
	selp.f64 	%fd175, %fd174, %fd170, %p87;
	setp.gt.s32 	%p89, %r68, 224;
	ld.shared.f64 	%fd177, [_ZZN3cub18CUB_300001_SM_10006detail6reduce28DeviceReduceSingleTileKernelINS2_10policy_hubIdy11max_functorIdEE10Policy1000EPdS9_iS6_ddN4cuda3std3__410__identityEEEvT0_T1_T2_T3_T4_T6_E12temp_storage+64];
	setp.lt.f64 	%p90, %fd175, %fd177;
	selp.f64 	%fd179, %fd177, %fd175, %p90;
	selp.f64 	%fd380, %fd179, %fd175, %p89;
	bra.uni 	$L__BB26_72;
$L__BB26_56:
	mov.u32 	%r47, %tid.x;
	mul.wide.u32 	%rd34, %r47, 8;
	add.s64 	%rd19, %rd15, %rd34;
	// begin inline asm
	ld.global.nc.u64 %rd18, [%rd19];
	// end inline asm
	mov.b64 	%fd59, %rd18;
	add.s64 	%rd21, %rd19, 2048;
	// begin inline asm
	ld.global.nc.u64 %rd20, [%rd21];
	// end inline asm
	mov.b64 	%fd60, %rd20;
	add.s64 	%rd23, %rd19, 4096;
	// begin inline asm
	ld.global.nc.u64 %rd22, [%rd23];
	// end inline asm
	mov.b64 	%fd61, %rd22;
	add.s64 	%rd25, %rd19, 6144;
	// begin inline asm
	ld.global.nc.u64 %rd24, [%rd25];
	// end inline asm
	mov.b64 	%fd62, %rd24;
	add.s64 	%rd27, %rd19, 8192;
	// begin inline asm
	ld.global.nc.u64 %rd26, [%rd27];
	// end inline asm
	mov.b64 	%fd63, %rd26;
	add.s64 	%rd29, %rd19, 10240;
	// begin inline asm
	ld.global.nc.u64 %rd28, [%rd29];
	// end inline asm
	mov.b64 	%fd64, %rd28;
	add.s64 	%rd31, %rd19, 12288;
	// begin inline asm
	ld.global.nc.u64 %rd30, [%rd31];
	// end inline asm
	mov.b64 	%fd65, %rd30;
	add.s64 	%rd33, %rd19, 14336;
	// begin inline asm
	ld.global.nc.u64 %rd32, [%rd33];
	// end inline asm
	mov.b64 	%fd66, %rd32;
	setp.lt.f64 	%p4, %fd59, %fd60;
	selp.f64 	%fd67, %fd60, %fd59, %p4;
	setp.lt.f64 	%p5, %fd67, %fd61;
	selp.f64 	%fd68, %fd61, %fd67, %p5;
	setp.lt.f64 	%p6, %fd68, %fd62;
	selp.f64 	%fd69, %fd62, %fd68, %p6;
	setp.lt.f64 	%p7, %fd69, %fd63;
	selp.f64 	%fd70, %fd63, %fd69, %p7;
	setp.lt.f64 	%p8, %fd70, %fd64;
	selp.f64 	%fd71, %fd64, %fd70, %p8;
	setp.lt.f64 	%p9, %fd71, %fd65;
	selp.f64 	%fd72, %fd65, %fd71, %p9;
	setp.lt.f64 	%p10, %fd72, %fd66;
	selp.f64 	%fd379, %fd66, %fd72, %p10;
	setp.lt.u32 	%p11, %r68, 4096;
	mov.b32 	%r465, 2048;
	@%p11 bra 	$L__BB26_60;
	add.s32 	%r48, %r68, -2048;
	mov.b32 	%r465, 2048;
$L__BB26_58:
	mul.wide.s32 	%rd51, %r465, 8;
	add.s64 	%rd36, %rd19, %rd51;
	// begin inline asm
	ld.global.nc.u64 %rd35, [%rd36];
	// end inline asm
	mov.b64 	%fd73, %rd35;
	add.s64 	%rd38, %rd36, 2048;
	// begin inline asm
	ld.global.nc.u64 %rd37, [%rd38];
	// end inline asm
	mov.b64 	%fd74, %rd37;
	add.s64 	%rd40, %rd36, 4096;
	// begin inline asm
	ld.global.nc.u64 %rd39, [%rd40];
	// end inline asm
	mov.b64 	%fd75, %rd39;
	add.s64 	%rd42, %rd36, 6144;
	// begin inline asm
	ld.global.nc.u64 %rd41, [%rd42];
	// end inline asm
	mov.b64 	%fd76, %rd41;
	add.s64 	%rd44, %rd36, 8192;
	// begin inline asm
	ld.global.nc.u64 %rd43, [%rd44];
	// end inline asm
	mov.b64 	%fd77, %rd43;
	add.s64 	%rd46, %rd36, 10240;
	// begin inline asm
	ld.global.nc.u64 %rd45, [%rd46];
	// end inline asm
	mov.b64 	%fd78, %rd45;
	add.s64 	%rd48, %rd36, 12288;
	// begin inline asm
	ld.global.nc.u64 %rd47, [%rd48];
	// end inline asm
	mov.b64 	%fd79, %rd47;
	add.s64 	%rd50, %rd36, 14336;
	// begin inline asm
	ld.global.nc.u64 %rd49, [%rd50];
	// end inline asm
	mov.b64 	%fd80, %rd49;
	setp.lt.f64 	%p12, %fd379, %fd73;
	selp.f64 	%fd81, %fd73, %fd379, %p12;
	setp.lt.f64 	%p13, %fd81, %fd74;
	selp.f64 	%fd82, %fd74, %fd81, %p13;
	setp.lt.f64 	%p14, %fd82, %fd75;
	selp.f64 	%fd83, %fd75, %fd82, %p14;
	setp.lt.f64 	%p15, %fd83, %fd76;
	selp.f64 	%fd84, %fd76, %fd83, %p15;
	setp.lt.f64 	%p16, %fd84, %fd77;
	selp.f64 	%fd85, %fd77, %fd84, %p16;
	setp.lt.f64 	%p17, %fd85, %fd78;
	selp.f64 	%fd86, %fd78, %fd85, %p17;
	setp.lt.f64 	%p18, %fd86, %fd79;
	selp.f64 	%fd87, %fd79, %fd86, %p18;
	setp.lt.f64 	%p19, %fd87, %fd80;
	selp.f64 	%fd379, %fd80, %fd87, %p19;
	sub.s32 	%r71, %r68, %r465;
	setp.lt.s32 	%p20, %r71, 2048;
	@%p20 bra 	$L__BB26_68;
	add.s32 	%r465, %r465, 2048;
	setp.le.s32 	%p21, %r465, %r48;
	@%p21 bra 	$L__BB26_58;
$L__BB26_60:
	setp.le.s32 	%p22, %r68, %r465;
	@%p22 bra 	$L__BB26_68;
	sub.s32 	%r52, %r68, %r465;
	setp.ge.s32 	%p23, %r47, %r52;
	@%p23 bra 	$L__BB26_68;
	not.b32 	%r72, %r47;
	add.s32 	%r73, %r68, %r72;
	sub.s32 	%r53, %r73, %r465;
	and.b32  	%r74, %r53, 768;
	setp.eq.s32 	%p24, %r74, 768;
	mov.u32 	%r469, %r47;
	@%p24 bra 	$L__BB26_65;
	add.s32 	%r467, %r47, %r465;
	shr.u32 	%r75, %r53, 8;
	add.s32 	%r76, %r75, 1;
	and.b32  	%r77, %r76, 3;
	neg.s32 	%r466, %r77;
	mov.u32 	%r469, %r47;
$L__BB26_64:
	.pragma "nounroll";
	mul.wide.u32 	%rd54, %r467, 8;
	add.s64 	%rd53, %rd15, %rd54;
	// begin inline asm
	ld.global.nc.u64 %rd52, [%rd53];
	// end inline asm
	mov.b64 	%fd89, %rd52;
	setp.lt.f64 	%p25, %fd379, %fd89;
	selp.f64 	%fd379, %fd89, %fd379, %p25;
	add.s32 	%r469, %r469, 256;
	add.s32 	%r467, %r467, 256;
	add.s32 	%r466, %r466, 1;
	setp.ne.s32 	%p26, %r466, 0;
	@%p26 bra 	$L__BB26_64;
$L__BB26_65:
	setp.lt.u32 	%p27, %r53, 768;
	@%p27 bra 	$L__BB26_68;
	cvt.u64.u32 	%rd55, %r469;
	cvt.u64.u32 	%rd56, %r465;
	add.s64 	%rd57, %rd55, %rd56;
	shl.b64 	%rd58, %rd57, 3;
	add.s64 	%rd59, %rd58, %rd15;
	add.s64 	%rd205, %rd59, 4096;
	add.s32 	%r470, %r469, %r465;
$L__BB26_67:
	mul.wide.u32 	%rd68, %r470, 8;
	add.s64 	%rd61, %rd15, %rd68;
	// begin inline asm
	ld.global.nc.u64 %rd60, [%rd61];
	// end inline asm
	mov.b64 	%fd90, %rd60;
	setp.lt.f64 	%p28, %fd379, %fd90;
	selp.f64 	%fd91, %fd90, %fd379, %p28;
	add.s64 	%rd63, %rd205, -2048;
	// begin inline asm
	ld.global.nc.u64 %rd62, [%rd63];
	// end inline asm
	mov.b64 	%fd92, %rd62;
	setp.lt.f64 	%p29, %fd91, %fd92;
	selp.f64 	%fd93, %fd92, %fd91, %p29;
	// begin inline asm
	ld.global.nc.u64 %rd64, [%rd205];
	// end inline asm
	mov.b64 	%fd94, %rd64;
	setp.lt.f64 	%p30, %fd93, %fd94;
	selp.f64 	%fd95, %fd94, %fd93, %p30;
	add.s64 	%rd67, %rd205, 2048;
	// begin inline asm
	ld.global.nc.u64 %rd66, [%rd67];
	// end inline asm
	mov.b64 	%fd96, %rd66;
	setp.lt.f64 	%p31, %fd95, %fd96;
	selp.f64 	%fd379, %fd96, %fd95, %p31;
	add.s32 	%r469, %r469, 1024;
	add.s64 	%rd205, %rd205, 8192;
	add.s32 	%r470, %r470, 1024;
	setp.lt.s32 	%p32, %r469, %r52;
	@%p32 bra 	$L__BB26_67;
$L__BB26_68:
	// begin inline asm
	mov.u32 %r78, %laneid;
	// end inline asm
	mov.b64 	%rd69, %fd379;
	mov.b64 	{%r80, %r85}, %rd69;
	mov.b32 	%r86, 1;
	mov.b32 	%r127, 31;
	mov.b32 	%r128, -1;
	// begin inline asm
	shfl.sync.down.b32 %r79, %r80, %r86, %r127, %r128;
	// end inline asm
	// begin inline asm
	shfl.sync.down.b32 %r84, %r85, %r86, %r127, %r128;
	// end inline asm
	mov.b64 	%rd70, {%r79, %r84};
	mov.b64 	%fd97, %rd70;
	setp.gt.s32 	%p33, %r78, 30;
	setp.lt.f64 	%p34, %fd379, %fd97;
	selp.f64 	%fd98, %fd97, %fd379, %p34;
	selp.f64 	%fd99, %fd379, %fd98, %p33;
	mov.b64 	%rd71, %fd99;
	mov.b64 	{%r90, %r95}, %rd71;
	mov.b32 	%r96, 2;
	// begin inline asm
	shfl.sync.down.b32 %r89, %r90, %r96, %r127, %r128;
	// end inline asm
	// begin inline asm
	shfl.sync.down.b32 %r94, %r95, %r96, %r127, %r128;
	// end inline asm
	mov.b64 	%rd72, {%r89, %r94};
	mov.b64 	%fd100, %rd72;
	setp.gt.s32 	%p35, %r78, 29;
	setp.lt.f64 	%p36, %fd99, %fd100;
	selp.f64 	%fd101, %fd100, %fd99, %p36;
	selp.f64 	%fd102, %fd99, %fd101, %p35;
	mov.b64 	%rd73, %fd102;
	mov.b64 	{%r100, %r105}, %rd73;
	mov.b32 	%r106, 4;
	// begin inline asm
	shfl.sync.down.b32 %r99, %r100, %r106, %r127, %r128;
	// end inline asm
	// begin inline asm
	shfl.sync.down.b32 %r104, %r105, %r106, %r127, %r128;
	// end inline asm
	mov.b64 	%rd74, {%r99, %r104};
	mov.b64 	%fd103, %rd74;
	setp.gt.s32 	%p37, %r78, 27;
	setp.lt.f64 	%p38, %fd102, %fd103;
	selp.f64 	%fd104, %fd103, %fd102, %p38;
	selp.f64 	%fd105, %fd102, %fd104, %p37;
	mov.b64 	%rd75, %fd105;
	mov.b64 	{%r110, %r115}, %rd75;
	mov.b32 	%r116, 8;
	// begin inline asm
	shfl.sync.down.b32 %r109, %r110, %r116, %r127, %r128;
	// end inline asm
	// begin inline asm
	shfl.sync.down.b32 %r114, %r115, %r116, %r127, %r128;
	// end inline asm
	mov.b64 	%rd76, {%r109, %r114};
	mov.b64 	%fd106, %rd76;
	setp.gt.s32 	%p39, %r78, 23;
	setp.lt.f64 	%p40, %fd105, %fd106;
	selp.f64 	%fd107, %fd106, %fd105, %p40;
	selp.f64 	%fd108, %fd105, %fd107, %p39;
	mov.b64 	%rd77, %fd108;
	mov.b64 	{%r120, %r125}, %rd77;
	mov.b32 	%r126, 16;
	// begin inline asm
	shfl.sync.down.b32 %r119, %r120, %r126, %r127, %r128;
	// end inline asm
	// begin inline asm
	shfl.sync.down.b32 %r124, %r125, %r126, %r127, %r128;
	// end inline asm
	mov.b64 	%rd78, {%r119, %r124};
	mov.b64 	%fd109, %rd78;
	setp.gt.s32 	%p41, %r78, 15;
	setp.lt.f64 	%p42, %fd108, %fd109;
	selp.f64 	%fd54, %fd109, %fd108, %p42;
	selp.f64 	%fd380, %fd108, %fd54, %p41;
	setp.ne.s32 	%p43, %r78, 0;
	@%p43 bra 	$L__BB26_70;
	shr.u32 	%r129, %r47, 2;
	and.b32  	%r130, %r129, 248;
	mov.u32 	%r131, _ZZN3cub18CUB_300001_SM_10006detail6reduce28DeviceReduceSingleTileKernelINS2_10policy_hubIdy11max_functorIdEE10Policy1000EPdS9_iS6_ddN4cuda3std3__410__identityEEEvT0_T1_T2_T3_T4_T6_E12temp_storage;
	add.s32 	%r132, %r131, %r130;
	st.shared.f64 	[%r132+8], %fd54;
$L__BB26_70:
	bar.sync 	0;
	setp.ne.s32 	%p44, %r47, 0;
	@%p44 bra 	$L__BB26_72;
	ld.shared.f64 	%fd110, [_ZZN3cub18CUB_300001_SM_10006detail6reduce28DeviceReduceSingleTileKernelINS2_10policy_hubIdy11max_functorIdEE10Policy1000EPdS9_iS6_ddN4cuda3std3__410__identityEEEvT0_T1_T2_T3_T4_T6_E12temp_storage+16];
	setp.lt.f64 	%p45, %fd380, %fd110;
	selp.f64 	%fd111, %fd110, %fd380, %p45;
	ld.shared.f64 	%fd112, [_ZZN3cub18CUB_300001_SM_10006detail6reduce28DeviceReduceSingleTileKernelINS2_10policy_hubIdy11max_functorIdEE10Policy1000EPdS9_iS6_ddN4cuda3std3__410__identityEEEvT0_T1_T2_T3_T4_T6_E12temp_storage+24];
	setp.lt.f64 	%p46, %fd111, %fd112;
	selp.f64 	%fd113, %fd112, %fd111, %p46;
	ld.shared.f64 	%fd114, [_ZZN3cub18CUB_300001_SM_10006detail6reduce28DeviceReduceSingleTileKernelINS2_10policy_hubIdy11max_functorIdEE10Policy1000EPdS9_iS6_ddN4cuda3std3__410__identityEEEvT0_T1_T2_T3_T4_T6_E12temp_storage+32];
	setp.lt.f64 	%p47, %fd113, %fd114;
	selp.f64 	%fd115, %fd114, %fd113, %p47;
	ld.shared.f64 	%fd116, [_ZZN3cub18CUB_300001_SM_10006detail6reduce28DeviceReduceSingleTileKernelINS2_10policy_hubIdy11max_functorIdEE10Policy1000EPdS9_iS6_ddN4cuda3std3__410__identityEEEvT0_T1_T2_T3_T4_T6_E12temp_storage+40];
	setp.lt.f64 	%p48, %fd115, %fd116;
	selp.f64 	%fd117, %fd116, %fd115, %p48;
	ld.shared.f64 	%fd118, [_ZZN3cub18CUB_300001_SM_10006detail6reduce28DeviceReduceSingleTileKernelINS2_10policy_hubIdy11max_functorIdEE10Policy1000EPdS9_iS6_ddN4cuda3std3__410__identityEEEvT0_T1_T2_T3_T4_T6_E12temp_storage+48];
	setp.lt.f64 	%p49, %fd117, %fd118;
	selp.f64 	%fd119, %fd118, %fd117, %p49;
	ld.shared.f64 	%fd120, [_ZZN3cub18CUB_300001_SM_10006detail6reduce28DeviceReduceSingleTileKernelINS2_10policy_hubIdy11max_functorIdEE10Policy1000EPdS9_iS6_ddN4cuda3std3__410__identityEEEvT0_T1_T2_T3_T4_T6_E12temp_storage+56];
	setp.lt.f64 	%p50, %fd119, %fd120;
	selp.f64 	%fd121, %fd120, %fd119, %p50;
	ld.shared.f64 	%fd122, [_ZZN3cub18CUB_300001_SM_10006detail6reduce28DeviceReduceSingleTileKernelINS2_10policy_hubIdy11max_functorIdEE10Policy1000EPdS9_iS6_ddN4cuda3std3__410__identityEEEvT0_T1_T2_T3_T4_T6_E12temp_storage+64];
	setp.lt.f64 	%p51, %fd121, %fd122;
	selp.f64 	%fd380, %fd122, %fd121, %p51;
$L__BB26_72:
	mov.u32 	%r444, %tid.x;
	setp.ne.s32 	%p217, %r444, 0;
	@%p217 bra 	$L__BB26_74;
	setp.lt.f64 	%p218, %fd58, %fd380;
	selp.f64 	%fd353, %fd380, %fd58, %p218;
	st.global.f64 	[%rd1], %fd353;
$L__BB26_74:
	ret;

}
	// .globl	_ZN3cub18CUB_300001_SM_10006detail6reduce28DeviceReduceSingleTileKernelINS2_10policy_hubIdj11max_functorIdEE10Policy1000EN6thrust24THRUST_300001_SM_1000_NS6detail15normal_iteratorINSA_10device_ptrIdEEEEPdjS6_ddN4cuda3std3__410__identityEEEvT0_T1_T2_T3_T4_T6_
.visible .entry _ZN3cub18CUB_300001_SM_10006detail6reduce28DeviceReduceSingleTileKernelINS2_10policy_hubIdj11max_functorIdEE10Policy1000EN6thrust24THRUST_300001_SM_1000_NS6detail15normal_iteratorINSA_10device_ptrIdEEEEPdjS6_ddN4cuda3std3__410__identityEEEvT0_T1_T2_T3_T4_T6_(
	.param .align 8 .b8 _ZN3cub18CUB_300001_SM_10006detail6reduce28DeviceReduceSingleTileKernelINS2_10policy_hubIdj11max_functorIdEE10Policy1000EN6thrust24THRUST_300001_SM_1000_NS6detail15normal_iteratorINSA_10device_ptrIdEEEEPdjS6_ddN4cuda3std3__410__identityEEEvT0_T1_T2_T3_T4_T6__param_0[8],
	.param .u64 .ptr .align 1 _ZN3cub18CUB_300001_SM_10006detail6reduce28DeviceReduceSingleTileKernelINS2_10policy_hubIdj11max_functorIdEE10Policy1000EN6thrust24THRUST_300001_SM_1000_NS6detail15normal_iteratorINSA_10device_ptrIdEEEEPdjS6_ddN4cuda3std3__410__identityEEEvT0_T1_T2_T3_T4_T6__param_1,
	.param .u32 _ZN3cub18CUB_300001_SM_10006detail6reduce28DeviceReduceSingleTileKernelINS2_10policy_hubIdj11max_functorIdEE10Policy1000EN6thrust24THRUST_300001_SM_1000_NS6detail15normal_iteratorINSA_10device_ptrIdEEEEPdjS6_ddN4cuda3std3__410__identityEEEvT0_T1_T2_T3_T4_T6__param_2,
	.param .align 1 .b8 _ZN3cub18CUB_300001_SM_10006detail6reduce28DeviceReduceSingleTileKernelINS2_10policy_hubIdj11max_functorIdEE10Policy1000EN6thrust24THRUST_300001_SM_1000_NS6detail15normal_iteratorINSA_10device_ptrIdEEEEPdjS6_ddN4cuda3std3__410__identityEEEvT0_T1_T2_T3_T4_T6__param_3[1],
	.param .f64 _ZN3cub18CUB_300001_SM_10006detail6reduce28DeviceReduceSingleTileKernelINS2_10policy_hubIdj11max_functorIdEE10Policy1000EN6thrust24THRUST_300001_SM_1000_NS6detail15normal_iteratorINSA_10device_ptrIdEEEEPdjS6_ddN4cuda3std3__410__identityEEEvT0_T1_T2_T3_T4_T6__param_4,
	.param .align 1 .b8 _ZN3cub18CUB_300001_SM_10006detail6reduce28DeviceReduceSingleTileKernelINS2_10policy_hubIdj11max_functorIdEE10Policy1000EN6thrust24THRUST_300001_SM_1000_NS6detail15normal_iteratorINSA_10device_ptrIdEEEEPdjS6_ddN4cuda3std3__410__identityEEEvT0_T1_T2_T3_T4_T6__param_5[1]
)
.maxntid 256
.minnctapersm 1
{
	.reg .pred 	%p<169>;
	.reg .b32 	%r<286>;
	.reg .b64 	%rd<114>;
	.reg .b64 	%fd<309>;
	// demoted variable
	.shared .align 8 .b8 _ZZN3cub18CUB_300001_SM_10006detail6reduce28DeviceReduceSingleTileKernelINS2_10policy_hubIdj11max_functorIdEE10Policy1000EN6thrust24THRUST_300001_SM_1000_NS6detail15normal_iteratorINSA_10device_ptrIdEEEEPdjS6_ddN4cuda3std3__410__identityEEEvT0_T1_T2_T3_T4_T6_E12temp_storage[80];
	ld.param.u64 	%rd9, [_ZN3cub18CUB_300001_SM_10006detail6reduce28DeviceReduceSingleTileKernelINS2_10policy_hubIdj11max_functorIdEE10Policy1000EN6thrust24THRUST_300001_SM_1000_NS6detail15normal_iteratorINSA_10device_ptrIdEEEEPdjS6_ddN4cuda3std3__410__identityEEEvT0_T1_T2_T3_T4_T6__param_0];
	ld.param.u64 	%rd10, [_ZN3cub18CUB_300001_SM_10006detail6reduce28DeviceReduceSingleTileKernelINS2_10policy_hubIdj11max_functorIdEE10Policy1000EN6thrust24THRUST_300001_SM_1000_NS6detail15normal_iteratorINSA_10device_ptrIdEEEEPdjS6_ddN4cuda3std3__410__identityEEEvT0_T1_T2_T3_T4_T6__param_1];
	ld.param.u32 	%r51, [_ZN3cub18CUB_300001_SM_10006detail6reduce28DeviceReduceSingleTileKernelINS2_10policy_hubIdj11max_functorIdEE10Policy1000EN6thrust24THRUST_300001_SM_1000_NS6detail15normal_iteratorINSA_10device_ptrIdEEEEPdjS6_ddN4cuda3std3__410__identityEEEvT0_T1_T2_T3_T4_T6__param_2];
	ld.param.f64 	%fd42, [_ZN3cub18CUB_300001_SM_10006detail6reduce28DeviceReduceSingleTileKernelINS2_10policy_hubIdj11max_functorIdEE10Policy1000EN6thrust24THRUST_300001_SM_1000_NS6detail15normal_iteratorINSA_10device_ptrIdEEEEPdjS6_ddN4cuda3std3__410__identityEEEvT0_T1_T2_T3_T4_T6__param_4];
	cvta.to.global.u64 	%rd1, %rd10;
	setp.ne.s32 	%p1, %r51, 0;
	@%p1 bra 	$L__BB27_3;
	mov.u32 	%r268, %tid.x;
	setp.ne.s32 	%p168, %r268, 0;
	@%p168 bra 	$L__BB27_52;
	st.global.f64 	[%rd1], %fd42;
	bra.uni 	$L__BB27_52;
$L__BB27_3:
	cvta.to.global.u64 	%rd2, %rd9;
	setp.gt.u32 	%p2, %r51, 2047;
	@%p2 bra 	$L__BB27_28;
	mov.u32 	%r1, %tid.x;
	setp.ge.u32 	%p80, %r1, %r51;
	mov.f64 	%fd296, 0d0000000000000000;
	mov.u32 	%r272, %r1;
	@%p80 bra 	$L__BB27_6;
	mul.wide.u32 	%rd83, %r1, 8;
	add.s64 	%rd84, %rd2, %rd83;
	ld.global.f64 	%fd296, [%rd84];
	add.s32 	%r272, %r1, 256;
$L__BB27_6:
	setp.ge.u32 	%p81, %r272, %r51;
	@%p81 bra 	$L__BB27_19;
	not.b32 	%r145, %r272;
	add.s32 	%r146, %r51, %r145;
	shr.u32 	%r147, %r146, 8;
	add.s32 	%r4, %r147, 1;
	and.b32  	%r5, %r4, 15;
	setp.lt.u32 	%p82, %r146, 3840;
	@%p82 bra 	$L__BB27_10;
	and.b32  	%r148, %r4, 33554416;
	neg.s32 	%r270, %r148;
	mul.wide.u32 	%rd85, %r272, 8;
	add.s64 	%rd86, %rd85, %rd2;
	add.s64 	%rd112, %rd86, 16384;
$L__BB27_9:
	.pragma "nounroll";
	ld.global.f64 	%fd157, [%rd112+-16384];
	setp.lt.f64 	%p83, %fd296, %fd157;
	selp.f64 	%fd158, %fd157, %fd296, %p83;
	ld.global.f64 	%fd159, [%rd112+-14336];
	setp.lt.f64 	%p84, %fd158, %fd159;
	selp.f64 	%fd160, %fd159, %fd158, %p84;
	ld.global.f64 	%fd161, [%rd112+-12288];
	setp.lt.f64 	%p85, %fd160, %fd161;
	selp.f64 	%fd162, %fd161, %fd160, %p85;
	ld.global.f64 	%fd163, [%rd112+-10240];
	setp.lt.f64 	%p86, %fd162, %fd163;
	selp.f64 	%fd164, %fd163, %fd162, %p86;
	ld.global.f64 	%fd165, [%rd112+-8192];
	setp.lt.f64 	%p87, %fd164, %fd165;
	selp.f64 	%fd166, %fd165, %fd164, %p87;
	ld.global.f64 	%fd167, [%rd112+-6144];
	setp.lt.f64 	%p88, %fd166, %fd167;
	selp.f64 	%fd168, %fd167, %fd166, %p88;
	ld.global.f64 	%fd169, [%rd112+-4096];
	setp.lt.f64 	%p89, %fd168, %fd169;
	selp.f64 	%fd170, %fd169, %fd168, %p89;
	ld.global.f64 	%fd171, [%rd112+-2048];
	setp.lt.f64 	%p90, %fd170, %fd171;
	selp.f64 	%fd172, %fd171, %fd170, %p90;
	ld.global.f64 	%fd173, [%rd112];
	setp.lt.f64 	%p91, %fd172, %fd173;
	selp.f64 	%fd174, %fd173, %fd172, %p91;
	ld.global.f64 	%fd175, [%rd112+2048];
	setp.lt.f64 	%p92, %fd174, %fd175;
	selp.f64 	%fd176, %fd175, %fd174, %p92;
	ld.global.f64 	%fd177, [%rd112+4096];
	setp.lt.f64 	%p93, %fd176, %fd177;
	selp.f64 	%fd178, %fd177, %fd176, %p93;
	ld.global.f64 	%fd179, [%rd112+6144];
	setp.lt.f64 	%p94, %fd178, %fd179;
	selp.f64 	%fd180, %fd179, %fd178, %p94;
	ld.global.f64 	%fd181, [%rd112+8192];
	setp.lt.f64 	%p95, %fd180, %fd181;
	selp.f64 	%fd182, %fd181, %fd180, %p95;
	ld.global.f64 	%fd183, [%rd112+10240];
	setp.lt.f64 	%p96, %fd182, %fd183;
	selp.f64 	%fd184, %fd183, %fd182, %p96;
	ld.global.f64 	%fd185, [%rd112+12288];
	setp.lt.f64 	%p97, %fd184, %fd185;
	selp.f64 	%fd186, %fd185, %fd184, %p97;
	ld.global.f64 	%fd187, [%rd112+14336];
	setp.lt.f64 	%p98, %fd186, %fd187;
	selp.f64 	%fd296, %fd187, %fd186, %p98;
	add.s32 	%r272, %r272, 4096;
	add.s32 	%r270, %r270, 16;
	add.s64 	%rd112, %rd112, 32768;
	setp.ne.s32 	%p99, %r270, 0;
	@%p99 bra 	$L__BB27_9;
$L__BB27_10:
	setp.eq.s32 	%p100, %r5, 0;
	@%p100 bra 	$L__BB27_19;
	and.b32  	%r12, %r4, 7;
	setp.lt.u32 	%p101, %r5, 8;
	@%p101 bra 	$L__BB27_13;
	mul.wide.u32 	%rd87, %r272, 8;
	add.s64 	%rd88, %rd2, %rd87;
	ld.global.f64 	%fd189, [%rd88];
	setp.lt.f64 	%p102, %fd296, %fd189;
	selp.f64 	%fd190, %fd189, %fd296, %p102;
	ld.global.f64 	%fd191, [%rd88+2048];
	setp.lt.f64 	%p103, %fd190, %fd191;
	selp.f64 	%fd192, %fd191, %fd190, %p103;
	ld.global.f64 	%fd193, [%rd88+4096];
	setp.lt.f64 	%p104, %fd192, %fd193;
	selp.f64 	%fd194, %fd193, %fd192, %p104;
	ld.global.f64 	%fd195, [%rd88+6144];
	setp.lt.f64 	%p105, %fd194, %fd195;
	selp.f64 	%fd196, %fd195, %fd194, %p105;
	ld.global.f64 	%fd197, [%rd88+8192];
	setp.lt.f64 	%p106, %fd196, %fd197;
	selp.f64 	%fd198, %fd197, %fd196, %p106;
	ld.global.f64 	%fd199, [%rd88+10240];
	setp.lt.f64 	%p107, %fd198, %fd199;
	selp.f64 	%fd200, %fd199, %fd198, %p107;
	ld.global.f64 	%fd201, [%rd88+12288];
	setp.lt.f64 	%p108, %fd200, %fd201;
	selp.f64 	%fd202, %fd201, %fd200, %p108;
	ld.global.f64 	%fd203, [%rd88+14336];
	setp.lt.f64 	%p109, %fd202, %fd203;
	selp.f64 	%fd296, %fd203, %fd202, %p109;
	add.s32 	%r272, %r272, 2048;
$L__BB27_13:
	setp.eq.s32 	%p110, %r12, 0;
	@%p110 bra 	$L__BB27_19;
	and.b32  	%r15, %r4, 3;
	setp.lt.u32 	%p111, %r12, 4;
	@%p111 bra 	$L__BB27_16;
	mul.wide.u32 	%rd89, %r272, 8;
	add.s64 	%rd90, %rd2, %rd89;
	ld.global.f64 	%fd205, [%rd90];
	setp.lt.f64 	%p112, %fd296, %fd205;
	selp.f64 	%fd206, %fd205, %fd296, %p112;
	ld.global.f64 	%fd207, [%rd90+2048];
	setp.lt.f64 	%p113, %fd206, %fd207;
	selp.f64 	%fd208, %fd207, %fd206, %p113;
	ld.global.f64 	%fd209, [%rd90+4096];
	setp.lt.f64 	%p114, %fd208, %fd209;
	selp.f64 	%fd210, %fd209, %fd208, %p114;
	ld.global.f64 	%fd211, [%rd90+6144];
	setp.lt.f64 	%p115, %fd210, %fd211;
	selp.f64 	%fd296, %fd211, %fd210, %p115;
	add.s32 	%r272, %r272, 1024;
$L__BB27_16:
	setp.eq.s32 	%p116, %r15, 0;
	@%p116 bra 	$L__BB27_19;
	mul.wide.u32 	%rd91, %r272, 8;
	add.s64 	%rd113, %rd2, %rd91;
	neg.s32 	%r275, %r15;
$L__BB27_18:
	.pragma "nounroll";
	ld.global.f64 	%fd212, [%rd113];
	setp.lt.f64 	%p117, %fd296, %fd212;
	selp.f64 	%fd296, %fd212, %fd296, %p117;
	add.s64 	%rd113, %rd113, 2048;
	add.s32 	%r275, %r275, 1;
	setp.ne.s32 	%p118, %r275, 0;
	@%p118 bra 	$L__BB27_18;
$L__BB27_19:
	setp.lt.u32 	%p119, %r51, 256;
	@%p119 bra 	$L__BB27_24;
	// begin inline asm
	mov.u32 %r212, %laneid;
	// end inline asm
	mov.b64 	%rd102, %fd296;
	mov.b64 	{%r214, %r219}, %rd102;
	mov.b32 	%r220, 1;
	mov.b32 	%r261, 31;
	mov.b32 	%r262, -1;
	// begin inline asm
	shfl.sync.down.b32 %r213, %r214, %r220, %r261, %r262;
	// end inline asm
	// begin inline asm
	shfl.sync.down.b32 %r218, %r219, %r220, %r261, %r262;
	// end inline asm
	mov.b64 	%rd103, {%r213, %r218};
	mov.b64 	%fd260, %rd103;
	setp.gt.s32 	%p147, %r212, 30;
	setp.lt.f64 	%p148, %fd296, %fd260;
	selp.f64 	%fd261, %fd260, %fd296, %p148;
	selp.f64 	%fd262, %fd296, %fd261, %p147;
	mov.b64 	%rd104, %fd262;
	mov.b64 	{%r224, %r229}, %rd104;
	mov.b32 	%r230, 2;
	// begin inline asm
	shfl.sync.down.b32 %r223, %r224, %r230, %r261, %r262;
	// end inline asm
	// begin inline asm
	shfl.sync.down.b32 %r228, %r229, %r230, %r261, %r262;
	// end inline asm
	mov.b64 	%rd105, {%r223, %r228};
	mov.b64 	%fd263, %rd105;
	setp.gt.s32 	%p149, %r212, 29;
	setp.lt.f64 	%p150, %fd262, %fd263;
	selp.f64 	%fd264, %fd263, %fd262, %p150;
	selp.f64 	%fd265, %fd262, %fd264, %p149;
	mov.b64 	%rd106, %fd265;
	mov.b64 	{%r234, %r239}, %rd106;
	mov.b32 	%r240, 4;
	// begin inline asm
	shfl.sync.down.b32 %r233, %r234, %r240, %r261, %r262;
	// end inline asm
	// begin inline asm
	shfl.sync.down.b32 %r238, %r239, %r240, %r261, %r262;
	// end inline asm
	mov.b64 	%rd107, {%r233, %r238};
	mov.b64 	%fd266, %rd107;
	setp.gt.s32 	%p151, %r212, 27;
	setp.lt.f64 	%p152, %fd265, %fd266;
	selp.f64 	%fd267, %fd266, %fd265, %p152;
	selp.f64 	%fd268, %fd265, %fd267, %p151;
	mov.b64 	%rd108, %fd268;
	mov.b64 	{%r244, %r249}, %rd108;
	mov.b32 	%r250, 8;
	// begin inline asm
	shfl.sync.down.b32 %r243, %r244, %r250, %r261, %r262;
	// end inline asm
	// begin inline asm
	shfl.sync.down.b32 %r248, %r249, %r250, %r261, %r262;
	// end inline asm
	mov.b64 	%rd109, {%r243, %r248};
	mov.b64 	%fd269, %rd109;
	setp.gt.s32 	%p153, %r212, 23;
	setp.lt.f64 	%p154, %fd268, %fd269;
	selp.f64 	%fd270, %fd269, %fd268, %p154;
	selp.f64 	%fd271, %fd268, %fd270, %p153;
	mov.b64 	%rd110, %fd271;
	mov.b64 	{%r254, %r259}, %rd110;
	mov.b32 	%r260, 16;
	// begin inline asm
	shfl.sync.down.b32 %r253, %r254, %r260, %r261, %r262;
	// end inline asm
	// begin inline asm
	shfl.sync.down.b32 %r258, %r259, %r260, %r261, %r262;
	// end inline asm
	mov.b64 	%rd111, {%r253, %r258};
	mov.b64 	%fd272, %rd111;
	setp.gt.s32 	%p155, %r212, 15;
	setp.lt.f64 	%p156, %fd271, %fd272;
	selp.f64 	%fd16, %fd272, %fd271, %p156;
	selp.f64 	%fd308, %fd271, %fd16, %p155;
	setp.ne.s32 	%p157, %r212, 0;
	@%p157 bra 	$L__BB27_22;
	shr.u32 	%r263, %r1, 2;
	and.b32  	%r264, %r263, 248;
	mov.u32 	%r265, _ZZN3cub18CUB_300001_SM_10006detail6reduce28DeviceReduceSingleTileKernelINS2_10policy_hubIdj11max_functorIdEE10Policy1000EN6thrust24THRUST_300001_SM_1000_NS6detail15normal_iteratorINSA_10device_ptrIdEEEEPdjS6_ddN4cuda3std3__410__identityEEEvT0_T1_T2_T3_T4_T6_E12temp_storage;
	add.s32 	%r266, %r265, %r264;
	st.shared.f64 	[%r266+8], %fd16;
$L__BB27_22:
	bar.sync 	0;
	setp.ne.s32 	%p158, %r1, 0;
	@%p158 bra 	$L__BB27_50;
	ld.shared.f64 	%fd273, [_ZZN3cub18CUB_300001_SM_10006detail6reduce28DeviceReduceSingleTileKernelINS2_10policy_hubIdj11max_functorIdEE10Policy1000EN6thrust24THRUST_300001_SM_1000_NS6detail15normal_iteratorINSA_10device_ptrIdEEEEPdjS6_ddN4cuda3std3__410__identityEEEvT0_T1_T2_T3_T4_T6_E12temp_storage+16];
	setp.lt.f64 	%p159, %fd308, %fd273;
	selp.f64 	%fd274, %fd273, %fd308, %p159;
	ld.shared.f64 	%fd275, [_ZZN3cub18CUB_300001_SM_10006detail6reduce28DeviceReduceSingleTileKernelINS2_10policy_hubIdj11max_functorIdEE10Policy1000EN6thrust24THRUST_300001_SM_1000_NS6detail15normal_iteratorINSA_10device_ptrIdEEEEPdjS6_ddN4cuda3std3__410__identityEEEvT0_T1_T2_T3_T4_T6_E12temp_storage+24];
	setp.lt.f64 	%p160, %fd274, %fd275;
	selp.f64 	%fd276, %fd275, %fd274, %p160;
	ld.shared.f64 	%fd277, [_ZZN3cub18CUB_300001_SM_10006detail6reduce28DeviceReduceSingleTileKernelINS2_10policy_hubIdj11max_functorIdEE10Policy1000EN6thrust24THRUST_300001_SM_1000_NS6detail15normal_iteratorINSA_10device_ptrIdEEEEPdjS6_ddN4cuda3std3__410__identityEEEvT0_T1_T2_T3_T4_T6_E12temp_storage+32];
	setp.lt.f64 	%p161, %fd276, %fd277;
	selp.f64 	%fd278, %fd277, %fd276, %p161;
	ld.shared.f64 	%fd279, [_ZZN3cub18CUB_300001_SM_10006detail6reduce28DeviceReduceSingleTileKernelINS2_10policy_hubIdj11max_functorIdEE10Policy1000EN6thrust24THRUST_300001_SM_1000_NS6detail15normal_iteratorINSA_10device_ptrIdEEEEPdjS6_ddN4cuda3std3__410__identityEEEvT0_T1_T2_T3_T4_T6_E12temp_storage+40];
	setp.lt.f64 	%p162, %fd278, %fd279;
	selp.f64 	%fd280, %fd279, %fd278, %p162;
	ld.shared.f64 	%fd281, [_ZZN3cub18CUB_300001_SM_10006detail6reduce28DeviceReduceSingleTileKernelINS2_10policy_hubIdj11max_functorIdEE10Policy1000EN6thrust24THRUST_300001_SM_1000_NS6detail15normal_iteratorINSA_10device_ptrIdEEEEPdjS6_ddN4cuda3std3__410__identityEEEvT0_T1_T2_T3_T4_T6_E12temp_storage+48];
	setp.lt.f64 	%p163, %fd280, %fd281;
	selp.f64 	%fd282, %fd281, %fd280, %p163;
	ld.shared.f64 	%fd283, [_ZZN3cub18CUB_300001_SM_10006detail6reduce28DeviceReduceSingleTileKernelINS2_10policy_hubIdj11max_functorIdEE10Policy1000EN6thrust24THRUST_300001_SM_1000_NS6detail15normal_iteratorINSA_10device_ptrIdEEEEPdjS6_ddN4cuda3std3__410__identityEEEvT0_T1_T2_T3_T4_T6_E12temp_storage+56];
	setp.lt.f64 	%p164, %fd282, %fd283;
	selp.f64 	%fd284, %fd283, %fd282, %p164;
	ld.shared.f64 	%fd285, [_ZZN3cub18CUB_300001_SM_10006detail6reduce28DeviceReduceSingleTileKernelINS2_10policy_hubIdj11max_functorIdEE10Policy1000EN6thrust24THRUST_300001_SM_1000_NS6detail15normal_iteratorINSA_10device_ptrIdEEEEPdjS6_ddN4cuda3std3__410__identityEEEvT0_T1_T2_T3_T4_T6_E12temp_storage+64];
	setp.lt.f64 	%p165, %fd284, %fd285;
	selp.f64 	%fd308, %fd285, %fd284, %p165;
	bra.uni 	$L__BB27_50;
$L__BB27_24:
	// begin inline asm
	mov.u32 %r149, %laneid;
	// end inline asm
	and.b32  	%r200, %r1, 992;
	add.s32 	%r201, %r200, 32;
	setp.gt.u32 	%p120, %r201, %r51;
	not.b32 	%r202, %r200;
	add.s32 	%r203, %r51, %r202;
	selp.b32 	%r198, %r203, 31, %p120;
	mov.b64 	%rd92, %fd296;
	mov.b64 	{%r151, %r156}, %rd92;
	mov.b32 	%r157, 1;
	mov.b32 	%r199, -1;
	// begin inline asm
	shfl.sync.down.b32 %r150, %r151, %r157, %r198, %r199;
	// end inline asm
	// begin inline asm
	shfl.sync.down.b32 %r155, %r156, %r157, %r198, %r199;
	// end inline asm
	mov.b64 	%rd93, {%r150, %r155};
	mov.b64 	%fd213, %rd93;
	setp.lt.s32 	%p121, %r149, %r198;
	setp.lt.f64 	%p122, %fd296, %fd213;
	selp.f64 	%fd214, %fd213, %fd296, %p122;
	selp.f64 	%fd215, %fd214, %fd296, %p121;
	mov.b64 	%rd94, %fd215;
	mov.b64 	{%r161, %r166}, %rd94;
	mov.b32 	%r167, 2;
	// begin inline asm
	shfl.sync.down.b32 %r160, %r161, %r167, %r198, %r199;
	// end inline asm
	// begin inline asm
	shfl.sync.down.b32 %r165, %r166, %r167, %r198, %r199;
	// end inline asm
	mov.b64 	%rd95, {%r160, %r165};
	mov.b64 	%fd216, %rd95;
	add.s32 	%r204, %r149, 2;
	setp.gt.s32 	%p123, %r204, %r198;
	setp.lt.f64 	%p124, %fd215, %fd216;
	selp.f64 	%fd217, %fd216, %fd215, %p124;
	selp.f64 	%fd218, %fd215, %fd217, %p123;
	mov.b64 	%rd96, %fd218;
	mov.b64 	{%r171, %r176}, %rd96;
	mov.b32 	%r177, 4;
	// begin inline asm
	shfl.sync.down.b32 %r170, %r171, %r177, %r198, %r199;
	// end inline asm
	// begin inline asm
	shfl.sync.down.b32 %r175, %r176, %r177, %r198, %r199;
	// end inline asm
	mov.b64 	%rd97, {%r170, %r175};
	mov.b64 	%fd219, %rd97;
	add.s32 	%r205, %r149, 4;
	setp.gt.s32 	%p125, %r205, %r198;
	setp.lt.f64 	%p126, %fd218, %fd219;
	selp.f64 	%fd220, %fd219, %fd218, %p126;
	selp.f64 	%fd221, %fd218, %fd220, %p125;
	mov.b64 	%rd98, %fd221;
	mov.b64 	{%r181, %r186}, %rd98;
	mov.b32 	%r187, 8;
	// begin inline asm
	shfl.sync.down.b32 %r180, %r181, %r187, %r198, %r199;
	// end inline asm
	// begin inline asm
	shfl.sync.down.b32 %r185, %r186, %r187, %r198, %r199;
	// end inline asm
	mov.b64 	%rd99, {%r180, %r185};
	mov.b64 	%fd222, %rd99;
	add.s32 	%r206, %r149, 8;
	setp.gt.s32 	%p127, %r206, %r198;
	setp.lt.f64 	%p128, %fd221, %fd222;
	selp.f64 	%fd223, %fd222, %fd221, %p128;
	selp.f64 	%fd224, %fd221, %fd223, %p127;
	mov.b64 	%rd100, %fd224;
	mov.b64 	{%r191, %r196}, %rd100;
	mov.b32 	%r197, 16;
	// begin inline asm
	shfl.sync.down.b32 %r190, %r191, %r197, %r198, %r199;
	// end inline asm
	// begin inline asm
	shfl.sync.down.b32 %r195, %r196, %r197, %r198, %r199;
	// end inline asm
	mov.b64 	%rd101, {%r190, %r195};
	mov.b64 	%fd225, %rd101;
	add.s32 	%r207, %r149, 16;
	setp.gt.s32 	%p129, %r207, %r198;
	setp.lt.f64 	%p130, %fd224, %fd225;
	selp.f64 	%fd226, %fd225, %fd224, %p130;
	selp.f64 	%fd308, %fd224, %fd226, %p129;
	setp.ne.s32 	%p131, %r149, 0;
	@%p131 bra 	$L__BB27_26;
	shr.u32 	%r208, %r1, 2;
	and.b32  	%r209, %r208, 248;
	mov.u32 	%r210, _ZZN3cub18CUB_300001_SM_10006detail6reduce28DeviceReduceSingleTileKernelINS2_10policy_hubIdj11max_functorIdEE10Policy1000EN6thrust24THRUST_300001_SM_1000_NS6detail15normal_iteratorINSA_10device_ptrIdEEEEPdjS6_ddN4cuda3std3__410__identityEEEvT0_T1_T2_T3_T4_T6_E12temp_storage;
	add.s32 	%r211, %r210, %r209;
	st.shared.f64 	[%r211+8], %fd308;
$L__BB27_26:
	bar.sync 	0;
	setp.ne.s32 	%p132, %r1, 0;
	@%p132 bra 	$L__BB27_50;
	setp.gt.u32 	%p133, %r51, 32;
	ld.shared.f64 	%fd227, [_ZZN3cub18CUB_300001_SM_10006detail6reduce28DeviceReduceSingleTileKernelINS2_10policy_hubIdj11max_functorIdEE10Policy1000EN6thrust24THRUST_300001_SM_1000_NS6detail15normal_iteratorINSA_10device_ptrIdEEEEPdjS6_ddN4cuda3std3__410__identityEEEvT0_T1_T2_T3_T4_T6_E12temp_storage+16];
	setp.lt.f64 	%p134, %fd308, %fd227;
	selp.f64 	%fd229, %fd227, %fd308, %p134;
	selp.f64 	%fd230, %fd229, %fd308, %p133;
	setp.gt.u32 	%p135, %r51, 64;
	ld.shared.f64 	%fd232, [_ZZN3cub18CUB_300001_SM_10006detail6reduce28DeviceReduceSingleTileKernelINS2_10policy_hubIdj11max_functorIdEE10Policy1000EN6thrust24THRUST_300001_SM_1000_NS6detail15normal_iteratorINSA_10device_ptrIdEEEEPdjS6_ddN4cuda3std3__410__identityEEEvT0_T1_T2_T3_T4_T6_E12temp_storage+24];
	setp.lt.f64 	%p136, %fd230, %fd232;
	selp.f64 	%fd234, %fd232, %fd230, %p136;
	selp.f64 	%fd235, %fd234, %fd230, %p135;
	setp.gt.u32 	%p137, %r51, 96;
	ld.shared.f64 	%fd237, [_ZZN3cub18CUB_300001_SM_10006detail6reduce28DeviceReduceSingleTileKernelINS2_10policy_hubIdj11max_functorIdEE10Policy1000EN6thrust24THRUST_300001_SM_1000_NS6detail15normal_iteratorINSA_10device_ptrIdEEEEPdjS6_ddN4cuda3std3__410__identityEEEvT0_T1_T2_T3_T4_T6_E12temp_storage+32];
	setp.lt.f64 	%p138, %fd235, %fd237;
	selp.f64 	%fd239, %fd237, %fd235, %p138;
	selp.f64 	%fd240, %fd239, %fd235, %p137;
	setp.gt.u32 	%p139, %r51, 128;
	ld.shared.f64 	%fd242, [_ZZN3cub18CUB_300001_SM_10006detail6reduce28DeviceReduceSingleTileKernelINS2_10policy_hubIdj11max_functorIdEE10Policy1000EN6thrust24THRUST_300001_SM_1000_NS6detail15normal_iteratorINSA_10device_ptrIdEEEEPdjS6_ddN4cuda3std3__410__identityEEEvT0_T1_T2_T3_T4_T6_E12temp_storage+40];
	setp.lt.f64 	%p140, %fd240, %fd242;
	selp.f64 	%fd244, %fd242, %fd240, %p140;
	selp.f64 	%fd245, %fd244, %fd240, %p139;
	setp.gt.u32 	%p141, %r51, 160;
	ld.shared.f64 	%fd247, [_ZZN3cub18CUB_300001_SM_10006detail6reduce28DeviceReduceSingleTileKernelINS2_10policy_hubIdj11max_functorIdEE10Policy1000EN6thrust24THRUST_300001_SM_1000_NS6detail15normal_iteratorINSA_10device_ptrIdEEEEPdjS6_ddN4cuda3std3__410__identityEEEvT0_T1_T2_T3_T4_T6_E12temp_storage+48];
	setp.lt.f64 	%p142, %fd245, %fd247;
	selp.f64 	%fd249, %fd247, %fd245, %p142;
	selp.f64 	%fd250, %fd249, %fd245, %p141;
	setp.gt.u32 	%p143, %r51, 192;
	ld.shared.f64 	%fd252, [_ZZN3cub18CUB_300001_SM_10006detail6reduce28DeviceReduceSingleTileKernelINS2_10policy_hubIdj11max_functorIdEE10Policy1000EN6thrust24THRUST_300001_SM_1000_NS6detail15normal_iteratorINSA_10device_ptrIdEEEEPdjS6_ddN4cuda3std3__410__identityEEEvT0_T1_T2_T3_T4_T6_E12temp_storage+56];
	setp.lt.f64 	%p144, %fd250, %fd252;
	selp.f64 	%fd254, %fd252, %fd250, %p144;
	selp.f64 	%fd255, %fd254, %fd250, %p143;
	setp.gt.u32 	%p145, %r51, 224;
	ld.shared.f64 	%fd257, [_ZZN3cub18CUB_300001_SM_10006detail6reduce28DeviceReduceSingleTileKernelINS2_10policy_hubIdj11max_functorIdEE10Policy1000EN6thrust24THRUST_300001_SM_1000_NS6detail15normal_iteratorINSA_10device_ptrIdEEEEPdjS6_ddN4cuda3std3__410__identityEEEvT0_T1_T2_T3_T4_T6_E12temp_storage+64];
	setp.lt.f64 	%p146, %fd255, %fd257;
	selp.f64 	%fd259, %fd257, %fd255, %p146;
	selp.f64 	%fd308, %fd259, %fd255, %p145;
	bra.uni 	$L__BB27_50;
$L__BB27_28:
	mov.u32 	%r21, %tid.x;
	mul.wide.u32 	%rd11, %r21, 8;
	add.s64 	%rd12, %rd2, %rd11;
	ld.global.f64 	%fd43, [%rd12];
	ld.global.f64 	%fd44, [%rd12+2048];
	ld.global.f64 	%fd45, [%rd12+4096];
	ld.global.f64 	%fd46, [%rd12+6144];
	ld.global.f64 	%fd47, [%rd12+8192];
	ld.global.f64 	%fd48, [%rd12+10240];
	ld.global.f64 	%fd49, [%rd12+12288];
	ld.global.f64 	%fd50, [%rd12+14336];
	setp.lt.f64 	%p3, %fd43, %fd44;
	selp.f64 	%fd51, %fd44, %fd43, %p3;
	setp.lt.f64 	%p4, %fd51, %fd45;
	selp.f64 	%fd52, %fd45, %fd51, %p4;
	setp.lt.f64 	%p5, %fd52, %fd46;
	selp.f64 	%fd53, %fd46, %fd52, %p5;
	setp.lt.f64 	%p6, %fd53, %fd47;
	selp.f64 	%fd54, %fd47, %fd53, %p6;
	setp.lt.f64 	%p7, %fd54, %fd48;
	selp.f64 	%fd55, %fd48, %fd54, %p7;
	setp.lt.f64 	%p8, %fd55, %fd49;
	selp.f64 	%fd56, %fd49, %fd55, %p8;
	setp.lt.f64 	%p9, %fd56, %fd50;
	selp.f64 	%fd307, %fd50, %fd56, %p9;
	add.s32 	%r22, %r51, -2048;
	setp.lt.u32 	%p10, %r22, 2048;
	mov.b32 	%r277, 2048;
	@%p10 bra 	$L__BB27_32;
	mov.b32 	%r277, 2048;
$L__BB27_30:
	add.s32 	%r54, %r21, %r277;
	mul.wide.u32 	%rd13, %r54, 8;
	add.s64 	%rd14, %rd2, %rd13;
	ld.global.f64 	%fd57, [%rd14];
	ld.global.f64 	%fd58, [%rd14+2048];
	ld.global.f64 	%fd59, [%rd14+4096];
	ld.global.f64 	%fd60, [%rd14+6144];
	ld.global.f64 	%fd61, [%rd14+8192];
	ld.global.f64 	%fd62, [%rd14+10240];
	ld.global.f64 	%fd63, [%rd14+12288];
	ld.global.f64 	%fd64, [%rd14+14336];
	setp.lt.f64 	%p11, %fd307, %fd57;
	selp.f64 	%fd65, %fd57, %fd307, %p11;
	setp.lt.f64 	%p12, %fd65, %fd58;
	selp.f64 	%fd66, %fd58, %fd65, %p12;
	setp.lt.f64 	%p13, %fd66, %fd59;
	selp.f64 	%fd67, %fd59, %fd66, %p13;
	setp.lt.f64 	%p14, %fd67, %fd60;
	selp.f64 	%fd68, %fd60, %fd67, %p14;
	setp.lt.f64 	%p15, %fd68, %fd61;
	selp.f64 	%fd69, %fd61, %fd68, %p15;
	setp.lt.f64 	%p16, %fd69, %fd62;
	selp.f64 	%fd70, %fd62, %fd69, %p16;
	setp.lt.f64 	%p17, %fd70, %fd63;
	selp.f64 	%fd71, %fd63, %fd70, %p17;
	setp.lt.f64 	%p18, %fd71, %fd64;
	selp.f64 	%fd307, %fd64, %fd71, %p18;
	sub.s32 	%r55, %r51, %r277;
	setp.lt.u32 	%p19, %r55, 2048;
	@%p19 bra 	$L__BB27_46;
	add.s32 	%r277, %r277, 2048;
	setp.le.u32 	%p20, %r277, %r22;
	@%p20 bra 	$L__BB27_30;
$L__BB27_32:
	setp.le.u32 	%p21, %r51, %r277;
	sub.s32 	%r56, %r51, %r277;
	setp.ge.s32 	%p22, %r21, %r56;
	or.pred  	%p23, %p21, %p22;
	@%p23 bra 	$L__BB27_46;
	not.b32 	%r58, %r21;
	add.s32 	%r59, %r51, %r58;
	sub.s32 	%r60, %r59, %r277;
	shr.u32 	%r61, %r60, 8;
	add.s32 	%r26, %r61, 1;
	and.b32  	%r27, %r26, 15;
	setp.lt.u32 	%p24, %r60, 3840;
	mov.u32 	%r282, %r21;
	@%p24 bra 	$L__BB27_37;
	or.b32  	%r280, %r21, 2048;
	add.s32 	%r279, %r21, %r277;
	and.b32  	%r62, %r26, 33554416;
	neg.s32 	%r278, %r62;
$L__BB27_35:
	.pragma "nounroll";
	mul.wide.u32 	%rd15, %r279, 8;
	add.s64 	%rd16, %rd2, %rd15;
	ld.global.f64 	%fd73, [%rd16];
	setp.lt.f64 	%p25, %fd307, %fd73;
	selp.f64 	%fd74, %fd73, %fd307, %p25;
	add.s32 	%r63, %r279, 256;
	mul.wide.u32 	%rd17, %r63, 8;
	add.s64 	%rd18, %rd2, %rd17;
	ld.global.f64 	%fd75, [%rd18];
	setp.lt.f64 	%p26, %fd74, %fd75;
	selp.f64 	%fd76, %fd75, %fd74, %p26;
	add.s32 	%r64, %r279, 512;
	mul.wide.u32 	%rd19, %r64, 8;
	add.s64 	%rd20, %rd2, %rd19;
	ld.global.f64 	%fd77, [%rd20];
	setp.lt.f64 	%p27, %fd76, %fd77;
	selp.f64 	%fd78, %fd77, %fd76, %p27;
	add.s32 	%r65, %r279, 768;
	mul.wide.u32 	%rd21, %r65, 8;
	add.s64 	%rd22, %rd2, %rd21;
	ld.global.f64 	%fd79, [%rd22];
	setp.lt.f64 	%p28, %fd78, %fd79;
	selp.f64 	%fd80, %fd79, %fd78, %p28;
	add.s32 	%r66, %r279, 1024;
	mul.wide.u32 	%rd23, %r66, 8;
	add.s64 	%rd24, %rd2, %rd23;
	ld.global.f64 	%fd81, [%rd24];
	setp.lt.f64 	%p29, %fd80, %fd81;
	selp.f64 	%fd82, %fd81, %fd80, %p29;
	add.s32 	%r67, %r279, 1280;
	mul.wide.u32 	%rd25, %r67, 8;
	add.s64 	%rd26, %rd2, %rd25;
	ld.global.f64 	%fd83, [%rd26];
	setp.lt.f64 	%p30, %fd82, %fd83;
	selp.f64 	%fd84, %fd83, %fd82, %p30;
	add.s32 	%r68, %r279, 1536;
	mul.wide.u32 	%rd27, %r68, 8;
	add.s64 	%rd28, %rd2, %rd27;
	ld.global.f64 	%fd85, [%rd28];
	setp.lt.f64 	%p31, %fd84, %fd85;
	selp.f64 	%fd86, %fd85, %fd84, %p31;
	add.s32 	%r69, %r279, 1792;
	mul.wide.u32 	%rd29, %r69, 8;
	add.s64 	%rd30, %rd2, %rd29;
	ld.global.f64 	%fd87, [%rd30];
	setp.lt.f64 	%p32, %fd86, %fd87;
	selp.f64 	%fd88, %fd87, %fd86, %p32;
	add.s32 	%r70, %r279, 2048;
	mul.wide.u32 	%rd31, %r70, 8;
	add.s64 	%rd32, %rd2, %rd31;
	ld.global.f64 	%fd89, [%rd32];
	setp.lt.f64 	%p33, %fd88, %fd89;
	selp.f64 	%fd90, %fd89, %fd88, %p33;
	add.s32 	%r71, %r279, 2304;
	mul.wide.u32 	%rd33, %r71, 8;
	add.s64 	%rd34, %rd2, %rd33;
	ld.global.f64 	%fd91, [%rd34];
	setp.lt.f64 	%p34, %fd90, %fd91;
	selp.f64 	%fd92, %fd91, %fd90, %p34;
	add.s32 	%r72, %r279, 2560;
	mul.wide.u32 	%rd35, %r72, 8;
	add.s64 	%rd36, %rd2, %rd35;
	ld.global.f64 	%fd93, [%rd36];
	setp.lt.f64 	%p35, %fd92, %fd93;
	selp.f64 	%fd94, %fd93, %fd92, %p35;
	add.s32 	%r73, %r279, 2816;
	mul.wide.u32 	%rd37, %r73, 8;
	add.s64 	%rd38, %rd2, %rd37;
	ld.global.f64 	%fd95, [%rd38];
	setp.lt.f64 	%p36, %fd94, %fd95;
	selp.f64 	%fd96, %fd95, %fd94, %p36;
	add.s32 	%r74, %r279, 3072;
	mul.wide.u32 	%rd39, %r74, 8;
	add.s64 	%rd40, %rd2, %rd39;
	ld.global.f64 	%fd97, [%rd40];
	setp.lt.f64 	%p37, %fd96, %fd97;
	selp.f64 	%fd98, %fd97, %fd96, %p37;
	add.s32 	%r75, %r279, 3328;
	mul.wide.u32 	%rd41, %r75, 8;
	add.s64 	%rd42, %rd2, %rd41;
	ld.global.f64 	%fd99, [%rd42];
	setp.lt.f64 	%p38, %fd98, %fd99;
	selp.f64 	%fd100, %fd99, %fd98, %p38;
	add.s32 	%r76, %r279, 3584;
	mul.wide.u32 	%rd43, %r76, 8;
	add.s64 	%rd44, %rd2, %rd43;
	ld.global.f64 	%fd101, [%rd44];
	setp.lt.f64 	%p39, %fd100, %fd101;
	selp.f64 	%fd102, %fd101, %fd100, %p39;
	add.s32 	%r77, %r279, 3840;
	mul.wide.u32 	%rd45, %r77, 8;
	add.s64 	%rd46, %rd2, %rd45;
	ld.global.f64 	%fd103, [%rd46];
	setp.lt.f64 	%p40, %fd102, %fd103;
	selp.f64 	%fd307, %fd103, %fd102, %p40;
	add.s32 	%r280, %r280, 4096;
	add.s32 	%r279, %r279, 4096;
	add.s32 	%r278, %r278, 16;
	setp.ne.s32 	%p41, %r278, 0;
	@%p41 bra 	$L__BB27_35;
	add.s32 	%r282, %r280, -2048;
$L__BB27_37:
	setp.eq.s32 	%p42, %r27, 0;
	@%p42 bra 	$L__BB27_46;
	and.b32  	%r39, %r26, 7;
	setp.lt.u32 	%p43, %r27, 8;
	@%p43 bra 	$L__BB27_40;
	add.s32 	%r78, %r282, %r277;
	mul.wide.u32 	%rd47, %r78, 8;
	add.s64 	%rd48, %rd2, %rd47;
	ld.global.f64 	%fd105, [%rd48];
	setp.lt.f64 	%p44, %fd307, %fd105;
	selp.f64 	%fd106, %fd105, %fd307, %p44;
	add.s32 	%r79, %r78, 256;
	mul.wide.u32 	%rd49, %r79, 8;
	add.s64 	%rd50, %rd2, %rd49;
	ld.global.f64 	%fd107, [%rd50];
	setp.lt.f64 	%p45, %fd106, %fd107;
	selp.f64 	%fd108, %fd107, %fd106, %p45;
	add.s32 	%r80, %r78, 512;
	mul.wide.u32 	%rd51, %r80, 8;
	add.s64 	%rd52, %rd2, %rd51;
	ld.global.f64 	%fd109, [%rd52];
	setp.lt.f64 	%p46, %fd108, %fd109;
	selp.f64 	%fd110, %fd109, %fd108, %p46;
	add.s32 	%r81, %r78, 768;
	mul.wide.u32 	%rd53, %r81, 8;
	add.s64 	%rd54, %rd2, %rd53;
	ld.global.f64 	%fd111, [%rd54];
	setp.lt.f64 	%p47, %fd110, %fd111;
	selp.f64 	%fd112, %fd111, %fd110, %p47;
	add.s32 	%r82, %r78, 1024;
	mul.wide.u32 	%rd55, %r82, 8;
	add.s64 	%rd56, %rd2, %rd55;
	ld.global.f64 	%fd113, [%rd56];
	setp.lt.f64 	%p48, %fd112, %fd113;
	selp.f64 	%fd114, %fd113, %fd112, %p48;
	add.s32 	%r83, %r78, 1280;
	mul.wide.u32 	%rd57, %r83, 8;
	add.s64 	%rd58, %rd2, %rd57;
	ld.global.f64 	%fd115, [%rd58];
	setp.lt.f64 	%p49, %fd114, %fd115;
	selp.f64 	%fd116, %fd115, %fd114, %p49;
	add.s32 	%r84, %r78, 1536;
	mul.wide.u32 	%rd59, %r84, 8;
	add.s64 	%rd60, %rd2, %rd59;
	ld.global.f64 	%fd117, [%rd60];
	setp.lt.f64 	%p50, %fd116, %fd117;
	selp.f64 	%fd118, %fd117, %fd116, %p50;
	add.s32 	%r85, %r78, 1792;
	mul.wide.u32 	%rd61, %r85, 8;
	add.s64 	%rd62, %rd2, %rd61;
	ld.global.f64 	%fd119, [%rd62];
	setp.lt.f64 	%p51, %fd118, %fd119;
	selp.f64 	%fd307, %fd119, %fd118, %p51;
	add.s32 	%r282, %r282, 2048;
$L__BB27_40:
	setp.eq.s32 	%p52, %r39, 0;
	@%p52 bra 	$L__BB27_46;
	and.b32  	%r42, %r26, 3;
	setp.lt.u32 	%p53, %r39, 4;
	@%p53 bra 	$L__BB27_43;
	add.s32 	%r86, %r282, %r277;
	mul.wide.u32 	%rd63, %r86, 8;
	add.s64 	%rd64, %rd2, %rd63;
	ld.global.f64 	%fd121, [%rd64];
	setp.lt.f64 	%p54, %fd307, %fd121;
	selp.f64 	%fd122, %fd121, %fd307, %p54;
	add.s32 	%r87, %r86, 256;
	mul.wide.u32 	%rd65, %r87, 8;
	add.s64 	%rd66, %rd2, %rd65;
	ld.global.f64 	%fd123, [%rd66];
	setp.lt.f64 	%p55, %fd122, %fd123;
	selp.f64 	%fd124, %fd123, %fd122, %p55;
	add.s32 	%r88, %r86, 512;
	mul.wide.u32 	%rd67, %r88, 8;
	add.s64 	%rd68, %rd2, %rd67;
	ld.global.f64 	%fd125, [%rd68];
	setp.lt.f64 	%p56, %fd124, %fd125;
	selp.f64 	%fd126, %fd125, %fd124, %p56;
	add.s32 	%r89, %r86, 768;
	mul.wide.u32 	%rd69, %r89, 8;
	add.s64 	%rd70, %rd2, %rd69;
	ld.global.f64 	%fd127, [%rd70];
	setp.lt.f64 	%p57, %fd126, %fd127;
	selp.f64 	%fd307, %fd127, %fd126, %p57;
	add.s32 	%r282, %r282, 1024;
$L__BB27_43:
	setp.eq.s32 	%p58, %r42, 0;
	@%p58 bra 	$L__BB27_46;
	add.s32 	%r285, %r282, %r277;
	neg.s32 	%r284, %r42;
$L__BB27_45:
	.pragma "nounroll";
	mul.wide.u32 	%rd71, %r285, 8;
	add.s64 	%rd72, %rd2, %rd71;
	ld.global.f64 	%fd128, [%rd72];
	setp.lt.f64 	%p59, %fd307, %fd128;
	selp.f64 	%fd307, %fd128, %fd307, %p59;
	add.s32 	%r285, %r285, 256;
	add.s32 	%r284, %r284, 1;
	setp.ne.s32 	%p60, %r284, 0;
	@%p60 bra 	$L__BB27_45;
$L__BB27_46:
	// begin inline asm
	mov.u32 %r90, %laneid;
	// end inline asm
	mov.b64 	%rd73, %fd307;
	mov.b64 	{%r92, %r97}, %rd73;
	mov.b32 	%r98, 1;
	mov.b32 	%r139, 31;
	mov.b32 	%r140, -1;
	// begin inline asm
	shfl.sync.down.b32 %r91, %r92, %r98, %r139, %r140;
	// end inline asm
	// begin inline asm
	shfl.sync.down.b32 %r96, %r97, %r98, %r139, %r140;
	// end inline asm
	mov.b64 	%rd74, {%r91, %r96};
	mov.b64 	%fd129, %rd74;
	setp.gt.s32 	%p61, %r90, 30;
	setp.lt.f64 	%p62, %fd307, %fd129;
	selp.f64 	%fd130, %fd129, %fd307, %p62;
	selp.f64 	%fd131, %fd307, %fd130, %p61;
	mov.b64 	%rd75, %fd131;
	mov.b64 	{%r102, %r107}, %rd75;
	mov.b32 	%r108, 2;
	// begin inline asm
	shfl.sync.down.b32 %r101, %r102, %r108, %r139, %r140;
	// end inline asm
	// begin inline asm
	shfl.sync.down.b32 %r106, %r107, %r108, %r139, %r140;
	// end inline asm
	mov.b64 	%rd76, {%r101, %r106};
	mov.b64 	%fd132, %rd76;
	setp.gt.s32 	%p63, %r90, 29;
	setp.lt.f64 	%p64, %fd131, %fd132;
	selp.f64 	%fd133, %fd132, %fd131, %p64;
	selp.f64 	%fd134, %fd131, %fd133, %p63;
	mov.b64 	%rd77, %fd134;
	mov.b64 	{%r112, %r117}, %rd77;
	mov.b32 	%r118, 4;
	// begin inline asm
	shfl.sync.down.b32 %r111, %r112, %r118, %r139, %r140;
	// end inline asm
	// begin inline asm
	shfl.sync.down.b32 %r116, %r117, %r118, %r139, %r140;
	// end inline asm
	mov.b64 	%rd78, {%r111, %r116};
	mov.b64 	%fd135, %rd78;
	setp.gt.s32 	%p65, %r90, 27;
	setp.lt.f64 	%p66, %fd134, %fd135;
	selp.f64 	%fd136, %fd135, %fd134, %p66;
	selp.f64 	%fd137, %fd134, %fd136, %p65;
	mov.b64 	%rd79, %fd137;
	mov.b64 	{%r122, %r127}, %rd79;
	mov.b32 	%r128, 8;
	// begin inline asm
	shfl.sync.down.b32 %r121, %r122, %r128, %r139, %r140;
	// end inline asm
	// begin inline asm
	shfl.sync.down.b32 %r126, %r127, %r128, %r139, %r140;
	// end inline asm
	mov.b64 	%rd80, {%r121, %r126};
	mov.b64 	%fd138, %rd80;
	setp.gt.s32 	%p67, %r90, 23;
	setp.lt.f64 	%p68, %fd137, %fd138;
	selp.f64 	%fd139, %fd138, %fd137, %p68;
	selp.f64 	%fd140, %fd137, %fd139, %p67;
	mov.b64 	%rd81, %fd140;
	mov.b64 	{%r132, %r137}, %rd81;
	mov.b32 	%r138, 16;
	// begin inline asm
	shfl.sync.down.b32 %r131, %r132, %r138, %r139, %r140;
	// end inline asm
	// begin inline asm
	shfl.sync.down.b32 %r136, %r137, %r138, %r139, %r140;
	// end inline asm
	mov.b64 	%rd82, {%r131, %r136};
	mov.b64 	%fd141, %rd82;
	setp.gt.s32 	%p69, %r90, 15;
	setp.lt.f64 	%p70, %fd140, %fd141;
	selp.f64 	%fd38, %fd141, %fd140, %p70;
	selp.f64 	%fd308, %fd140, %fd38, %p69;
	setp.ne.s32 	%p71, %r90, 0;
	@%p71 bra 	$L__BB27_48;
	shr.u32 	%r141, %r21, 2;
	and.b32  	%r142, %r141, 248;
	mov.u32 	%r143, _ZZN3cub18CUB_300001_SM_10006detail6reduce28DeviceReduceSingleTileKernelINS2_10policy_hubIdj11max_functorIdEE10Policy1000EN6thrust24THRUST_300001_SM_1000_NS6detail15normal_iteratorINSA_10device_ptrIdEEEEPdjS6_ddN4cuda3std3__410__identityEEEvT0_T1_T2_T3_T4_T6_E12temp_storage;
	add.s32 	%r144, %r143, %r142;
	st.shared.f64 	[%r144+8], %fd38;
$L__BB27_48:
	bar.sync 	0;
	setp.ne.s32 	%p72, %r21, 0;
	@%p72 bra 	$L__BB27_50;
	ld.shared.f64 	%fd142, [_ZZN3cub18CUB_300001_SM_10006detail6reduce28DeviceReduceSingleTileKernelINS2_10policy_hubIdj11max_functorIdEE10Policy1000EN6thrust24THRUST_300001_SM_1000_NS6detail15normal_iteratorINSA_10device_ptrIdEEEEPdjS6_ddN4cuda3std3__410__identityEEEvT0_T1_T2_T3_T4_T6_E12temp_storage+16];
	setp.lt.f64 	%p73, %fd308, %fd142;
	selp.f64 	%fd143, %fd142, %fd308, %p73;
	ld.shared.f64 	%fd144, [_ZZN3cub18CUB_300001_SM_10006detail6reduce28DeviceReduceSingleTileKernelINS2_10policy_hubIdj11max_functorIdEE10Policy1000EN6thrust24THRUST_300001_SM_1000_NS6detail15normal_iteratorINSA_10device_ptrIdEEEEPdjS6_ddN4cuda3std3__410__identityEEEvT0_T1_T2_T3_T4_T6_E12temp_storage+24];
	setp.lt.f64 	%p74, %fd143, %fd144;
	selp.f64 	%fd145, %fd144, %fd143, %p74;
	ld.shared.f64 	%fd146, [_ZZN3cub18CUB_300001_SM_10006detail6reduce28DeviceReduceSingleTileKernelINS2_10policy_hubIdj11max_functorIdEE10Policy1000EN6thrust24THRUST_300001_SM_1000_NS6detail15normal_iteratorINSA_10device_ptrIdEEEEPdjS6_ddN4cuda3std3__410__identityEEEvT0_T1_T2_T3_T4_T6_E12temp_storage+32];
	setp.lt.f64 	%p75, %fd145, %fd146;
	selp.f64 	%fd147, %fd146, %fd145, %p75;
	ld.shared.f64 	%fd148, [_ZZN3cub18CUB_300001_SM_10006detail6reduce28DeviceReduceSingleTileKernelINS2_10policy_hubIdj11max_functorIdEE10Policy1000EN6thrust24THRUST_300001_SM_1000_NS6detail15normal_iteratorINSA_10device_ptrIdEEEEPdjS6_ddN4cuda3std3__410__identityEEEvT0_T1_T2_T3_T4_T6_E12temp_storage+40];
	setp.lt.f64 	%p76, %fd147, %fd148;
	selp.f64 	%fd149, %fd148, %fd147, %p76;
	ld.shared.f64 	%fd150, [_ZZN3cub18CUB_300001_SM_10006detail6reduce28DeviceReduceSingleTileKernelINS2_10policy_hubIdj11max_functorIdEE10Policy1000EN6thrust24THRUST_300001_SM_1000_NS6detail15normal_iteratorINSA_10device_ptrIdEEEEPdjS6_ddN4cuda3std3__410__identityEEEvT0_T1_T2_T3_T4_T6_E12temp_storage+48];
	setp.lt.f64 	%p77, %fd149, %fd150;
	selp.f64 	%fd151, %fd150, %fd149, %p77;
	ld.shared.f64 	%fd152, [_ZZN3cub18CUB_300001_SM_10006detail6reduce28DeviceReduceSingleTileKernelINS2_10policy_hubIdj11max_functorIdEE10Policy1000EN6thrust24THRUST_300001_SM_1000_NS6detail15normal_iteratorINSA_10device_ptrIdEEEEPdjS6_ddN4cuda3std3__410__identityEEEvT0_T1_T2_T3_T4_T6_E12temp_storage+56];
	setp.lt.f64 	%p78, %fd151, %fd152;
	selp.f64 	%fd153, %fd152, %fd151, %p78;
	ld.shared.f64 	%fd154, [_ZZN3cub18CUB_300001_SM_10006detail6reduce28DeviceReduceSingleTileKernelINS2_10policy_hubIdj11max_functorIdEE10Policy1000EN6thrust24THRUST_300001_SM_1000_NS6detail15normal_iteratorINSA_10device_ptrIdEEEEPdjS6_ddN4cuda3std3__410__identityEEEvT0_T1_T2_T3_T4_T6_E12temp_storage+64];
	setp.lt.f64 	%p79, %fd153, %fd154;
	selp.f64 	%fd308, %fd154, %fd153, %p79;
$L__BB27_50:
	mov.u32 	%r267, %tid.x;
	setp.ne.s32 	%p166, %r267, 0;
	@%p166 bra 	$L__BB27_52;
	setp.lt.f64 	%p167, %fd42, %fd308;
	selp.f64 	%fd286, %fd308, %fd42, %p167;
	st.global.f64 	[%rd1], %fd286;
$L__BB27_52:
	ret;

}
	// .globl	_ZN3cub18CUB_300001_SM_10006detail6reduce18DeviceReduceKernelINS2_10policy_hubIdj11max_functorIdEE10Policy1000EN6thrust24THRUST_300001_SM_1000_NS6detail15normal_iteratorINSA_10device_ptrIdEEEEjS6_dN4cuda3std3__410__identityEEEvT0_PT3_T1_NS0_13GridEvenShareISN_EET2_T4_
.visible .entry _ZN3cub18CUB_300001_SM_10006detail6reduce18DeviceReduceKernelINS2_10policy_hubIdj11max_functorIdEE10Policy1000EN6thrust24THRUST_300001_SM_1000_NS6detail15normal_iteratorINSA_10device_ptrIdEEEEjS6_dN4cuda3std3__410__identityEEEvT0_PT3_T1_NS0_13GridEvenShareISN_EET2_T4_(
	.param .align 8 .b8 _ZN3cub18CUB_300001_SM_10006detail6reduce18DeviceReduceKernelINS2_10policy_hubIdj11max_functorIdEE10Policy1000EN6thrust24THRUST_300001_SM_1000_NS6detail15normal_iteratorINSA_10device_ptrIdEEEEjS6_dN4cuda3std3__410__identityEEEvT0_PT3_T1_NS0_13GridEvenShareISN_EET2_T4__param_0[8],
	.param .u64 .ptr .align 1 _ZN3cub18CUB_300001_SM_10006detail6reduce18DeviceReduceKernelINS2_10policy_hubIdj11max_functorIdEE10Policy1000EN6thrust24THRUST_300001_SM_1000_NS6detail15normal_iteratorINSA_10device_ptrIdEEEEjS6_dN4cuda3std3__410__identityEEEvT0_PT3_T1_NS0_13GridEvenShareISN_EET2_T4__param_1,
	.param .u32 _ZN3cub18CUB_300001_SM_10006detail6reduce18DeviceReduceKernelINS2_10policy_hubIdj11max_functorIdEE10Policy1000EN6thrust24THRUST_300001_SM_1000_NS6detail15normal_iteratorINSA_10device_ptrIdEEEEjS6_dN4cuda3std3__410__identityEEEvT0_PT3_T1_NS0_13GridEvenShareISN_EET2_T4__param_2,
	.param .align 4 .b8 _ZN3cub18CUB_300001_SM_10006detail6reduce18DeviceReduceKernelINS2_10policy_hubIdj11max_functorIdEE10Policy1000EN6thrust24THRUST_300001_SM_1000_NS6detail15normal_iteratorINSA_10device_ptrIdEEEEjS6_dN4cuda3std3__410__identityEEEvT0_PT3_T1_NS0_13GridEvenShareISN_EET2_T4__param_3[40],
	.param .align 1 .b8 _ZN3cub18CUB_300001_SM_10006detail6reduce18DeviceReduceKernelINS2_10policy_hubIdj11max_functorIdEE10Policy1000EN6thrust24THRUST_300001_SM_1000_NS6detail15normal_iteratorINSA_10device_ptrIdEEEEjS6_dN4cuda3std3__410__identityEEEvT0_PT3_T1_NS0_13GridEvenShareISN_EET2_T4__param_4[1],
	.param .align 1 .b8 _ZN3cub18CUB_300001_SM_10006detail6reduce18DeviceReduceKernelINS2_10policy_hubIdj11max_functorIdEE10Policy1000EN6thrust24THRUST_300001_SM_1000_NS6detail15normal_iteratorINSA_10device_ptrIdEEEEjS6_dN4cuda3std3__410__identityEEEvT0_PT3_T1_NS0_13GridEvenShareISN_EET2_T4__param_5[1]
)
.maxntid 256
{
	.reg .pred 	%p<166>;
	.reg .b16 	%rs<4>;
	.reg .b32 	%r<354>;
	.reg .b64 	%rd<160>;
	.reg .b64 	%fd<305>;
	// demoted variable
	.shared .align 8 .b8 _ZZN3cub18CUB_300001_SM_10006detail6reduce18DeviceReduceKernelINS2_10policy_hubIdj11max_functorIdEE10Policy1000EN6thrust24THRUST_300001_SM_1000_NS6detail15normal_iteratorINSA_10device_ptrIdEEEEjS6_dN4cuda3std3__410__identityEEEvT0_PT3_T1_NS0_13GridEvenShareISN_EET2_T4_E12temp_storage[80];
	ld.param.u32 	%r1, [_ZN3cub18CUB_300001_SM_10006detail6reduce18DeviceReduceKernelINS2_10policy_hubIdj11max_functorIdEE10Policy1000EN6thrust24THRUST_300001_SM_1000_NS6detail15normal_iteratorINSA_10device_ptrIdEEEEjS6_dN4cuda3std3__410__identityEEEvT0_PT3_T1_NS0_13GridEvenShareISN_EET2_T4__param_3+20];
	ld.param.u32 	%r2, [_ZN3cub18CUB_300001_SM_10006detail6reduce18DeviceReduceKernelINS2_10policy_hubIdj11max_functorIdEE10Policy1000EN6thrust24THRUST_300001_SM_1000_NS6detail15normal_iteratorINSA_10device_ptrIdEEEEjS6_dN4cuda3std3__410__identityEEEvT0_PT3_T1_NS0_13GridEvenShareISN_EET2_T4__param_3+24];
	ld.param.u64 	%rd3, [_ZN3cub18CUB_300001_SM_10006detail6reduce18DeviceReduceKernelINS2_10policy_hubIdj11max_functorIdEE10Policy1000EN6thrust24THRUST_300001_SM_1000_NS6detail15normal_iteratorINSA_10device_ptrIdEEEEjS6_dN4cuda3std3__410__identityEEEvT0_PT3_T1_NS0_13GridEvenShareISN_EET2_T4__param_0];
	cvta.to.global.u64 	%rd1, %rd3;
	mov.u32 	%r3, %ctaid.x;
	shl.b32 	%r4, %r2, 11;
	shl.b32 	%r345, %r3, 11;
	sub.s32 	%r6, %r1, %r345;
	setp.gt.u32 	%p1, %r6, 2047;
	@%p1 bra 	$L__BB28_26;
	mov.u32 	%r7, %tid.x;
	setp.ge.u32 	%p79, %r7, %r6;
	mov.f64 	%fd293, 0d0000000000000000;
	mov.u32 	%r336, %r7;
	@%p79 bra 	$L__BB28_3;
	add.s32 	%r180, %r345, %r7;
	mul.wide.u32 	%rd76, %r180, 8;
	add.s64 	%rd77, %rd1, %rd76;
	ld.global.f64 	%fd293, [%rd77];
	add.s32 	%r336, %r7, 256;
$L__BB28_3:
	setp.ge.u32 	%p80, %r336, %r6;
	@%p80 bra 	$L__BB28_17;
	not.b32 	%r181, %r336;
	add.s32 	%r182, %r1, %r181;
	sub.s32 	%r183, %r182, %r345;
	shr.u32 	%r184, %r183, 8;
	add.s32 	%r10, %r184, 1;
	and.b32  	%r11, %r10, 15;
	setp.lt.u32 	%p81, %r183, 3840;
	@%p81 bra 	$L__BB28_8;
	or.b32  	%r335, %r336, 2048;
	add.s32 	%r334, %r336, %r345;
	and.b32  	%r185, %r10, 33554416;
	neg.s32 	%r333, %r185;
$L__BB28_6:
	.pragma "nounroll";
	mul.wide.u32 	%rd78, %r334, 8;
	add.s64 	%rd79, %rd1, %rd78;
	ld.global.f64 	%fd155, [%rd79];
	setp.lt.f64 	%p82, %fd293, %fd155;
	selp.f64 	%fd156, %fd155, %fd293, %p82;
	add.s32 	%r186, %r334, 256;
	mul.wide.u32 	%rd80, %r186, 8;
	add.s64 	%rd81, %rd1, %rd80;
	ld.global.f64 	%fd157, [%rd81];
	setp.lt.f64 	%p83, %fd156, %fd157;
	selp.f64 	%fd158, %fd157, %fd156, %p83;
	add.s32 	%r187, %r334, 512;
	mul.wide.u32 	%rd82, %r187, 8;
	add.s64 	%rd83, %rd1, %rd82;
	ld.global.f64 	%fd159, [%rd83];
	setp.lt.f64 	%p84, %fd158, %fd159;
	selp.f64 	%fd160, %fd159, %fd158, %p84;
	add.s32 	%r188, %r334, 768;
	mul.wide.u32 	%rd84, %r188, 8;
	add.s64 	%rd85, %rd1, %rd84;
	ld.global.f64 	%fd161, [%rd85];
	setp.lt.f64 	%p85, %fd160, %fd161;
	selp.f64 	%fd162, %fd161, %fd160, %p85;
	add.s32 	%r189, %r334, 1024;
	mul.wide.u32 	%rd86, %r189, 8;
	add.s64 	%rd87, %rd1, %rd86;
	ld.global.f64 	%fd163, [%rd87];
	setp.lt.f64 	%p86, %fd162, %fd163;
	selp.f64 	%fd164, %fd163, %fd162, %p86;
	add.s32 	%r190, %r334, 1280;
	mul.wide.u32 	%rd88, %r190, 8;
	add.s64 	%rd89, %rd1, %rd88;
	ld.global.f64 	%fd165, [%rd89];
	setp.lt.f64 	%p87, %fd164, %fd165;
	selp.f64 	%fd166, %fd165, %fd164, %p87;
	add.s32 	%r191, %r334, 1536;
	mul.wide.u32 	%rd90, %r191, 8;
	add.s64 	%rd91, %rd1, %rd90;
	ld.global.f64 	%fd167, [%rd91];
	setp.lt.f64 	%p88, %fd166, %fd167;
	selp.f64 	%fd168, %fd167, %fd166, %p88;
	add.s32 	%r192, %r334, 1792;
	mul.wide.u32 	%rd92, %r192, 8;
	add.s64 	%rd93, %rd1, %rd92;
	ld.global.f64 	%fd169, [%rd93];
	setp.lt.f64 	%p89, %fd168, %fd169;
	selp.f64 	%fd170, %fd169, %fd168, %p89;
	add.s32 	%r193, %r334, 2048;
	mul.wide.u32 	%rd94, %r193, 8;
	add.s64 	%rd95, %rd1, %rd94;
	ld.global.f64 	%fd171, [%rd95];
	setp.lt.f64 	%p90, %fd170, %fd171;
	selp.f64 	%fd172, %fd171, %fd170, %p90;
	add.s32 	%r194, %r334, 2304;
	mul.wide.u32 	%rd96, %r194, 8;
	add.s64 	%rd97, %rd1, %rd96;
	ld.global.f64 	%fd173, [%rd97];
	setp.lt.f64 	%p91, %fd172, %fd173;
	selp.f64 	%fd174, %fd173, %fd172, %p91;
	add.s32 	%r195, %r334, 2560;
	mul.wide.u32 	%rd98, %r195, 8;
	add.s64 	%rd99, %rd1, %rd98;
	ld.global.f64 	%fd175, [%rd99];
	setp.lt.f64 	%p92, %fd174, %fd175;
	selp.f64 	%fd176, %fd175, %fd174, %p92;
	add.s32 	%r196, %r334, 2816;
	mul.wide.u32 	%rd100, %r196, 8;
	add.s64 	%rd101, %rd1, %rd100;
	ld.global.f64 	%fd177, [%rd101];
	setp.lt.f64 	%p93, %fd176, %fd177;
	selp.f64 	%fd178, %fd177, %fd176, %p93;
	add.s32 	%r197, %r334, 3072;
	mul.wide.u32 	%rd102, %r197, 8;
	add.s64 	%rd103, %rd1, %rd102;
	ld.global.f64 	%fd179, [%rd103];
	setp.lt.f64 	%p94, %fd178, %fd179;
	selp.f64 	%fd180, %fd179, %fd178, %p94;
	add.s32 	%r198, %r334, 3328;
	mul.wide.u32 	%rd104, %r198, 8;
	add.s64 	%rd105, %rd1, %rd104;
	ld.global.f64 	%fd181, [%rd105];
	setp.lt.f64 	%p95, %fd180, %fd181;
	selp.f64 	%fd182, %fd181, %fd180, %p95;
	add.s32 	%r199, %r334, 3584;
	mul.wide.u32 	%rd106, %r199, 8;
	add.s64 	%rd107, %rd1, %rd106;
	ld.global.f64 	%fd183, [%rd107];
	setp.lt.f64 	%p96, %fd182, %fd183;
	selp.f64 	%fd184, %fd183, %fd182, %p96;
	add.s32 	%r200, %r334, 3840;
	mul.wide.u32 	%rd108, %r200, 8;
	add.s64 	%rd109, %rd1, %rd108;
	ld.global.f64 	%fd185, [%rd109];
	setp.lt.f64 	%p97, %fd184, %fd185;
	selp.f64 	%fd293, %fd185, %fd184, %p97;
	add.s32 	%r335, %r335, 4096;
	add.s32 	%r334, %r334, 4096;
	add.s32 	%r333, %r333, 16;
	setp.ne.s32 	%p98, %r333, 0;
	@%p98 bra 	$L__BB28_6;
	add.s32 	%r336, %r335, -2048;
$L__BB28_8:
	setp.eq.s32 	%p99, %r11, 0;
	@%p99 bra 	$L__BB28_17;
	and.b32  	%r23, %r10, 7;
	setp.lt.u32 	%p100, %r11, 8;
	@%p100 bra 	$L__BB28_11;
	add.s32 	%r201, %r345, %r336;
	mul.wide.u32 	%rd110, %r201, 8;
	add.s64 	%rd111, %rd1, %rd110;
	ld.global.f64 	%fd187, [%rd111];
	setp.lt.f64 	%p101, %fd293, %fd187;
	selp.f64 	%fd188, %fd187, %fd293, %p101;
	add.s32 	%r202, %r201, 256;
	mul.wide.u32 	%rd112, %r202, 8;
	add.s64 	%rd113, %rd1, %rd112;
	ld.global.f64 	%fd189, [%rd113];
	setp.lt.f64 	%p102, %fd188, %fd189;
	selp.f64 	%fd190, %fd189, %fd188, %p102;
	add.s32 	%r203, %r201, 512;
	mul.wide.u32 	%rd114, %r203, 8;
	add.s64 	%rd115, %rd1, %rd114;
	ld.global.f64 	%fd191, [%rd115];
	setp.lt.f64 	%p103, %fd190, %fd191;
	selp.f64 	%fd192, %fd191, %fd190, %p103;
	add.s32 	%r204, %r201, 768;
	mul.wide.u32 	%rd116, %r204, 8;
	add.s64 	%rd117, %rd1, %rd116;
	ld.global.f64 	%fd193, [%rd117];
	setp.lt.f64 	%p104, %fd192, %fd193;
	selp.f64 	%fd194, %fd193, %fd192, %p104;
	add.s32 	%r205, %r201, 1024;
	mul.wide.u32 	%rd118, %r205, 8;
	add.s64 	%rd119, %rd1, %rd118;
	ld.global.f64 	%fd195, [%rd119];
	setp.lt.f64 	%p105, %fd194, %fd195;
	selp.f64 	%fd196, %fd195, %fd194, %p105;
	add.s32 	%r206, %r201, 1280;
	mul.wide.u32 	%rd120, %r206, 8;
	add.s64 	%rd121, %rd1, %rd120;
	ld.global.f64 	%fd197, [%rd121];
	setp.lt.f64 	%p106, %fd196, %fd197;
	selp.f64 	%fd198, %fd197, %fd196, %p106;
	add.s32 	%r207, %r201, 1536;
	mul.wide.u32 	%rd122, %r207, 8;
	add.s64 	%rd123, %rd1, %rd122;
	ld.global.f64 	%fd199, [%rd123];
	setp.lt.f64 	%p107, %fd198, %fd199;
	selp.f64 	%fd200, %fd199, %fd198, %p107;
	add.s32 	%r208, %r201, 1792;
	mul.wide.u32 	%rd124, %r208, 8;
	add.s64 	%rd125, %rd1, %rd124;
	ld.global.f64 	%fd201, [%rd125];
	setp.lt.f64 	%p108, %fd200, %fd201;
	selp.f64 	%fd293, %fd201, %fd200, %p108;
	add.s32 	%r336, %r336, 2048;
$L__BB28_11:
	setp.eq.s32 	%p109, %r23, 0;
	@%p109 bra 	$L__BB28_17;
	and.b32  	%r26, %r10, 3;
	setp.lt.u32 	%p110, %r23, 4;
	@%p110 bra 	$L__BB28_14;
	add.s32 	%r209, %r345, %r336;
	mul.wide.u32 	%rd126, %r209, 8;
	add.s64 	%rd127, %rd1, %rd126;
	ld.global.f64 	%fd203, [%rd127];
	setp.lt.f64 	%p111, %fd293, %fd203;
	selp.f64 	%fd204, %fd203, %fd293, %p111;
	add.s32 	%r210, %r209, 256;
	mul.wide.u32 	%rd128, %r210, 8;
	add.s64 	%rd129, %rd1, %rd128;
	ld.global.f64 	%fd205, [%rd129];
	setp.lt.f64 	%p112, %fd204, %fd205;
	selp.f64 	%fd206, %fd205, %fd204, %p112;
	add.s32 	%r211, %r209, 512;
	mul.wide.u32 	%rd130, %r211, 8;
	add.s64 	%rd131, %rd1, %rd130;
	ld.global.f64 	%fd207, [%rd131];
	setp.lt.f64 	%p113, %fd206, %fd207;
	selp.f64 	%fd208, %fd207, %fd206, %p113;
	add.s32 	%r212, %r209, 768;
	mul.wide.u32 	%rd132, %r212, 8;
	add.s64 	%rd133, %rd1, %rd132;
	ld.global.f64 	%fd209, [%rd133];
	setp.lt.f64 	%p114, %fd208, %fd209;
	selp.f64 	%fd293, %fd209, %fd208, %p114;
	add.s32 	%r336, %r336, 1024;
$L__BB28_14:
	setp.eq.s32 	%p115, %r26, 0;
	@%p115 bra 	$L__BB28_17;
	add.s32 	%r340, %r336, %r345;
	neg.s32 	%r339, %r26;
$L__BB28_16:
	.pragma "nounroll";
	mul.wide.u32 	%rd134, %r340, 8;
	add.s64 	%rd135, %rd1, %rd134;
	ld.global.f64 	%fd210, [%rd135];
	setp.lt.f64 	%p116, %fd293, %fd210;
	selp.f64 	%fd293, %fd210, %fd293, %p116;
	add.s32 	%r340, %r340, 256;
	add.s32 	%r339, %r339, 1;
	setp.ne.s32 	%p117, %r339, 0;
	@%p117 bra 	$L__BB28_16;
$L__BB28_17:
	setp.lt.u32 	%p118, %r6, 256;
	@%p118 bra 	$L__BB28_22;
	// begin inline asm
	mov.u32 %r276, %laneid;
	// end inline asm
	mov.b64 	%rd146, %fd293;
	mov.b64 	{%r278, %r283}, %rd146;
	mov.b32 	%r284, 1;
	mov.b32 	%r325, 31;
	mov.b32 	%r326, -1;
	// begin inline asm
	shfl.sync.down.b32 %r277, %r278, %r284, %r325, %r326;
	// end inline asm
	// begin inline asm
	shfl.sync.down.b32 %r282, %r283, %r284, %r325, %r326;
	// end inline asm
	mov.b64 	%rd147, {%r277, %r282};
	mov.b64 	%fd258, %rd147;
	setp.gt.s32 	%p146, %r276, 30;
	setp.lt.f64 	%p147, %fd293, %fd258;
	selp.f64 	%fd259, %fd258, %fd293, %p147;
	selp.f64 	%fd260, %fd293, %fd259, %p146;
	mov.b64 	%rd148, %fd260;
	mov.b64 	{%r288, %r293}, %rd148;
	mov.b32 	%r294, 2;
	// begin inline asm
	shfl.sync.down.b32 %r287, %r288, %r294, %r325, %r326;
	// end inline asm
	// begin inline asm
	shfl.sync.down.b32 %r292, %r293, %r294, %r325, %r326;
	// end inline asm
	mov.b64 	%rd149, {%r287, %r292};
	mov.b64 	%fd261, %rd149;
	setp.gt.s32 	%p148, %r276, 29;
	setp.lt.f64 	%p149, %fd260, %fd261;
	selp.f64 	%fd262, %fd261, %fd260, %p149;
	selp.f64 	%fd263, %fd260, %fd262, %p148;
	mov.b64 	%rd150, %fd263;
	mov.b64 	{%r298, %r303}, %rd150;
	mov.b32 	%r304, 4;
	// begin inline asm
	shfl.sync.down.b32 %r297, %r298, %r304, %r325, %r326;
	// end inline asm
	// begin inline asm
	shfl.sync.down.b32 %r302, %r303, %r304, %r325, %r326;
	// end inline asm
	mov.b64 	%rd151, {%r297, %r302};
	mov.b64 	%fd264, %rd151;
	setp.gt.s32 	%p150, %r276, 27;
	setp.lt.f64 	%p151, %fd263, %fd264;
	selp.f64 	%fd265, %fd264, %fd263, %p151;
	selp.f64 	%fd266, %fd263, %fd265, %p150;
	mov.b64 	%rd152, %fd266;
	mov.b64 	{%r308, %r313}, %rd152;
	mov.b32 	%r314, 8;
	// begin inline asm
	shfl.sync.down.b32 %r307, %r308, %r314, %r325, %r326;
	// end inline asm
	// begin inline asm
	shfl.sync.down.b32 %r312, %r313, %r314, %r325, %r326;
	// end inline asm
	mov.b64 	%rd153, {%r307, %r312};
	mov.b64 	%fd267, %rd153;
	setp.gt.s32 	%p152, %r276, 23;
	setp.lt.f64 	%p153, %fd266, %fd267;
	selp.f64 	%fd268, %fd267, %fd266, %p153;
	selp.f64 	%fd269, %fd266, %fd268, %p152;
	mov.b64 	%rd154, %fd269;
	mov.b64 	{%r318, %r323}, %rd154;
	mov.b32 	%r324, 16;
	// begin inline asm
	shfl.sync.down.b32 %r317, %r318, %r324, %r325, %r326;
	// end inline asm
	// begin inline asm
	shfl.sync.down.b32 %r322, %r323, %r324, %r325, %r326;
	// end inline asm
	mov.b64 	%rd155, {%r317, %r322};
	mov.b64 	%fd270, %rd155;
	setp.gt.s32 	%p154, %r276, 15;
	setp.lt.f64 	%p155, %fd269, %fd270;
	selp.f64 	%fd16, %fd270, %fd269, %p155;
	selp.f64 	%fd304, %fd269, %fd16, %p154;
	setp.ne.s32 	%p156, %r276, 0;
	@%p156 bra 	$L__BB28_20;
	shr.u32 	%r327, %r7, 2;
	and.b32  	%r328, %r327, 248;
	mov.u32 	%r329, _ZZN3cub18CUB_300001_SM_10006detail6reduce18DeviceReduceKernelINS2_10policy_hubIdj11max_functorIdEE10Policy1000EN6thrust24THRUST_300001_SM_1000_NS6detail15normal_iteratorINSA_10device_ptrIdEEEEjS6_dN4cuda3std3__410__identityEEEvT0_PT3_T1_NS0_13GridEvenShareISN_EET2_T4_E12temp_storage;
	add.s32 	%r330, %r329, %r328;
	st.shared.f64 	[%r330+8], %fd16;
$L__BB28_20:
	bar.sync 	0;
	setp.ne.s32 	%p157, %r7, 0;
	@%p157 bra 	$L__BB28_48;
	ld.shared.f64 	%fd271, [_ZZN3cub18CUB_300001_SM_10006detail6reduce18DeviceReduceKernelINS2_10policy_hubIdj11max_functorIdEE10Policy1000EN6thrust24THRUST_300001_SM_1000_NS6detail15normal_iteratorINSA_10device_ptrIdEEEEjS6_dN4cuda3std3__410__identityEEEvT0_PT3_T1_NS0_13GridEvenShareISN_EET2_T4_E12temp_storage+16];
	setp.lt.f64 	%p158, %fd304, %fd271;
	selp.f64 	%fd272, %fd271, %fd304, %p158;
	ld.shared.f64 	%fd273, [_ZZN3cub18CUB_300001_SM_10006detail6reduce18DeviceReduceKernelINS2_10policy_hubIdj11max_functorIdEE10Policy1000EN6thrust24THRUST_300001_SM_1000_NS6detail15normal_iteratorINSA_10device_ptrIdEEEEjS6_dN4cuda3std3__410__identityEEEvT0_PT3_T1_NS0_13GridEvenShareISN_EET2_T4_E12temp_storage+24];
	setp.lt.f64 	%p159, %fd272, %fd273;
	selp.f64 	%fd274, %fd273, %fd272, %p159;
	ld.shared.f64 	%fd275, [_ZZN3cub18CUB_300001_SM_10006detail6reduce18DeviceReduceKernelINS2_10policy_hubIdj11max_functorIdEE10Policy1000EN6thrust24THRUST_300001_SM_1000_NS6detail15normal_iteratorINSA_10device_ptrIdEEEEjS6_dN4cuda3std3__410__identityEEEvT0_PT3_T1_NS0_13GridEvenShareISN_EET2_T4_E12temp_storage+32];
	setp.lt.f64 	%p160, %fd274, %fd275;
	selp.f64 	%fd276, %fd275, %fd274, %p160;
	ld.shared.f64 	%fd277, [_ZZN3cub18CUB_300001_SM_10006detail6reduce18DeviceReduceKernelINS2_10policy_hubIdj11max_functorIdEE10Policy1000EN6thrust24THRUST_300001_SM_1000_NS6detail15normal_iteratorINSA_10device_ptrIdEEEEjS6_dN4cuda3std3__410__identityEEEvT0_PT3_T1_NS0_13GridEvenShareISN_EET2_T4_E12temp_storage+40];
	setp.lt.f64 	%p161, %fd276, %fd277;
	selp.f64 	%fd278, %fd277, %fd276, %p161;
	ld.shared.f64 	%fd279, [_ZZN3cub18CUB_300001_SM_10006detail6reduce18DeviceReduceKernelINS2_10policy_hubIdj11max_functorIdEE10Policy1000EN6thrust24THRUST_300001_SM_1000_NS6detail15normal_iteratorINSA_10device_ptrIdEEEEjS6_dN4cuda3std3__410__identityEEEvT0_PT3_T1_NS0_13GridEvenShareISN_EET2_T4_E12temp_storage+48];
	setp.lt.f64 	%p162, %fd278, %fd279;
	selp.f64 	%fd280, %fd279, %fd278, %p162;
	ld.shared.f64 	%fd281, [_ZZN3cub18CUB_300001_SM_10006detail6reduce18DeviceReduceKernelINS2_10policy_hubIdj11max_functorIdEE10Policy1000EN6thrust24THRUST_300001_SM_1000_NS6detail15normal_iteratorINSA_10device_ptrIdEEEEjS6_dN4cuda3std3__410__identityEEEvT0_PT3_T1_NS0_13GridEvenShareISN_EET2_T4_E12temp_storage+56];
	setp.lt.f64 	%p163, %fd280, %fd281;
	selp.f64 	%fd282, %fd281, %fd280, %p163;
	ld.shared.f64 	%fd283, [_ZZN3cub18CUB_300001_SM_10006detail6reduce18DeviceReduceKernelINS2_10policy_hubIdj11max_functorIdEE10Policy1000EN6thrust24THRUST_300001_SM_1000_NS6detail15normal_iteratorINSA_10device_ptrIdEEEEjS6_dN4cuda3std3__410__identityEEEvT0_PT3_T1_NS0_13GridEvenShareISN_EET2_T4_E12temp_storage+64];
	setp.lt.f64 	%p164, %fd282, %fd283;
	selp.f64 	%fd304, %fd283, %fd282, %p164;
	bra.uni 	$L__BB28_48;
$L__BB28_22:
	// begin inline asm
	mov.u32 %r213, %laneid;
	// end inline asm
	and.b32  	%r264, %r7, 992;
	add.s32 	%r265, %r264, 32;
	setp.gt.u32 	%p119, %r265, %r6;
	not.b32 	%r266, %r264;
	add.s32 	%r267, %r6, %r266;
	selp.b32 	%r262, %r267, 31, %p119;
	mov.b64 	%rd136, %fd293;
	mov.b64 	{%r215, %r220}, %rd136;
	mov.b32 	%r221, 1;
	mov.b32 	%r263, -1;
	// begin inline asm
	shfl.sync.down.b32 %r214, %r215, %r221, %r262, %r263;
	// end inline asm
	// begin inline asm
	shfl.sync.down.b32 %r219, %r220, %r221, %r262, %r263;
	// end inline asm
	mov.b64 	%rd137, {%r214, %r219};
	mov.b64 	%fd211, %rd137;
	setp.lt.s32 	%p120, %r213, %r262;
	setp.lt.f64 	%p121, %fd293, %fd211;
	selp.f64 	%fd212, %fd211, %fd293, %p121;
	selp.f64 	%fd213, %fd212, %fd293, %p120;
	mov.b64 	%rd138, %fd213;
	mov.b64 	{%r225, %r230}, %rd138;
	mov.b32 	%r231, 2;
	// begin inline asm
	shfl.sync.down.b32 %r224, %r225, %r231, %r262, %r263;
	// end inline asm
	// begin inline asm
	shfl.sync.down.b32 %r229, %r230, %r231, %r262, %r263;
	// end inline asm
	mov.b64 	%rd139, {%r224, %r229};
	mov.b64 	%fd214, %rd139;
	add.s32 	%r268, %r213, 2;
	setp.gt.s32 	%p122, %r268, %r262;
	setp.lt.f64 	%p123, %fd213, %fd214;
	selp.f64 	%fd215, %fd214, %fd213, %p123;
	selp.f64 	%fd216, %fd213, %fd215, %p122;
	mov.b64 	%rd140, %fd216;
	mov.b64 	{%r235, %r240}, %rd140;
	mov.b32 	%r241, 4;
	// begin inline asm
	shfl.sync.down.b32 %r234, %r235, %r241, %r262, %r263;
	// end inline asm
	// begin inline asm
	shfl.sync.down.b32 %r239, %r240, %r241, %r262, %r263;
	// end inline asm
	mov.b64 	%rd141, {%r234, %r239};
	mov.b64 	%fd217, %rd141;
	add.s32 	%r269, %r213, 4;
	setp.gt.s32 	%p124, %r269, %r262;
	setp.lt.f64 	%p125, %fd216, %fd217;
	selp.f64 	%fd218, %fd217, %fd216, %p125;
	selp.f64 	%fd219, %fd216, %fd218, %p124;
	mov.b64 	%rd142, %fd219;
	mov.b64 	{%r245, %r250}, %rd142;
	mov.b32 	%r251, 8;
	// begin inline asm
	shfl.sync.down.b32 %r244, %r245, %r251, %r262, %r263;
	// end inline asm
	// begin inline asm
	shfl.sync.down.b32 %r249, %r250, %r251, %r262, %r263;
	// end inline asm
	mov.b64 	%rd143, {%r244, %r249};
	mov.b64 	%fd220, %rd143;
	add.s32 	%r270, %r213, 8;
	setp.gt.s32 	%p126, %r270, %r262;
	setp.lt.f64 	%p127, %fd219, %fd220;
	selp.f64 	%fd221, %fd220, %fd219, %p127;
	selp.f64 	%fd222, %fd219, %fd221, %p126;
	mov.b64 	%rd144, %fd222;
	mov.b64 	{%r255, %r260}, %rd144;
	mov.b32 	%r261, 16;
	// begin inline asm
	shfl.sync.down.b32 %r254, %r255, %r261, %r262, %r263;
	// end inline asm
	// begin inline asm
	shfl.sync.down.b32 %r259, %r260, %r261, %r262, %r263;
	// end inline asm
	mov.b64 	%rd145, {%r254, %r259};
	mov.b64 	%fd223, %rd145;
	add.s32 	%r271, %r213, 16;
	setp.gt.s32 	%p128, %r271, %r262;
	setp.lt.f64 	%p129, %fd222, %fd223;
	selp.f64 	%fd224, %fd223, %fd222, %p129;
	selp.f64 	%fd304, %fd222, %fd224, %p128;
	setp.ne.s32 	%p130, %r213, 0;
	@%p130 bra 	$L__BB28_24;
	shr.u32 	%r272, %r7, 2;
	and.b32  	%r273, %r272, 248;
	mov.u32 	%r274, _ZZN3cub18CUB_300001_SM_10006detail6reduce18DeviceReduceKernelINS2_10policy_hubIdj11max_functorIdEE10Policy1000EN6thrust24THRUST_300001_SM_1000_NS6detail15normal_iteratorINSA_10device_ptrIdEEEEjS6_dN4cuda3std3__410__identityEEEvT0_PT3_T1_NS0_13GridEvenShareISN_EET2_T4_E12temp_storage;
	add.s32 	%r275, %r274, %r273;
	st.shared.f64 	[%r275+8], %fd304;
$L__BB28_24:
	bar.sync 	0;
	setp.ne.s32 	%p131, %r7, 0;
	@%p131 bra 	$L__BB28_48;
	setp.gt.u32 	%p132, %r6, 32;
	ld.shared.f64 	%fd225, [_ZZN3cub18CUB_300001_SM_10006detail6reduce18DeviceReduceKernelINS2_10policy_hubIdj11max_functorIdEE10Policy1000EN6thrust24THRUST_300001_SM_1000_NS6detail15normal_iteratorINSA_10device_ptrIdEEEEjS6_dN4cuda3std3__410__identityEEEvT0_PT3_T1_NS0_13GridEvenShareISN_EET2_T4_E12temp_storage+16];
	setp.lt.f64 	%p133, %fd304, %fd225;
	selp.f64 	%fd227, %fd225, %fd304, %p133;
	selp.f64 	%fd228, %fd227, %fd304, %p132;
	setp.gt.u32 	%p134, %r6, 64;
	ld.shared.f64 	%fd230, [_ZZN3cub18CUB_300001_SM_10006detail6reduce18DeviceReduceKernelINS2_10policy_hubIdj11max_functorIdEE10Policy1000EN6thrust24THRUST_300001_SM_1000_NS6detail15normal_iteratorINSA_10device_ptrIdEEEEjS6_dN4cuda3std3__410__identityEEEvT0_PT3_T1_NS0_13GridEvenShareISN_EET2_T4_E12temp_storage+24];
	setp.lt.f64 	%p135, %fd228, %fd230;
	selp.f64 	%fd232, %fd230, %fd228, %p135;
	selp.f64 	%fd233, %fd232, %fd228, %p134;
	setp.gt.u32 	%p136, %r6, 96;
	ld.shared.f64 	%fd235, [_ZZN3cub18CUB_300001_SM_10006detail6reduce18DeviceReduceKernelINS2_10policy_hubIdj11max_functorIdEE10Policy1000EN6thrust24THRUST_300001_SM_1000_NS6detail15normal_iteratorINSA_10device_ptrIdEEEEjS6_dN4cuda3std3__410__identityEEEvT0_PT3_T1_NS0_13GridEvenShareISN_EET2_T4_E12temp_storage+32];
	setp.lt.f64 	%p137, %fd233, %fd235;
	selp.f64 	%fd237, %fd235, %fd233, %p137;
	selp.f64 	%fd238, %fd237, %fd233, %p136;
	setp.gt.u32 	%p138, %r6, 128;
	ld.shared.f64 	%fd240, [_ZZN3cub18CUB_300001_SM_10006detail6reduce18DeviceReduceKernelINS2_10policy_hubIdj11max_functorIdEE10Policy1000EN6thrust24THRUST_300001_SM_1000_NS6detail15normal_iteratorINSA_10device_ptrIdEEEEjS6_dN4cuda3std3__410__identityEEEvT0_PT3_T1_NS0_13GridEvenShareISN_EET2_T4_E12temp_storage+40];
	setp.lt.f64 	%p139, %fd238, %fd240;
	selp.f64 	%fd242, %fd240, %fd238, %p139;
	selp.f64 	%fd243, %fd242, %fd238, %p138;
	setp.gt.u32 	%p140, %r6, 160;
	ld.shared.f64 	%fd245, [_ZZN3cub18CUB_300001_SM_10006detail6reduce18DeviceReduceKernelINS2_10policy_hubIdj11max_functorIdEE10Policy1000EN6thrust24THRUST_300001_SM_1000_NS6detail15normal_iteratorINSA_10device_ptrIdEEEEjS6_dN4cuda3std3__410__identityEEEvT0_PT3_T1_NS0_13GridEvenShareISN_EET2_T4_E12temp_storage+48];
	setp.lt.f64 	%p141, %fd243, %fd245;
	selp.f64 	%fd247, %fd245, %fd243, %p141;
	selp.f64 	%fd248, %fd247, %fd243, %p140;
	setp.gt.u32 	%p142, %r6, 192;
	ld.shared.f64 	%fd250, [_ZZN3cub18CUB_300001_SM_10006detail6reduce18DeviceReduceKernelINS2_10policy_hubIdj11max_functorIdEE10Policy1000EN6thrust24THRUST_300001_SM_1000_NS6detail15normal_iteratorINSA_10device_ptrIdEEEEjS6_dN4cuda3std3__410__identityEEEvT0_PT3_T1_NS0_13GridEvenShareISN_EET2_T4_E12temp_storage+56];
	setp.lt.f64 	%p143, %fd248, %fd250;
	selp.f64 	%fd252, %fd250, %fd248, %p143;
	selp.f64 	%fd253, %fd252, %fd248, %p142;
	setp.gt.u32 	%p144, %r6, 224;
	ld.shared.f64 	%fd255, [_ZZN3cub18CUB_300001_SM_10006detail6reduce18DeviceReduceKernelINS2_10policy_hubIdj11max_functorIdEE10Policy1000EN6thrust24THRUST_300001_SM_1000_NS6detail15normal_iteratorINSA_10device_ptrIdEEEEjS6_dN4cuda3std3__410__identityEEEvT0_PT3_T1_NS0_13GridEvenShareISN_EET2_T4_E12temp_storage+64];
	setp.lt.f64 	%p145, %fd253, %fd255;
	selp.f64 	%fd257, %fd255, %fd253, %p145;
	selp.f64 	%fd304, %fd257, %fd253, %p144;
	bra.uni 	$L__BB28_48;
$L__BB28_26:
	mov.u32 	%r35, %tid.x;
	add.s32 	%r72, %r35, %r345;
	mul.wide.u32 	%rd4, %r72, 8;
	add.s64 	%rd5, %rd1, %rd4;
	ld.global.f64 	%fd41, [%rd5];
	ld.global.f64 	%fd42, [%rd5+2048];
	ld.global.f64 	%fd43, [%rd5+4096];
	ld.global.f64 	%fd44, [%rd5+6144];
	ld.global.f64 	%fd45, [%rd5+8192];
	ld.global.f64 	%fd46, [%rd5+10240];
	ld.global.f64 	%fd47, [%rd5+12288];
	ld.global.f64 	%fd48, [%rd5+14336];
	setp.lt.f64 	%p2, %fd41, %fd42;
	selp.f64 	%fd49, %fd42, %fd41, %p2;
	setp.lt.f64 	%p3, %fd49, %fd43;
	selp.f64 	%fd50, %fd43, %fd49, %p3;
	setp.lt.f64 	%p4, %fd50, %fd44;
	selp.f64 	%fd51, %fd44, %fd50, %p4;
	setp.lt.f64 	%p5, %fd51, %fd45;
	selp.f64 	%fd52, %fd45, %fd51, %p5;
	setp.lt.f64 	%p6, %fd52, %fd46;
	selp.f64 	%fd53, %fd46, %fd52, %p6;
	setp.lt.f64 	%p7, %fd53, %fd47;
	selp.f64 	%fd54, %fd47, %fd53, %p7;
	setp.lt.f64 	%p8, %fd54, %fd48;
	selp.f64 	%fd303, %fd48, %fd54, %p8;
	setp.lt.u32 	%p9, %r6, %r4;
	@%p9 bra 	$L__BB28_44;
	add.s32 	%r36, %r4, %r345;
	not.b32 	%r74, %r35;
	add.s32 	%r75, %r74, %r1;
	sub.s32 	%r76, %r75, %r4;
	sub.s32 	%r342, %r76, %r345;
	add.s32 	%r77, %r36, %r35;
	add.s32 	%r341, %r77, 2048;
	mov.b32 	%r344, 0;
	mov.u32 	%r343, %r36;
$L__BB28_28:
	shl.b32 	%r78, %r2, 11;
	add.s32 	%r345, %r345, %r78;
	add.s32 	%r79, %r1, -2048;
	setp.gt.u32 	%p10, %r345, %r79;
	@%p10 bra 	$L__BB28_30;
	add.s32 	%r80, %r35, %r345;
	mul.wide.u32 	%rd6, %r80, 8;
	add.s64 	%rd7, %rd1, %rd6;
	ld.global.f64 	%fd55, [%rd7];
	ld.global.f64 	%fd56, [%rd7+2048];
	ld.global.f64 	%fd57, [%rd7+4096];
	ld.global.f64 	%fd58, [%rd7+6144];
	ld.global.f64 	%fd59, [%rd7+8192];
	ld.global.f64 	%fd60, [%rd7+10240];
	ld.global.f64 	%fd61, [%rd7+12288];
	ld.global.f64 	%fd62, [%rd7+14336];
	setp.lt.f64 	%p11, %fd303, %fd55;
	selp.f64 	%fd63, %fd55, %fd303, %p11;
	setp.lt.f64 	%p12, %fd63, %fd56;
	selp.f64 	%fd64, %fd56, %fd63, %p12;
	setp.lt.f64 	%p13, %fd64, %fd57;
	selp.f64 	%fd65, %fd57, %fd64, %p13;
	setp.lt.f64 	%p14, %fd65, %fd58;
	selp.f64 	%fd66, %fd58, %fd65, %p14;
	setp.lt.f64 	%p15, %fd66, %fd59;
	selp.f64 	%fd67, %fd59, %fd66, %p15;
	setp.lt.f64 	%p16, %fd67, %fd60;
	selp.f64 	%fd68, %fd60, %fd67, %p16;
	setp.lt.f64 	%p17, %fd68, %fd61;
	selp.f64 	%fd69, %fd61, %fd68, %p17;
	setp.lt.f64 	%p18, %fd69, %fd62;
	selp.f64 	%fd303, %fd62, %fd69, %p18;
	sub.s32 	%r81, %r1, %r345;
	shl.b32 	%r82, %r2, 11;
	setp.lt.u32 	%p19, %r81, %r82;
	add.s32 	%r344, %r344, 1;
	add.s32 	%r343, %r343, %r82;
	sub.s32 	%r342, %r342, %r82;
	add.s32 	%r341, %r341, %r82;
	@%p19 bra 	$L__BB28_44;
	bra.uni 	$L__BB28_28;
$L__BB28_30:
	setp.le.u32 	%p20, %r1, %r345;
	sub.s32 	%r83, %r1, %r345;
	setp.ge.s32 	%p21, %r35, %r83;
	or.pred  	%p22, %p20, %p21;
	@%p22 bra 	$L__BB28_44;
	not.b32 	%r85, %r35;
	add.s32 	%r86, %r1, %r85;
	sub.s32 	%r87, %r86, %r36;
	mul.lo.s32 	%r88, %r2, %r344;
	shl.b32 	%r89, %r88, 11;
	sub.s32 	%r90, %r87, %r89;
	shr.u32 	%r91, %r90, 8;
	add.s32 	%r49, %r91, 1;
	and.b32  	%r50, %r49, 15;
	setp.lt.u32 	%p23, %r90, 3840;
	mov.u32 	%r350, %r35;
	@%p23 bra 	$L__BB28_35;
	or.b32  	%r348, %r35, 2048;
	shr.u32 	%r92, %r342, 8;
	add.s32 	%r93, %r92, 1;
	and.b32  	%r94, %r93, 33554416;
	neg.s32 	%r346, %r94;
$L__BB28_33:
	.pragma "nounroll";
	add.s32 	%r95, %r341, -2048;
	mul.wide.u32 	%rd8, %r95, 8;
	add.s64 	%rd9, %rd1, %rd8;
	ld.global.f64 	%fd71, [%rd9];
	setp.lt.f64 	%p24, %fd303, %fd71;
	selp.f64 	%fd72, %fd71, %fd303, %p24;
	add.s32 	%r96, %r341, -1792;
	mul.wide.u32 	%rd10, %r96, 8;
	add.s64 	%rd11, %rd1, %rd10;
	ld.global.f64 	%fd73, [%rd11];
	setp.lt.f64 	%p25, %fd72, %fd73;
	selp.f64 	%fd74, %fd73, %fd72, %p25;
	add.s32 	%r97, %r341, -1536;
	mul.wide.u32 	%rd12, %r97, 8;
	add.s64 	%rd13, %rd1, %rd12;
	ld.global.f64 	%fd75, [%rd13];
	setp.lt.f64 	%p26, %fd74, %fd75;
	selp.f64 	%fd76, %fd75, %fd74, %p26;
	add.s32 	%r98, %r341, -1280;
	mul.wide.u32 	%rd14, %r98, 8;
	add.s64 	%rd15, %rd1, %rd14;
	ld.global.f64 	%fd77, [%rd15];
	setp.lt.f64 	%p27, %fd76, %fd77;
	selp.f64 	%fd78, %fd77, %fd76, %p27;
	add.s32 	%r99, %r341, -1024;
	mul.wide.u32 	%rd16, %r99, 8;
	add.s64 	%rd17, %rd1, %rd16;
	ld.global.f64 	%fd79, [%rd17];
	setp.lt.f64 	%p28, %fd78, %fd79;
	selp.f64 	%fd80, %fd79, %fd78, %p28;
	add.s32 	%r100, %r341, -768;
	mul.wide.u32 	%rd18, %r100, 8;
	add.s64 	%rd19, %rd1, %rd18;
	ld.global.f64 	%fd81, [%rd19];
	setp.lt.f64 	%p29, %fd80, %fd81;
	selp.f64 	%fd82, %fd81, %fd80, %p29;
	add.s32 	%r101, %r341, -512;
	mul.wide.u32 	%rd20, %r101, 8;
	add.s64 	%rd21, %rd1, %rd20;
	ld.global.f64 	%fd83, [%rd21];
	setp.lt.f64 	%p30, %fd82, %fd83;
	selp.f64 	%fd84, %fd83, %fd82, %p30;
	add.s32 	%r102, %r341, 1792;
	add.s32 	%r103, %r341, -256;
	mul.wide.u32 	%rd22, %r103, 8;
	add.s64 	%rd23, %rd1, %rd22;
	ld.global.f64 	%fd85, [%rd23];
	setp.lt.f64 	%p31, %fd84, %fd85;
	selp.f64 	%fd86, %fd85, %fd84, %p31;
	mul.wide.u32 	%rd24, %r341, 8;
	add.s64 	%rd25, %rd1, %rd24;
	ld.global.f64 	%fd87, [%rd25];
	setp.lt.f64 	%p32, %fd86, %fd87;
	selp.f64 	%fd88, %fd87, %fd86, %p32;
	add.s32 	%r104, %r341, 256;
	mul.wide.u32 	%rd26, %r104, 8;
	add.s64 	%rd27, %rd1, %rd26;
	ld.global.f64 	%fd89, [%rd27];
	setp.lt.f64 	%p33, %fd88, %fd89;
	selp.f64 	%fd90, %fd89, %fd88, %p33;
	add.s32 	%r105, %r341, 512;
	mul.wide.u32 	%rd28, %r105, 8;
	add.s64 	%rd29, %rd1, %rd28;
	ld.global.f64 	%fd91, [%rd29];
	setp.lt.f64 	%p34, %fd90, %fd91;
	selp.f64 	%fd92, %fd91, %fd90, %p34;
	add.s32 	%r106, %r341, 768;
	mul.wide.u32 	%rd30, %r106, 8;
	add.s64 	%rd31, %rd1, %rd30;
	ld.global.f64 	%fd93, [%rd31];
	setp.lt.f64 	%p35, %fd92, %fd93;
	selp.f64 	%fd94, %fd93, %fd92, %p35;
	add.s32 	%r107, %r341, 1024;
	mul.wide.u32 	%rd32, %r107, 8;
	add.s64 	%rd33, %rd1, %rd32;
	ld.global.f64 	%fd95, [%rd33];
	setp.lt.f64 	%p36, %fd94, %fd95;
	selp.f64 	%fd96, %fd95, %fd94, %p36;
	add.s32 	%r108, %r341, 1280;
	mul.wide.u32 	%rd34, %r108, 8;
	add.s64 	%rd35, %rd1, %rd34;
	ld.global.f64 	%fd97, [%rd35];
	setp.lt.f64 	%p37, %fd96, %fd97;
	selp.f64 	%fd98, %fd97, %fd96, %p37;
	add.s32 	%r109, %r341, 1536;
	mul.wide.u32 	%rd36, %r109, 8;
	add.s64 	%rd37, %rd1, %rd36;
	ld.global.f64 	%fd99, [%rd37];
	setp.lt.f64 	%p38, %fd98, %fd99;
	selp.f64 	%fd100, %fd99, %fd98, %p38;
	mul.wide.u32 	%rd38, %r102, 8;
	add.s64 	%rd39, %rd1, %rd38;
	ld.global.f64 	%fd101, [%rd39];
	setp.lt.f64 	%p39, %fd100, %fd101;
	selp.f64 	%fd303, %fd101, %fd100, %p39;
	add.s32 	%r348, %r348, 4096;
	add.s32 	%r341, %r341, 4096;
	add.s32 	%r346, %r346, 16;
	setp.ne.s32 	%p40, %r346, 0;
	@%p40 bra 	$L__BB28_33;
	add.s32 	%r350, %r348, -2048;
$L__BB28_35:
	setp.eq.s32 	%p41, %r50, 0;
	@%p41 bra 	$L__BB28_44;
	and.b32  	%r61, %r49, 7;
	setp.lt.u32 	%p42, %r50, 8;
	@%p42 bra 	$L__BB28_38;
	add.s32 	%r110, %r350, %r345;
	mul.wide.u32 	%rd40, %r110, 8;
	add.s64 	%rd41, %rd1, %rd40;
	ld.global.f64 	%fd103, [%rd41];
	setp.lt.f64 	%p43, %fd303, %fd103;
	selp.f64 	%fd104, %fd103, %fd303, %p43;
	add.s32 	%r111, %r110, 256;
	mul.wide.u32 	%rd42, %r111, 8;
	add.s64 	%rd43, %rd1, %rd42;
	ld.global.f64 	%fd105, [%rd43];
	setp.lt.f64 	%p44, %fd104, %fd105;
	selp.f64 	%fd106, %fd105, %fd104, %p44;
	add.s32 	%r112, %r110, 512;
	mul.wide.u32 	%rd44, %r112, 8;
	add.s64 	%rd45, %rd1, %rd44;
	ld.global.f64 	%fd107, [%rd45];
	setp.lt.f64 	%p45, %fd106, %fd107;
	selp.f64 	%fd108, %fd107, %fd106, %p45;
	add.s32 	%r113, %r110, 768;
	mul.wide.u32 	%rd46, %r113, 8;
	add.s64 	%rd47, %rd1, %rd46;
	ld.global.f64 	%fd109, [%rd47];
	setp.lt.f64 	%p46, %fd108, %fd109;
	selp.f64 	%fd110, %fd109, %fd108, %p46;
	add.s32 	%r114, %r110, 1024;
	mul.wide.u32 	%rd48, %r114, 8;
	add.s64 	%rd49, %rd1, %rd48;
	ld.global.f64 	%fd111, [%rd49];
	setp.lt.f64 	%p47, %fd110, %fd111;
	selp.f64 	%fd112, %fd111, %fd110, %p47;
	add.s32 	%r115, %r110, 1280;
	mul.wide.u32 	%rd50, %r115, 8;
	add.s64 	%rd51, %rd1, %rd50;
	ld.global.f64 	%fd113, [%rd51];
	setp.lt.f64 	%p48, %fd112, %fd113;
	selp.f64 	%fd114, %fd113, %fd112, %p48;
	add.s32 	%r116, %r110, 1536;
	mul.wide.u32 	%rd52, %r116, 8;
	add.s64 	%rd53, %rd1, %rd52;
	ld.global.f64 	%fd115, [%rd53];
	setp.lt.f64 	%p49, %fd114, %fd115;
	selp.f64 	%fd116, %fd115, %fd114, %p49;
	add.s32 	%r117, %r110, 1792;
	mul.wide.u32 	%rd54, %r117, 8;
	add.s64 	%rd55, %rd1, %rd54;
	ld.global.f64 	%fd117, [%rd55];
	setp.lt.f64 	%p50, %fd116, %fd117;
	selp.f64 	%fd303, %fd117, %fd116, %p50;
	add.s32 	%r350, %r350, 2048;
$L__BB28_38:
	setp.eq.s32 	%p51, %r61, 0;
	@%p51 bra 	$L__BB28_44;
	setp.lt.u32 	%p52, %r61, 4;
	@%p52 bra 	$L__BB28_41;
	add.s32 	%r118, %r350, %r345;
	mul.wide.u32 	%rd56, %r118, 8;
	add.s64 	%rd57, %rd1, %rd56;
	ld.global.f64 	%fd119, [%rd57];
	setp.lt.f64 	%p53, %fd303, %fd119;
	selp.f64 	%fd120, %fd119, %fd303, %p53;
	add.s32 	%r119, %r118, 256;
	mul.wide.u32 	%rd58, %r119, 8;
	add.s64 	%rd59, %rd1, %rd58;
	ld.global.f64 	%fd121, [%rd59];
	setp.lt.f64 	%p54, %fd120, %fd121;
	selp.f64 	%fd122, %fd121, %fd120, %p54;
	add.s32 	%r120, %r118, 512;
	mul.wide.u32 	%rd60, %r120, 8;
	add.s64 	%rd61, %rd1, %rd60;
	ld.global.f64 	%fd123, [%rd61];
	setp.lt.f64 	%p55, %fd122, %fd123;
	selp.f64 	%fd124, %fd123, %fd122, %p55;
	add.s32 	%r121, %r118, 768;
	mul.wide.u32 	%rd62, %r121, 8;
	add.s64 	%rd63, %rd1, %rd62;
	ld.global.f64 	%fd125, [%rd63];
	setp.lt.f64 	%p56, %fd124, %fd125;
	selp.f64 	%fd303, %fd125, %fd124, %p56;
	add.s32 	%r350, %r350, 1024;
$L__BB28_41:
	and.b32  	%r122, %r49, 3;
	setp.eq.s32 	%p57, %r122, 0;
	@%p57 bra 	$L__BB28_44;
	add.s32 	%r353, %r350, %r343;
	cvt.u16.u32 	%rs1, %r342;
	shr.u16 	%rs2, %rs1, 8;
	add.s16 	%rs3, %rs2, 1;
	cvt.u32.u16 	%r123, %rs3;
	and.b32  	%r124, %r123, 3;
	neg.s32 	%r352, %r124;
$L__BB28_43:
	.pragma "nounroll";
	mul.wide.u32 	%rd64, %r353, 8;
	add.s64 	%rd65, %rd1, %rd64;
	ld.global.f64 	%fd126, [%rd65];
	setp.lt.f64 	%p58, %fd303, %fd126;
	selp.f64 	%fd303, %fd126, %fd303, %p58;
	add.s32 	%r353, %r353, 256;
	add.s32 	%r352, %r352, 1;
	setp.ne.s32 	%p59, %r352, 0;
	@%p59 bra 	$L__BB28_43;
$L__BB28_44:
	// begin inline asm
	mov.u32 %r125, %laneid;
	// end inline asm
	mov.b64 	%rd66, %fd303;
	mov.b64 	{%r127, %r132}, %rd66;
	mov.b32 	%r133, 1;
	mov.b32 	%r174, 31;
	mov.b32 	%r175, -1;
	// begin inline asm
	shfl.sync.down.b32 %r126, %r127, %r133, %r174, %r175;
	// end inline asm
	// begin inline asm
	shfl.sync.down.b32 %r131, %r132, %r133, %r174, %r175;
	// end inline asm
	mov.b64 	%rd67, {%r126, %r131};
	mov.b64 	%fd127, %rd67;
	setp.gt.s32 	%p60, %r125, 30;
	setp.lt.f64 	%p61, %fd303, %fd127;
	selp.f64 	%fd128, %fd127, %fd303, %p61;
	selp.f64 	%fd129, %fd303, %fd128, %p60;
	mov.b64 	%rd68, %fd129;
	mov.b64 	{%r137, %r142}, %rd68;
	mov.b32 	%r143, 2;
	// begin inline asm
	shfl.sync.down.b32 %r136, %r137, %r143, %r174, %r175;
	// end inline asm
	// begin inline asm
	shfl.sync.down.b32 %r141, %r142, %r143, %r174, %r175;
	// end inline asm
	mov.b64 	%rd69, {%r136, %r141};
	mov.b64 	%fd130, %rd69;
	setp.gt.s32 	%p62, %r125, 29;
	setp.lt.f64 	%p63, %fd129, %fd130;
	selp.f64 	%fd131, %fd130, %fd129, %p63;
	selp.f64 	%fd132, %fd129, %fd131, %p62;
	mov.b64 	%rd70, %fd132;
	mov.b64 	{%r147, %r152}, %rd70;
	mov.b32 	%r153, 4;
	// begin inline asm
	shfl.sync.down.b32 %r146, %r147, %r153, %r174, %r175;
	// end inline asm
	// begin inline asm
	shfl.sync.down.b32 %r151, %r152, %r153, %r174, %r175;
	// end inline asm
	mov.b64 	%rd71, {%r146, %r151};
	mov.b64 	%fd133, %rd71;
	setp.gt.s32 	%p64, %r125, 27;
	setp.lt.f64 	%p65, %fd132, %fd133;
	selp.f64 	%fd134, %fd133, %fd132, %p65;
	selp.f64 	%fd135, %fd132, %fd134, %p64;
	mov.b64 	%rd72, %fd135;
	mov.b64 	{%r157, %r162}, %rd72;
	mov.b32 	%r163, 8;
	// begin inline asm
	shfl.sync.down.b32 %r156, %r157, %r163, %r174, %r175;
	// end inline asm
	// begin inline asm
	shfl.sync.down.b32 %r161, %r162, %r163, %r174, %r175;
	// end inline asm
	mov.b64 	%rd73, {%r156, %r161};
	mov.b64 	%fd136, %rd73;
	setp.gt.s32 	%p66, %r125, 23;
	setp.lt.f64 	%p67, %fd135, %fd136;
	selp.f64 	%fd137, %fd136, %fd135, %p67;
	selp.f64 	%fd138, %fd135, %fd137, %p66;
	mov.b64 	%rd74, %fd138;
	mov.b64 	{%r167, %r172}, %rd74;
	mov.b32 	%r173, 16;
	// begin inline asm
	shfl.sync.down.b32 %r166, %r167, %r173, %r174, %r175;
	// end inline asm
	// begin inline asm
	shfl.sync.down.b32 %r171, %r172, %r173, %r174, %r175;
	// end inline asm
	mov.b64 	%rd75, {%r166, %r171};
	mov.b64 	%fd139, %rd75;
	setp.gt.s32 	%p68, %r125, 15;
	setp.lt.f64 	%p69, %fd138, %fd139;
	selp.f64 	%fd37, %fd139, %fd138, %p69;
	selp.f64 	%fd304, %fd138, %fd37, %p68;
	setp.ne.s32 	%p70, %r125, 0;
	@%p70 bra 	$L__BB28_46;
	shr.u32 	%r176, %r35, 2;
	and.b32  	%r177, %r176, 248;
	mov.u32 	%r178, _ZZN3cub18CUB_300001_SM_10006detail6reduce18DeviceReduceKernelINS2_10policy_hubIdj11max_functorIdEE10Policy1000EN6thrust24THRUST_300001_SM_1000_NS6detail15normal_iteratorINSA_10device_ptrIdEEEEjS6_dN4cuda3std3__410__identityEEEvT0_PT3_T1_NS0_13GridEvenShareISN_EET2_T4_E12temp_storage;
	add.s32 	%r179, %r178, %r177;
	st.shared.f64 	[%r179+8], %fd37;
$L__BB28_46:
	bar.sync 	0;
	setp.ne.s32 	%p71, %r35, 0;
	@%p71 bra 	$L__BB28_48;
	ld.shared.f64 	%fd140, [_ZZN3cub18CUB_300001_SM_10006detail6reduce18DeviceReduceKernelINS2_10policy_hubIdj11max_functorIdEE10Policy1000EN6thrust24THRUST_300001_SM_1000_NS6detail15normal_iteratorINSA_10device_ptrIdEEEEjS6_dN4cuda3std3__410__identityEEEvT0_PT3_T1_NS0_13GridEvenShareISN_EET2_T4_E12temp_storage+16];
	setp.lt.f64 	%p72, %fd304, %fd140;
	selp.f64 	%fd141, %fd140, %fd304, %p72;
	ld.shared.f64 	%fd142, [_ZZN3cub18CUB_300001_SM_10006detail6reduce18DeviceReduceKernelINS2_10policy_hubIdj11max_functorIdEE10Policy1000EN6thrust24THRUST_300001_SM_1000_NS6detail15normal_iteratorINSA_10device_ptrIdEEEEjS6_dN4cuda3std3__410__identityEEEvT0_PT3_T1_NS0_13GridEvenShareISN_EET2_T4_E12temp_storage+24];
	setp.lt.f64 	%p73, %fd141, %fd142;
	selp.f64 	%fd143, %fd142, %fd141, %p73;
	ld.shared.f64 	%fd144, [_ZZN3cub18CUB_300001_SM_10006detail6reduce18DeviceReduceKernelINS2_10policy_hubIdj11max_functorIdEE10Policy1000EN6thrust24THRUST_300001_SM_1000_NS6detail15normal_iteratorINSA_10device_ptrIdEEEEjS6_dN4cuda3std3__410__identityEEEvT0_PT3_T1_NS0_13GridEvenShareISN_EET2_T4_E12temp_storage+32];
	setp.lt.f64 	%p74, %fd143, %fd144;
	selp.f64 	%fd145, %fd144, %fd143, %p74;
	ld.shared.f64 	%fd146, [_ZZN3cub18CUB_300001_SM_10006detail6reduce18DeviceReduceKernelINS2_10policy_hubIdj11max_functorIdEE10Policy1000EN6thrust24THRUST_300001_SM_1000_NS6detail15normal_iteratorINSA_10device_ptrIdEEEEjS6_dN4cuda3std3__410__identityEEEvT0_PT3_T1_NS0_13GridEvenShareISN_EET2_T4_E12temp_storage+40];
	setp.lt.f64 	%p75, %fd145, %fd146;
	selp.f64 	%fd147, %fd146, %fd145, %p75;
	ld.shared.f64 	%fd148, [_ZZN3cub18CUB_300001_SM_10006detail6reduce18DeviceReduceKernelINS2_10policy_hubIdj11max_functorIdEE10Policy1000EN6thrust24THRUST_300001_SM_1000_NS6detail15normal_iteratorINSA_10device_ptrIdEEEEjS6_dN4cuda3std3__410__identityEEEvT0_PT3_T1_NS0_13GridEvenShareISN_EET2_T4_E12temp_storage+48];
	setp.lt.f64 	%p76, %fd147, %fd148;
	selp.f64 	%fd149, %fd148, %fd147, %p76;
	ld.shared.f64 	%fd150, [_ZZN3cub18CUB_300001_SM_10006detail6reduce18DeviceReduceKernelINS2_10policy_hubIdj11max_functorIdEE10Policy1000EN6thrust24THRUST_300001_SM_1000_NS6detail15normal_iteratorINSA_10device_ptrIdEEEEjS6_dN4cuda3std3__410__identityEEEvT0_PT3_T1_NS0_13GridEvenShareISN_EET2_T4_E12temp_storage+56];
	setp.lt.f64 	%p77, %fd149, %fd150;
	selp.f64 	%fd151, %fd150, %fd149, %p77;
	ld.shared.f64 	%fd152, [_ZZN3cub18CUB_300001_SM_10006detail6reduce18DeviceReduceKernelINS2_10policy_hubIdj11max_functorIdEE10Policy1000EN6thrust24THRUST_300001_SM_1000_NS6detail15normal_iteratorINSA_10device_ptrIdEEEEjS6_dN4cuda3std3__410__identityEEEvT0_PT3_T1_NS0_13GridEvenShareISN_EET2_T4_E12temp_storage+64];
	setp.lt.f64 	%p78, %fd151, %fd152;
	selp.f64 	%fd304, %fd152, %fd151, %p78;
$L__BB28_48:
	mov.u32 	%r331, %tid.x;
	setp.ne.s32 	%p165, %r331, 0;
	@%p165 bra 	$L__BB28_50;
	ld.param.u64 	%rd159, [_ZN3cub18CUB_300001_SM_10006detail6reduce18DeviceReduceKernelINS2_10policy_hubIdj11max_functorIdEE10Policy1000EN6thrust24THRUST_300001_SM_1000_NS6detail15normal_iteratorINSA_10device_ptrIdEEEEjS6_dN4cuda3std3__410__identityEEEvT0_PT3_T1_NS0_13GridEvenShareISN_EET2_T4__param_1];
	cvta.to.global.u64 	%rd156, %rd159;
	mul.wide.u32 	%rd157, %r3, 8;
	add.s64 	%rd158, %rd156, %rd157;
	st.global.f64 	[%rd158], %fd304;
$L__BB28_50:
	ret;

}
	// .globl	_ZN3cub18CUB_300001_SM_10006detail6reduce28DeviceReduceSingleTileKernelINS2_10policy_hubIdy11max_functorIdEE10Policy1000EN6thrust24THRUST_300001_SM_1000_NS6detail15normal_iteratorINSA_10device_ptrIdEEEEPdyS6_ddN4cuda3std3__410__identityEEEvT0_T1_T2_T3_T4_T6_
.visible .entry _ZN3cub18CUB_300001_SM_10006detail6reduce28DeviceReduceSingleTileKernelINS2_10policy_hubIdy11max_functorIdEE10Policy1000EN6thrust24THRUST_300001_SM_1000_NS6detail15normal_iteratorINSA_10device_ptrIdEEEEPdyS6_ddN4cuda3std3__410__identityEEEvT0_T1_T2_T3_T4_T6_(
	.param .align 8 .b8 _ZN3cub18CUB_300001_SM_10006detail6reduce28DeviceReduceSingleTileKernelINS2_10policy_hubIdy11max_functorIdEE10Policy1000EN6thrust24THRUST_300001_SM_1000_NS6detail15normal_iteratorINSA_10device_ptrIdEEEEPdyS6_ddN4cuda3std3__410__identityEEEvT0_T1_T2_T3_T4_T6__param_0[8],
	.param .u64 .ptr .align 1 _ZN3cub18CUB_300001_SM_10006detail6reduce28DeviceReduceSingleTileKernelINS2_10policy_hubIdy11max_functorIdEE10Policy1000EN6thrust24THRUST_300001_SM_1000_NS6detail15normal_iteratorINSA_10device_ptrIdEEEEPdyS6_ddN4cuda3std3__410__identityEEEvT0_T1_T2_T3_T4_T6__param_1,
	.param .u64 _ZN3cub18CUB_300001_SM_10006detail6reduce28DeviceReduceSingleTileKernelINS2_10policy_hubIdy11max_functorIdEE10Policy1000EN6thrust24THRUST_300001_SM_1000_NS6detail15normal_iteratorINSA_10device_ptrIdEEEEPdyS6_ddN4cuda3std3__410__identityEEEvT0_T1_T2_T3_T4_T6__param_2,
	.param .align 1 .b8 _ZN3cub18CUB_300001_SM_10006detail6reduce28DeviceReduceSingleTileKernelINS2_10policy_hubIdy11max_functorIdEE10Policy1000EN6thrust24THRUST_300001_SM_1000_NS6detail15normal_iteratorINSA_10device_ptrIdEEEEPdyS6_ddN4cuda3std3__410__identityEEEvT0_T1_T2_T3_T4_T6__param_3[1],
	.param .f64 _ZN3cub18CUB_300001_SM_10006detail6reduce28DeviceReduceSingleTileKernelINS2_10policy_hubIdy11max_functorIdEE10Policy1000EN6thrust24THRUST_300001_SM_1000_NS6detail15normal_iteratorINSA_10device_ptrIdEEEEPdyS6_ddN4cuda3std3__410__identityEEEvT0_T1_T2_T3_T4_T6__param_4,
	.param .align 1 .b8 _ZN3cub18CUB_300001_SM_10006detail6reduce28DeviceReduceSingleTileKernelINS2_10policy_hubIdy11max_functorIdEE10Policy1000EN6thrust24THRUST_300001_SM_1000_NS6detail15normal_iteratorINSA_10device_ptrIdEEEEPdyS6_ddN4cuda3std3__410__identityEEEvT0_T1_T2_T3_T4_T6__param_5[1]
)
.maxntid 256
.minnctapersm 1
{
	.reg .pred 	%p<169>;
	.reg .b32 	%r<246>;
	.reg .b64 	%rd<86>;
	.reg .b64 	%fd<309>;
	// demoted variable
	.shared .align 8 .b8 _ZZN3cub18CUB_300001_SM_10006detail6reduce28DeviceReduceSingleTileKernelINS2_10policy_hubIdy11max_functorIdEE10Policy1000EN6thrust24THRUST_300001_SM_1000_NS6detail15normal_iteratorINSA_10device_ptrIdEEEEPdyS6_ddN4cuda3std3__410__identityEEEvT0_T1_T2_T3_T4_T6_E12temp_storage[80];
	ld.param.u64 	%rd18, [_ZN3cub18CUB_300001_SM_10006detail6reduce28DeviceReduceSingleTileKernelINS2_10policy_hubIdy11max_functorIdEE10Policy1000EN6thrust24THRUST_300001_SM_1000_NS6detail15normal_iteratorINSA_10device_ptrIdEEEEPdyS6_ddN4cuda3std3__410__identityEEEvT0_T1_T2_T3_T4_T6__param_0];
	ld.param.u64 	%rd20, [_ZN3cub18CUB_300001_SM_10006detail6reduce28DeviceReduceSingleTileKernelINS2_10policy_hubIdy11max_functorIdEE10Policy1000EN6thrust24THRUST_300001_SM_1000_NS6detail15normal_iteratorINSA_10device_ptrIdEEEEPdyS6_ddN4cuda3std3__410__identityEEEvT0_T1_T2_T3_T4_T6__param_1];
	ld.param.u64 	%rd19, [_ZN3cub18CUB_300001_SM_10006detail6reduce28DeviceReduceSingleTileKernelINS2_10policy_hubIdy11max_functorIdEE10Policy1000EN6thrust24THRUST_300001_SM_1000_NS6detail15normal_iteratorINSA_10device_ptrIdEEEEPdyS6_ddN4cuda3std3__410__identityEEEvT0_T1_T2_T3_T4_T6__param_2];
	ld.param.f64 	%fd42, [_ZN3cub18CUB_300001_SM_10006detail6reduce28DeviceReduceSingleTileKernelINS2_10policy_hubIdy11max_functorIdEE10Policy1000EN6thrust24THRUST_300001_SM_1000_NS6detail15normal_iteratorINSA_10device_ptrIdEEEEPdyS6_ddN4cuda3std3__410__identityEEEvT0_T1_T2_T3_T4_T6__param_4];
	cvta.to.global.u64 	%rd1, %rd20;
	setp.ne.s64 	%p1, %rd19, 0;
	@%p1 bra 	$L__BB29_3;
	mov.u32 	%r231, %tid.x;
	setp.ne.s32 	%p168, %r231, 0;
	@%p168 bra 	$L__BB29_51;
	st.global.f64 	[%rd1], %fd42;
	bra.uni 	$L__BB29_51;
$L__BB29_3:
	cvta.to.global.u64 	%rd2, %rd18;
	setp.gt.u64 	%p2, %rd19, 2047;
	@%p2 bra 	$L__BB29_28;
	cvt.u32.u64 	%r1, %rd19;
	mov.u32 	%r2, %tid.x;
	setp.ge.u32 	%p80, %r2, %r1;
	mov.f64 	%fd296, 0d0000000000000000;
	mov.u32 	%r235, %r2;
	@%p80 bra 	$L__BB29_6;
	mul.wide.u32 	%rd51, %r2, 8;
	add.s64 	%rd52, %rd2, %rd51;
	ld.global.f64 	%fd296, [%rd52];
	add.s32 	%r235, %r2, 256;
$L__BB29_6:
	setp.ge.u32 	%p81, %r235, %r1;
	@%p81 bra 	$L__BB29_19;
	not.b32 	%r108, %r235;
	add.s32 	%r109, %r108, %r1;
	shr.u32 	%r110, %r109, 8;
	add.s32 	%r5, %r110, 1;
	and.b32  	%r6, %r5, 15;
	setp.lt.u32 	%p82, %r109, 3840;
	@%p82 bra 	$L__BB29_10;
	and.b32  	%r111, %r5, 33554416;
	neg.s32 	%r233, %r111;
	mul.wide.u32 	%rd53, %r235, 8;
	add.s64 	%rd54, %rd53, %rd2;
	add.s64 	%rd81, %rd54, 16384;
$L__BB29_9:
	.pragma "nounroll";
	ld.global.f64 	%fd157, [%rd81+-16384];
	setp.lt.f64 	%p83, %fd296, %fd157;
	selp.f64 	%fd158, %fd157, %fd296, %p83;
	ld.global.f64 	%fd159, [%rd81+-14336];
	setp.lt.f64 	%p84, %fd158, %fd159;
	selp.f64 	%fd160, %fd159, %fd158, %p84;
	ld.global.f64 	%fd161, [%rd81+-12288];
	setp.lt.f64 	%p85, %fd160, %fd161;
	selp.f64 	%fd162, %fd161, %fd160, %p85;
	ld.global.f64 	%fd163, [%rd81+-10240];
	setp.lt.f64 	%p86, %fd162, %fd163;
	selp.f64 	%fd164, %fd163, %fd162, %p86;
	ld.global.f64 	%fd165, [%rd81+-8192];
	setp.lt.f64 	%p87, %fd164, %fd165;
	selp.f64 	%fd166, %fd165, %fd164, %p87;
	ld.global.f64 	%fd167, [%rd81+-6144];
	setp.lt.f64 	%p88, %fd166, %fd167;
	selp.f64 	%fd168, %fd167, %fd166, %p88;
	ld.global.f64 	%fd169, [%rd81+-4096];
	setp.lt.f64 	%p89, %fd168, %fd169;
	selp.f64 	%fd170, %fd169, %fd168, %p89;
	ld.global.f64 	%fd171, [%rd81+-2048];
	setp.lt.f64 	%p90, %fd170, %fd171;
	selp.f64 	%fd172, %fd171, %fd170, %p90;
	ld.global.f64 	%fd173, [%rd81];
	setp.lt.f64 	%p91, %fd172, %fd173;
	selp.f64 	%fd174, %fd173, %fd172, %p91;
	ld.global.f64 	%fd175, [%rd81+2048];
	setp.lt.f64 	%p92, %fd174, %fd175;
	selp.f64 	%fd176, %fd175, %fd174, %p92;
	ld.global.f64 	%fd177, [%rd81+4096];
	setp.lt.f64 	%p93, %fd176, %fd177;
	selp.f64 	%fd178, %fd177, %fd176, %p93;
	ld.global.f64 	%fd179, [%rd81+6144];
	setp.lt.f64 	%p94, %fd178, %fd179;
	selp.f64 	%fd180, %fd179, %fd178, %p94;
	ld.global.f64 	%fd181, [%rd81+8192];
	setp.lt.f64 	%p95, %fd180, %fd181;
	selp.f64 	%fd182, %fd181, %fd180, %p95;
	ld.global.f64 	%fd183, [%rd81+10240];
	setp.lt.f64 	%p96, %fd182, %fd183;
	selp.f64 	%fd184, %fd183, %fd182, %p96;
	ld.global.f64 	%fd185, [%rd81+12288];
	setp.lt.f64 	%p97, %fd184, %fd185;
	selp.f64 	%fd186, %fd185, %fd184, %p97;
	ld.global.f64 	%fd187, [%rd81+14336];
	setp.lt.f64 	%p98, %fd186, %fd187;
	selp.f64 	%fd296, %fd187, %fd186, %p98;
	add.s32 	%r235, %r235, 4096;
	add.s32 	%r233, %r233, 16;
	add.s64 	%rd81, %rd81, 32768;
	setp.ne.s32 	%p99, %r233, 0;
	@%p99 bra 	$L__BB29_9;
$L__BB29_10:
	setp.eq.s32 	%p100, %r6, 0;
	@%p100 bra 	$L__BB29_19;
	and.b32  	%r13, %r5, 7;
	setp.lt.u32 	%p101, %r6, 8;
	@%p101 bra 	$L__BB29_13;
	mul.wide.s32 	%rd55, %r235, 8;
	add.s64 	%rd56, %rd2, %rd55;
	ld.global.f64 	%fd189, [%rd56];
	setp.lt.f64 	%p102, %fd296, %fd189;
	selp.f64 	%fd190, %fd189, %fd296, %p102;
	ld.global.f64 	%fd191, [%rd56+2048];
	setp.lt.f64 	%p103, %fd190, %fd191;
	selp.f64 	%fd192, %fd191, %fd190, %p103;
	ld.global.f64 	%fd193, [%rd56+4096];
	setp.lt.f64 	%p104, %fd192, %fd193;
	selp.f64 	%fd194, %fd193, %fd192, %p104;
	ld.global.f64 	%fd195, [%rd56+6144];
	setp.lt.f64 	%p105, %fd194, %fd195;
	selp.f64 	%fd196, %fd195, %fd194, %p105;
	ld.global.f64 	%fd197, [%rd56+8192];
	setp.lt.f64 	%p106, %fd196, %fd197;
	selp.f64 	%fd198, %fd197, %fd196, %p106;
	ld.global.f64 	%fd199, [%rd56+10240];
	setp.lt.f64 	%p107, %fd198, %fd199;
	selp.f64 	%fd200, %fd199, %fd198, %p107;
	ld.global.f64 	%fd201, [%rd56+12288];
	setp.lt.f64 	%p108, %fd200, %fd201;
	selp.f64 	%fd202, %fd201, %fd200, %p108;
	ld.global.f64 	%fd203, [%rd56+14336];
	setp.lt.f64 	%p109, %fd202, %fd203;
	selp.f64 	%fd296, %fd203, %fd202, %p109;
	add.s32 	%r235, %r235, 2048;
$L__BB29_13:
	setp.eq.s32 	%p110, %r13, 0;
	@%p110 bra 	$L__BB29_19;
	and.b32  	%r16, %r5, 3;
	setp.lt.u32 	%p111, %r13, 4;
	@%p111 bra 	$L__BB29_16;
	mul.wide.s32 	%rd57, %r235, 8;
	add.s64 	%rd58, %rd2, %rd57;
	ld.global.f64 	%fd205, [%rd58];
	setp.lt.f64 	%p112, %fd296, %fd205;
	selp.f64 	%fd206, %fd205, %fd296, %p112;
	ld.global.f64 	%fd207, [%rd58+2048];
	setp.lt.f64 	%p113, %fd206, %fd207;
	selp.f64 	%fd208, %fd207, %fd206, %p113;
	ld.global.f64 	%fd209, [%rd58+4096];
	setp.lt.f64 	%p114, %fd208, %fd209;
	selp.f64 	%fd210, %fd209, %fd208, %p114;
	ld.global.f64 	%fd211, [%rd58+6144];
	setp.lt.f64 	%p115, %fd210, %fd211;
	selp.f64 	%fd296, %fd211, %fd210, %p115;
	add.s32 	%r235, %r235, 1024;
$L__BB29_16:
	setp.eq.s32 	%p116, %r16, 0;
	@%p116 bra 	$L__BB29_19;
	neg.s32 	%r238, %r16;
$L__BB29_18:
	.pragma "nounroll";
	mul.wide.s32 	%rd59, %r235, 8;
	add.s64 	%rd60, %rd2, %rd59;
	ld.global.f64 	%fd212, [%rd60];
	setp.lt.f64 	%p117, %fd296, %fd212;
	selp.f64 	%fd296, %fd212, %fd296, %p117;
	add.s32 	%r235, %r235, 256;
	add.s32 	%r238, %r238, 1;
	setp.ne.s32 	%p118, %r238, 0;
	@%p118 bra 	$L__BB29_18;
$L__BB29_19:
	setp.lt.u64 	%p119, %rd19, 256;
	@%p119 bra 	$L__BB29_24;
	// begin inline asm
	mov.u32 %r175, %laneid;
	// end inline asm
	mov.b64 	%rd71, %fd296;
	mov.b64 	{%r177, %r182}, %rd71;
	mov.b32 	%r183, 1;
	mov.b32 	%r224, 31;
	mov.b32 	%r225, -1;
	// begin inline asm
	shfl.sync.down.b32 %r176, %r177, %r183, %r224, %r225;
	// end inline asm
	// begin inline asm
	shfl.sync.down.b32 %r181, %r182, %r183, %r224, %r225;
	// end inline asm
	mov.b64 	%rd72, {%r176, %r181};
	mov.b64 	%fd260, %rd72;
	setp.gt.s32 	%p147, %r175, 30;
	setp.lt.f64 	%p148, %fd296, %fd260;
	selp.f64 	%fd261, %fd260, %fd296, %p148;
	selp.f64 	%fd262, %fd296, %fd261, %p147;
	mov.b64 	%rd73, %fd262;
	mov.b64 	{%r187, %r192}, %rd73;
	mov.b32 	%r193, 2;
	// begin inline asm
	shfl.sync.down.b32 %r186, %r187, %r193, %r224, %r225;
	// end inline asm
	// begin inline asm
	shfl.sync.down.b32 %r191, %r192, %r193, %r224, %r225;
	// end inline asm
	mov.b64 	%rd74, {%r186, %r191};
	mov.b64 	%fd263, %rd74;
	setp.gt.s32 	%p149, %r175, 29;
	setp.lt.f64 	%p150, %fd262, %fd263;
	selp.f64 	%fd264, %fd263, %fd262, %p150;
	selp.f64 	%fd265, %fd262, %fd264, %p149;
	mov.b64 	%rd75, %fd265;
	mov.b64 	{%r197, %r202}, %rd75;
	mov.b32 	%r203, 4;
	// begin inline asm
	shfl.sync.down.b32 %r196, %r197, %r203, %r224, %r225;
	// end inline asm
	// begin inline asm
	shfl.sync.down.b32 %r201, %r202, %r203, %r224, %r225;
	// end inline asm
	mov.b64 	%rd76, {%r196, %r201};
	mov.b64 	%fd266, %rd76;
	setp.gt.s32 	%p151, %r175, 27;
	setp.lt.f64 	%p152, %fd265, %fd266;
	selp.f64 	%fd267, %fd266, %fd265, %p152;
	selp.f64 	%fd268, %fd265, %fd267, %p151;
	mov.b64 	%rd77, %fd268;
	mov.b64 	{%r207, %r212}, %rd77;
	mov.b32 	%r213, 8;
	// begin inline asm
	shfl.sync.down.b32 %r206, %r207, %r213, %r224, %r225;
	// end inline asm
	// begin inline asm
	shfl.sync.down.b32 %r211, %r212, %r213, %r224, %r225;
	// end inline asm
	mov.b64 	%rd78, {%r206, %r211};
	mov.b64 	%fd269, %rd78;
	setp.gt.s32 	%p153, %r175, 23;
	setp.lt.f64 	%p154, %fd268, %fd269;
	selp.f64 	%fd270, %fd269, %fd268, %p154;
	selp.f64 	%fd271, %fd268, %fd270, %p153;
	mov.b64 	%rd79, %fd271;
	mov.b64 	{%r217, %r222}, %rd79;
	mov.b32 	%r223, 16;
	// begin inline asm
	shfl.sync.down.b32 %r216, %r217, %r223, %r224, %r225;
	// end inline asm
	// begin inline asm
	shfl.sync.down.b32 %r221, %r222, %r223, %r224, %r225;
	// end inline asm
	mov.b64 	%rd80, {%r216, %r221};
	mov.b64 	%fd272, %rd80;
	setp.gt.s32 	%p155, %r175, 15;
	setp.lt.f64 	%p156, %fd271, %fd272;
	selp.f64 	%fd16, %fd272, %fd271, %p156;
	selp.f64 	%fd308, %fd271, %fd16, %p155;
	setp.ne.s32 	%p157, %r175, 0;
	@%p157 bra 	$L__BB29_22;
	shr.u32 	%r226, %r2, 2;
	and.b32  	%r227, %r226, 248;
	mov.u32 	%r228, _ZZN3cub18CUB_300001_SM_10006detail6reduce28DeviceReduceSingleTileKernelINS2_10policy_hubIdy11max_functorIdEE10Policy1000EN6thrust24THRUST_300001_SM_1000_NS6detail15normal_iteratorINSA_10device_ptrIdEEEEPdyS6_ddN4cuda3std3__410__identityEEEvT0_T1_T2_T3_T4_T6_E12temp_storage;
	add.s32 	%r229, %r228, %r227;
	st.shared.f64 	[%r229+8], %fd16;
$L__BB29_22:
	bar.sync 	0;
	setp.ne.s32 	%p158, %r2, 0;
	@%p158 bra 	$L__BB29_49;
	ld.shared.f64 	%fd273, [_ZZN3cub18CUB_300001_SM_10006detail6reduce28DeviceReduceSingleTileKernelINS2_10policy_hubIdy11max_functorIdEE10Policy1000EN6thrust24THRUST_300001_SM_1000_NS6detail15normal_iteratorINSA_10device_ptrIdEEEEPdyS6_ddN4cuda3std3__410__identityEEEvT0_T1_T2_T3_T4_T6_E12temp_storage+16];
	setp.lt.f64 	%p159, %fd308, %fd273;
	selp.f64 	%fd274, %fd273, %fd308, %p159;
	ld.shared.f64 	%fd275, [_ZZN3cub18CUB_300001_SM_10006detail6reduce28DeviceReduceSingleTileKernelINS2_10policy_hubIdy11max_functorIdEE10Policy1000EN6thrust24THRUST_300001_SM_1000_NS6detail15normal_iteratorINSA_10device_ptrIdEEEEPdyS6_ddN4cuda3std3__410__identityEEEvT0_T1_T2_T3_T4_T6_E12temp_storage+24];
	setp.lt.f64 	%p160, %fd274, %fd275;
	selp.f64 	%fd276, %fd275, %fd274, %p160;
	ld.shared.f64 	%fd277, [_ZZN3cub18CUB_300001_SM_10006detail6reduce28DeviceReduceSingleTileKernelINS2_10policy_hubIdy11max_functorIdEE10Policy1000EN6thrust24THRUST_300001_SM_1000_NS6detail15normal_iteratorINSA_10device_ptrIdEEEEPdyS6_ddN4cuda3std3__410__identityEEEvT0_T1_T2_T3_T4_T6_E12temp_storage+32];
	setp.lt.f64 	%p161, %fd276, %fd277;
	selp.f64 	%fd278, %fd277, %fd276, %p161;
	ld.shared.f64 	%fd279, [_ZZN3cub18CUB_300001_SM_10006detail6reduce28DeviceReduceSingleTileKernelINS2_10policy_hubIdy11max_functorIdEE10Policy1000EN6thrust24THRUST_300001_SM_1000_NS6detail15normal_iteratorINSA_10device_ptrIdEEEEPdyS6_ddN4cuda3std3__410__identityEEEvT0_T1_T2_T3_T4_T6_E12temp_storage+40];
	setp.lt.f64 	%p162, %fd278, %fd279;
	selp.f64 	%fd280, %fd279, %fd278, %p162;
	ld.shared.f64 	%fd281, [_ZZN3cub18CUB_300001_SM_10006detail6reduce28DeviceReduceSingleTileKernelINS2_10policy_hubIdy11max_functorIdEE10Policy1000EN6thrust24THRUST_300001_SM_1000_NS6detail15normal_iteratorINSA_10device_ptrIdEEEEPdyS6_ddN4cuda3std3__410__identityEEEvT0_T1_T2_T3_T4_T6_E12temp_storage+48];
	setp.lt.f64 	%p163, %fd280, %fd281;
	selp.f64 	%fd282, %fd281, %fd280, %p163;
	ld.shared.f64 	%fd283, [_ZZN3cub18CUB_300001_SM_10006detail6reduce28DeviceReduceSingleTileKernelINS2_10policy_hubIdy11max_functorIdEE10Policy1000EN6thrust24THRUST_300001_SM_1000_NS6detail15normal_iteratorINSA_10device_ptrIdEEEEPdyS6_ddN4cuda3std3__410__identityEEEvT0_T1_T2_T3_T4_T6_E12temp_storage+56];
	setp.lt.f64 	%p164, %fd282, %fd283;
	selp.f64 	%fd284, %fd283, %fd282, %p164;
	ld.shared.f64 	%fd285, [_ZZN3cub18CUB_300001_SM_10006detail6reduce28DeviceReduceSingleTileKernelINS2_10policy_hubIdy11max_functorIdEE10Policy1000EN6thrust24THRUST_300001_SM_1000_NS6detail15normal_iteratorINSA_10device_ptrIdEEEEPdyS6_ddN4cuda3std3__410__identityEEEvT0_T1_T2_T3_T4_T6_E12temp_storage+64];
	setp.lt.f64 	%p165, %fd284, %fd285;
	selp.f64 	%fd308, %fd285, %fd284, %p165;
	bra.uni 	$L__BB29_49;
$L__BB29_24:
	// begin inline asm
	mov.u32 %r112, %laneid;
	// end inline asm
	and.b32  	%r163, %r2, 992;
	add.s32 	%r164, %r163, 32;
	setp.gt.u32 	%p120, %r164, %r1;
	not.b32 	%r165, %r163;
	add.s32 	%r166, %r1, %r165;
	selp.b32 	%r161, %r166, 31, %p120;
	mov.b64 	%rd61, %fd296;
	mov.b64 	{%r114, %r119}, %rd61;
	mov.b32 	%r120, 1;
	mov.b32 	%r162, -1;
	// begin inline asm
	shfl.sync.down.b32 %r113, %r114, %r120, %r161, %r162;
	// end inline asm
	// begin inline asm
	shfl.sync.down.b32 %r118, %r119, %r120, %r161, %r162;
	// end inline asm
	mov.b64 	%rd62, {%r113, %r118};
	mov.b64 	%fd213, %rd62;
	setp.lt.s32 	%p121, %r112, %r161;
	setp.lt.f64 	%p122, %fd296, %fd213;
	selp.f64 	%fd214, %fd213, %fd296, %p122;
	selp.f64 	%fd215, %fd214, %fd296, %p121;
	mov.b64 	%rd63, %fd215;
	mov.b64 	{%r124, %r129}, %rd63;
	mov.b32 	%r130, 2;
	// begin inline asm
	shfl.sync.down.b32 %r123, %r124, %r130, %r161, %r162;
	// end inline asm
	// begin inline asm
	shfl.sync.down.b32 %r128, %r129, %r130, %r161, %r162;
	// end inline asm
	mov.b64 	%rd64, {%r123, %r128};
	mov.b64 	%fd216, %rd64;
	add.s32 	%r167, %r112, 2;
	setp.gt.s32 	%p123, %r167, %r161;
	setp.lt.f64 	%p124, %fd215, %fd216;
	selp.f64 	%fd217, %fd216, %fd215, %p124;
	selp.f64 	%fd218, %fd215, %fd217, %p123;
	mov.b64 	%rd65, %fd218;
	mov.b64 	{%r134, %r139}, %rd65;
	mov.b32 	%r140, 4;
	// begin inline asm
	shfl.sync.down.b32 %r133, %r134, %r140, %r161, %r162;
	// end inline asm
	// begin inline asm
	shfl.sync.down.b32 %r138, %r139, %r140, %r161, %r162;
	// end inline asm
	mov.b64 	%rd66, {%r133, %r138};
	mov.b64 	%fd219, %rd66;
	add.s32 	%r168, %r112, 4;
	setp.gt.s32 	%p125, %r168, %r161;
	setp.lt.f64 	%p126, %fd218, %fd219;
	selp.f64 	%fd220, %fd219, %fd218, %p126;
	selp.f64 	%fd221, %fd218, %fd220, %p125;
	mov.b64 	%rd67, %fd221;
	mov.b64 	{%r144, %r149}, %rd67;
	mov.b32 	%r150, 8;
	// begin inline asm
	shfl.sync.down.b32 %r143, %r144, %r150, %r161, %r162;
	// end inline asm
	// begin inline asm
	shfl.sync.down.b32 %r148, %r149, %r150, %r161, %r162;
	// end inline asm
	mov.b64 	%rd68, {%r143, %r148};
	mov.b64 	%fd222, %rd68;
	add.s32 	%r169, %r112, 8;
	setp.gt.s32 	%p127, %r169, %r161;
	setp.lt.f64 	%p128, %fd221, %fd222;
	selp.f64 	%fd223, %fd222, %fd221, %p128;
	selp.f64 	%fd224, %fd221, %fd223, %p127;
	mov.b64 	%rd69, %fd224;
	mov.b64 	{%r154, %r159}, %rd69;
	mov.b32 	%r160, 16;
	// begin inline asm
	shfl.sync.down.b32 %r153, %r154, %r160, %r161, %r162;
	// end inline asm
	// begin inline asm
	shfl.sync.down.b32 %r158, %r159, %r160, %r161, %r162;
	// end inline asm
	mov.b64 	%rd70, {%r153, %r158};
	mov.b64 	%fd225, %rd70;
	add.s32 	%r170, %r112, 16;
	setp.gt.s32 	%p129, %r170, %r161;
	setp.lt.f64 	%p130, %fd224, %fd225;
	selp.f64 	%fd226, %fd225, %fd224, %p130;
	selp.f64 	%fd308, %fd224, %fd226, %p129;
	setp.ne.s32 	%p131, %r112, 0;
	@%p131 bra 	$L__BB29_26;
	shr.u32 	%r171, %r2, 2;
	and.b32  	%r172, %r171, 248;
	mov.u32 	%r173, _ZZN3cub18CUB_300001_SM_10006detail6reduce28DeviceReduceSingleTileKernelINS2_10policy_hubIdy11max_functorIdEE10Policy1000EN6thrust24THRUST_300001_SM_1000_NS6detail15normal_iteratorINSA_10device_ptrIdEEEEPdyS6_ddN4cuda3std3__410__identityEEEvT0_T1_T2_T3_T4_T6_E12temp_storage;
	add.s32 	%r174, %r173, %r172;
	st.shared.f64 	[%r174+8], %fd308;
$L__BB29_26:
	bar.sync 	0;
	setp.ne.s32 	%p132, %r2, 0;
	@%p132 bra 	$L__BB29_49;
	setp.gt.u64 	%p133, %rd19, 32;
	ld.shared.f64 	%fd227, [_ZZN3cub18CUB_300001_SM_10006detail6reduce28DeviceReduceSingleTileKernelINS2_10policy_hubIdy11max_functorIdEE10Policy1000EN6thrust24THRUST_300001_SM_1000_NS6detail15normal_iteratorINSA_10device_ptrIdEEEEPdyS6_ddN4cuda3std3__410__identityEEEvT0_T1_T2_T3_T4_T6_E12temp_storage+16];
	setp.lt.f64 	%p134, %fd308, %fd227;
	selp.f64 	%fd229, %fd227, %fd308, %p134;
	selp.f64 	%fd230, %fd229, %fd308, %p133;
	setp.gt.u64 	%p135, %rd19, 64;
	ld.shared.f64 	%fd232, [_ZZN3cub18CUB_300001_SM_10006detail6reduce28DeviceReduceSingleTileKernelINS2_10policy_hubIdy11max_functorIdEE10Policy1000EN6thrust24THRUST_300001_SM_1000_NS6detail15normal_iteratorINSA_10device_ptrIdEEEEPdyS6_ddN4cuda3std3__410__identityEEEvT0_T1_T2_T3_T4_T6_E12temp_storage+24];
	setp.lt.f64 	%p136, %fd230, %fd232;
	selp.f64 	%fd234, %fd232, %fd230, %p136;
	selp.f64 	%fd235, %fd234, %fd230, %p135;
	setp.gt.u64 	%p137, %rd19, 96;
	ld.shared.f64 	%fd237, [_ZZN3cub18CUB_300001_SM_10006detail6reduce28DeviceReduceSingleTileKernelINS2_10policy_hubIdy11max_functorIdEE10Policy1000EN6thrust24THRUST_300001_SM_1000_NS6detail15normal_iteratorINSA_10device_ptrIdEEEEPdyS6_ddN4cuda3std3__410__identityEEEvT0_T1_T2_T3_T4_T6_E12temp_storage+32];
	setp.lt.f64 	%p138, %fd235, %fd237;
	selp.f64 	%fd239, %fd237, %fd235, %p138;
	selp.f64 	%fd240, %fd239, %fd235, %p137;
	setp.gt.u64 	%p139, %rd19, 128;
	ld.shared.f64 	%fd242, [_ZZN3cub18CUB_300001_SM_10006detail6reduce28DeviceReduceSingleTileKernelINS2_10policy_hubIdy11max_functorIdEE10Policy1000EN6thrust24THRUST_300001_SM_1000_NS6detail15normal_iteratorINSA_10device_ptrIdEEEEPdyS6_ddN4cuda3std3__410__identityEEEvT0_T1_T2_T3_T4_T6_E12temp_storage+40];
	setp.lt.f64 	%p140, %fd240, %fd242;
	selp.f64 	%fd244, %fd242, %fd240, %p140;
	selp.f64 	%fd245, %fd244, %fd240, %p139;
	setp.gt.u64 	%p141, %rd19, 160;
	ld.shared.f64 	%fd247, [_ZZN3cub18CUB_300001_SM_10006detail6reduce28DeviceReduceSingleTileKernelINS2_10policy_hubIdy11max_functorIdEE10Policy1000EN6thrust24THRUST_300001_SM_1000_NS6detail15normal_iteratorINSA_10device_ptrIdEEEEPdyS6_ddN4cuda3std3__410__identityEEEvT0_T1_T2_T3_T4_T6_E12temp_storage+48];
	setp.lt.f64 	%p142, %fd245, %fd247;
	selp.f64 	%fd249, %fd247, %fd245, %p142;
	selp.f64 	%fd250, %fd249, %fd245, %p141;
	setp.gt.u64 	%p143, %rd19, 192;
	ld.shared.f64 	%fd252, [_ZZN3cub18CUB_300001_SM_10006detail6reduce28DeviceReduceSingleTileKernelINS2_10policy_hubIdy11max_functorIdEE10Policy1000EN6thrust24THRUST_300001_SM_1000_NS6detail15normal_iteratorINSA_10device_ptrIdEEEEPdyS6_ddN4cuda3std3__410__identityEEEvT0_T1_T2_T3_T4_T6_E12temp_storage+56];
	setp.lt.f64 	%p144, %fd250, %fd252;
	selp.f64 	%fd254, %fd252, %fd250, %p144;
	selp.f64 	%fd255, %fd254, %fd250, %p143;
	setp.gt.u64 	%p145, %rd19, 224;
	ld.shared.f64 	%fd257, [_ZZN3cub18CUB_300001_SM_10006detail6reduce28DeviceReduceSingleTileKernelINS2_10policy_hubIdy11max_functorIdEE10Policy1000EN6thrust24THRUST_300001_SM_1000_NS6detail15normal_iteratorINSA_10device_ptrIdEEEEPdyS6_ddN4cuda3std3__410__identityEEEvT0_T1_T2_T3_T4_T6_E12temp_storage+64];
	setp.lt.f64 	%p146, %fd255, %fd257;
	selp.f64 	%fd259, %fd257, %fd255, %p146;
	selp.f64 	%fd308, %fd259, %fd255, %p145;
	bra.uni 	$L__BB29_49;
$L__BB29_28:
	mov.u32 	%r24, %tid.x;
	cvt.u64.u32 	%rd6, %r24;
	mul.wide.u32 	%rd22, %r24, 8;
	add.s64 	%rd7, %rd2, %rd22;
	ld.global.f64 	%fd43, [%rd7];
	ld.global.f64 	%fd44, [%rd7+2048];
	ld.global.f64 	%fd45, [%rd7+4096];
	ld.global.f64 	%fd46, [%rd7+6144];
	ld.global.f64 	%fd47, [%rd7+8192];
	ld.global.f64 	%fd48, [%rd7+10240];
	ld.global.f64 	%fd49, [%rd7+12288];
	ld.global.f64 	%fd50, [%rd7+14336];
	setp.lt.f64 	%p3, %fd43, %fd44;
	selp.f64 	%fd51, %fd44, %fd43, %p3;
	setp.lt.f64 	%p4, %fd51, %fd45;
	selp.f64 	%fd52, %fd45, %fd51, %p4;
	setp.lt.f64 	%p5, %fd52, %fd46;
	selp.f64 	%fd53, %fd46, %fd52, %p5;
	setp.lt.f64 	%p6, %fd53, %fd47;
	selp.f64 	%fd54, %fd47, %fd53, %p6;
	setp.lt.f64 	%p7, %fd54, %fd48;
	selp.f64 	%fd55, %fd48, %fd54, %p7;
	setp.lt.f64 	%p8, %fd55, %fd49;
	selp.f64 	%fd56, %fd49, %fd55, %p8;
	setp.lt.f64 	%p9, %fd56, %fd50;
	selp.f64 	%fd307, %fd50, %fd56, %p9;
	add.s64 	%rd8, %rd19, -2048;
	setp.lt.u64 	%p10, %rd8, 2048;
	mov.b64 	%rd83, 2048;
	@%p10 bra 	$L__BB29_32;
	mov.b64 	%rd83, 2048;
$L__BB29_30:
	shl.b64 	%rd24, %rd83, 3;
	add.s64 	%rd25, %rd7, %rd24;
	ld.global.f64 	%fd57, [%rd25];
	ld.global.f64 	%fd58, [%rd25+2048];
	ld.global.f64 	%fd59, [%rd25+4096];
	ld.global.f64 	%fd60, [%rd25+6144];
	ld.global.f64 	%fd61, [%rd25+8192];
	ld.global.f64 	%fd62, [%rd25+10240];
	ld.global.f64 	%fd63, [%rd25+12288];
	ld.global.f64 	%fd64, [%rd25+14336];
	setp.lt.f64 	%p11, %fd307, %fd57;
	selp.f64 	%fd65, %fd57, %fd307, %p11;
	setp.lt.f64 	%p12, %fd65, %fd58;
	selp.f64 	%fd66, %fd58, %fd65, %p12;
	setp.lt.f64 	%p13, %fd66, %fd59;
	selp.f64 	%fd67, %fd59, %fd66, %p13;
	setp.lt.f64 	%p14, %fd67, %fd60;
	selp.f64 	%fd68, %fd60, %fd67, %p14;
	setp.lt.f64 	%p15, %fd68, %fd61;
	selp.f64 	%fd69, %fd61, %fd68, %p15;
	setp.lt.f64 	%p16, %fd69, %fd62;
	selp.f64 	%fd70, %fd62, %fd69, %p16;
	setp.lt.f64 	%p17, %fd70, %fd63;
	selp.f64 	%fd71, %fd63, %fd70, %p17;
	setp.lt.f64 	%p18, %fd71, %fd64;
	selp.f64 	%fd307, %fd64, %fd71, %p18;
	sub.s64 	%rd26, %rd19, %rd83;
	setp.lt.u64 	%p19, %rd26, 2048;
	@%p19 bra 	$L__BB29_45;
	add.s64 	%rd83, %rd83, 2048;
	setp.le.u64 	%p20, %rd83, %rd8;
	@%p20 bra 	$L__BB29_30;
$L__BB29_32:
	setp.le.u64 	%p21, %rd19, %rd83;
	cvt.u32.u64 	%r42, %rd83;
	cvt.u32.u64 	%r43, %rd19;
	sub.s32 	%r44, %r43, %r42;
	setp.ge.s32 	%p22, %r24, %r44;
	or.pred  	%p23, %p21, %p22;
	@%p23 bra 	$L__BB29_45;
	not.b32 	%r47, %r24;
	add.s32 	%r48, %r47, %r43;
	sub.s32 	%r50, %r48, %r42;
	shr.u32 	%r51, %r50, 8;
	add.s32 	%r25, %r51, 1;
	and.b32  	%r26, %r25, 15;
	setp.lt.u32 	%p24, %r50, 3840;
	mov.u32 	%r242, %r24;
	@%p24 bra 	$L__BB29_36;
	and.b32  	%r52, %r25, 33554416;
	neg.s32 	%r240, %r52;
	add.s64 	%rd27, %rd83, %rd6;
	shl.b64 	%rd28, %rd27, 3;
	add.s64 	%rd29, %rd28, %rd2;
	add.s64 	%rd84, %rd29, 16384;
	mov.u32 	%r242, %r24;
$L__BB29_35:
	.pragma "nounroll";
	ld.global.f64 	%fd73, [%rd84+-16384];
	setp.lt.f64 	%p25, %fd307, %fd73;
	selp.f64 	%fd74, %fd73, %fd307, %p25;
	ld.global.f64 	%fd75, [%rd84+-14336];
	setp.lt.f64 	%p26, %fd74, %fd75;
	selp.f64 	%fd76, %fd75, %fd74, %p26;
	ld.global.f64 	%fd77, [%rd84+-12288];
	setp.lt.f64 	%p27, %fd76, %fd77;
	selp.f64 	%fd78, %fd77, %fd76, %p27;
	ld.global.f64 	%fd79, [%rd84+-10240];
	setp.lt.f64 	%p28, %fd78, %fd79;
	selp.f64 	%fd80, %fd79, %fd78, %p28;
	ld.global.f64 	%fd81, [%rd84+-8192];
	setp.lt.f64 	%p29, %fd80, %fd81;
	selp.f64 	%fd82, %fd81, %fd80, %p29;
	ld.global.f64 	%fd83, [%rd84+-6144];
	setp.lt.f64 	%p30, %fd82, %fd83;
	selp.f64 	%fd84, %fd83, %fd82, %p30;
	ld.global.f64 	%fd85, [%rd84+-4096];
	setp.lt.f64 	%p31, %fd84, %fd85;
	selp.f64 	%fd86, %fd85, %fd84, %p31;
	ld.global.f64 	%fd87, [%rd84+-2048];
	setp.lt.f64 	%p32, %fd86, %fd87;
	selp.f64 	%fd88, %fd87, %fd86, %p32;
	ld.global.f64 	%fd89, [%rd84];
	setp.lt.f64 	%p33, %fd88, %fd89;
	selp.f64 	%fd90, %fd89, %fd88, %p33;
	ld.global.f64 	%fd91, [%rd84+2048];
	setp.lt.f64 	%p34, %fd90, %fd91;
	selp.f64 	%fd92, %fd91, %fd90, %p34;
	ld.global.f64 	%fd93, [%rd84+4096];
	setp.lt.f64 	%p35, %fd92, %fd93;
	selp.f64 	%fd94, %fd93, %fd92, %p35;
	ld.global.f64 	%fd95, [%rd84+6144];
	setp.lt.f64 	%p36, %fd94, %fd95;
	selp.f64 	%fd96, %fd95, %fd94, %p36;
	ld.global.f64 	%fd97, [%rd84+8192];
	setp.lt.f64 	%p37, %fd96, %fd97;
	selp.f64 	%fd98, %fd97, %fd96, %p37;
	ld.global.f64 	%fd99, [%rd84+10240];
	setp.lt.f64 	%p38, %fd98, %fd99;
	selp.f64 	%fd100, %fd99, %fd98, %p38;
	ld.global.f64 	%fd101, [%rd84+12288];
	setp.lt.f64 	%p39, %fd100, %fd101;
	selp.f64 	%fd102, %fd101, %fd100, %p39;
	ld.global.f64 	%fd103, [%rd84+14336];
	setp.lt.f64 	%p40, %fd102, %fd103;
	selp.f64 	%fd307, %fd103, %fd102, %p40;
	add.s32 	%r242, %r242, 4096;
	add.s32 	%r240, %r240, 16;
	add.s64 	%rd84, %rd84, 32768;
	setp.ne.s32 	%p41, %r240, 0;
	@%p41 bra 	$L__BB29_35;
$L__BB29_36:
	setp.eq.s32 	%p42, %r26, 0;
	@%p42 bra 	$L__BB29_45;
	and.b32  	%r33, %r25, 7;
	setp.lt.u32 	%p43, %r26, 8;
	@%p43 bra 	$L__BB29_39;
	cvt.u64.u32 	%rd30, %r242;
	add.s64 	%rd31, %rd83, %rd30;
	shl.b64 	%rd32, %rd31, 3;
	add.s64 	%rd33, %rd2, %rd32;
	ld.global.f64 	%fd105, [%rd33];
	setp.lt.f64 	%p44, %fd307, %fd105;
	selp.f64 	%fd106, %fd105, %fd307, %p44;
	ld.global.f64 	%fd107, [%rd33+2048];
	setp.lt.f64 	%p45, %fd106, %fd107;
	selp.f64 	%fd108, %fd107, %fd106, %p45;
	ld.global.f64 	%fd109, [%rd33+4096];
	setp.lt.f64 	%p46, %fd108, %fd109;
	selp.f64 	%fd110, %fd109, %fd108, %p46;
	ld.global.f64 	%fd111, [%rd33+6144];
	setp.lt.f64 	%p47, %fd110, %fd111;
	selp.f64 	%fd112, %fd111, %fd110, %p47;
	ld.global.f64 	%fd113, [%rd33+8192];
	setp.lt.f64 	%p48, %fd112, %fd113;
	selp.f64 	%fd114, %fd113, %fd112, %p48;
	ld.global.f64 	%fd115, [%rd33+10240];
	setp.lt.f64 	%p49, %fd114, %fd115;
	selp.f64 	%fd116, %fd115, %fd114, %p49;
	ld.global.f64 	%fd117, [%rd33+12288];
	setp.lt.f64 	%p50, %fd116, %fd117;
	selp.f64 	%fd118, %fd117, %fd116, %p50;
	ld.global.f64 	%fd119, [%rd33+14336];
	setp.lt.f64 	%p51, %fd118, %fd119;
	selp.f64 	%fd307, %fd119, %fd118, %p51;
	add.s32 	%r242, %r242, 2048;
$L__BB29_39:
	setp.eq.s32 	%p52, %r33, 0;
	@%p52 bra 	$L__BB29_45;
	and.b32  	%r36, %r25, 3;
	setp.lt.u32 	%p53, %r33, 4;
	@%p53 bra 	$L__BB29_42;
	cvt.u64.u32 	%rd34, %r242;
	add.s64 	%rd35, %rd83, %rd34;
	shl.b64 	%rd36, %rd35, 3;
	add.s64 	%rd37, %rd2, %rd36;
	ld.global.f64 	%fd121, [%rd37];
	setp.lt.f64 	%p54, %fd307, %fd121;
	selp.f64 	%fd122, %fd121, %fd307, %p54;
	ld.global.f64 	%fd123, [%rd37+2048];
	setp.lt.f64 	%p55, %fd122, %fd123;
	selp.f64 	%fd124, %fd123, %fd122, %p55;
	ld.global.f64 	%fd125, [%rd37+4096];
	setp.lt.f64 	%p56, %fd124, %fd125;
	selp.f64 	%fd126, %fd125, %fd124, %p56;
	ld.global.f64 	%fd127, [%rd37+6144];
	setp.lt.f64 	%p57, %fd126, %fd127;
	selp.f64 	%fd307, %fd127, %fd126, %p57;
	add.s32 	%r242, %r242, 1024;
$L__BB29_42:
	setp.eq.s32 	%p58, %r36, 0;
	@%p58 bra 	$L__BB29_45;
	cvt.u64.u32 	%rd38, %r242;
	add.s64 	%rd39, %rd83, %rd38;
	shl.b64 	%rd40, %rd39, 3;
	add.s64 	%rd85, %rd2, %rd40;
	neg.s32 	%r245, %r36;
$L__BB29_44:
	.pragma "nounroll";
	ld.global.f64 	%fd128, [%rd85];
	setp.lt.f64 	%p59, %fd307, %fd128;
	selp.f64 	%fd307, %fd128, %fd307, %p59;
	add.s64 	%rd85, %rd85, 2048;
	add.s32 	%r245, %r245, 1;
	setp.ne.s32 	%p60, %r245, 0;
	@%p60 bra 	$L__BB29_44;
$L__BB29_45:
	// begin inline asm
	mov.u32 %r53, %laneid;
	// end inline asm
	mov.b64 	%rd41, %fd307;
	mov.b64 	{%r55, %r60}, %rd41;
	mov.b32 	%r61, 1;
	mov.b32 	%r102, 31;
	mov.b32 	%r103, -1;
	// begin inline asm
	shfl.sync.down.b32 %r54, %r55, %r61, %r102, %r103;
	// end inline asm
	// begin inline asm
	shfl.sync.down.b32 %r59, %r60, %r61, %r102, %r103;
	// end inline asm
	mov.b64 	%rd42, {%r54, %r59};
	mov.b64 	%fd129, %rd42;
	setp.gt.s32 	%p61, %r53, 30;
	setp.lt.f64 	%p62, %fd307, %fd129;
	selp.f64 	%fd130, %fd129, %fd307, %p62;
	selp.f64 	%fd131, %fd307, %fd130, %p61;
	mov.b64 	%rd43, %fd131;
	mov.b64 	{%r65, %r70}, %rd43;
	mov.b32 	%r71, 2;
	// begin inline asm
	shfl.sync.down.b32 %r64, %r65, %r71, %r102, %r103;
	// end inline asm
	// begin inline asm
	shfl.sync.down.b32 %r69, %r70, %r71, %r102, %r103;
	// end inline asm
	mov.b64 	%rd44, {%r64, %r69};
	mov.b64 	%fd132, %rd44;
	setp.gt.s32 	%p63, %r53, 29;
	setp.lt.f64 	%p64, %fd131, %fd132;
	selp.f64 	%fd133, %fd132, %fd131, %p64;
	selp.f64 	%fd134, %fd131, %fd133, %p63;
	mov.b64 	%rd45, %fd134;
	mov.b64 	{%r75, %r80}, %rd45;
	mov.b32 	%r81, 4;
	// begin inline asm
	shfl.sync.down.b32 %r74, %r75, %r81, %r102, %r103;
	// end inline asm
	// begin inline asm
	shfl.sync.down.b32 %r79, %r80, %r81, %r102, %r103;
	// end inline asm
	mov.b64 	%rd46, {%r74, %r79};
	mov.b64 	%fd135, %rd46;
	setp.gt.s32 	%p65, %r53, 27;
	setp.lt.f64 	%p66, %fd134, %fd135;
	selp.f64 	%fd136, %fd135, %fd134, %p66;
	selp.f64 	%fd137, %fd134, %fd136, %p65;
	mov.b64 	%rd47, %fd137;
	mov.b64 	{%r85, %r90}, %rd47;
	mov.b32 	%r91, 8;
	// begin inline asm
	shfl.sync.down.b32 %r84, %r85, %r91, %r102, %r103;
	// end inline asm
	// begin inline asm
	shfl.sync.down.b32 %r89, %r90, %r91, %r102, %r103;
	// end inline asm
	mov.b64 	%rd48, {%r84, %r89};
	mov.b64 	%fd138, %rd48;
	setp.gt.s32 	%p67, %r53, 23;
	setp.lt.f64 	%p68, %fd137, %fd138;
	selp.f64 	%fd139, %fd138, %fd137, %p68;
	selp.f64 	%fd140, %fd137, %fd139, %p67;
	mov.b64 	%rd49, %fd140;
	mov.b64 	{%r95, %r100}, %rd49;
	mov.b32 	%r101, 16;
	// begin inline asm
	shfl.sync.down.b32 %r94, %r95, %r101, %r102, %r103;
	// end inline asm
	// begin inline asm
	shfl.sync.down.b32 %r99, %r100, %r101, %r102, %r103;
	// end inline asm
	mov.b64 	%rd50, {%r94, %r99};
	mov.b64 	%fd141, %rd50;
	setp.gt.s32 	%p69, %r53, 15;
	setp.lt.f64 	%p70, %fd140, %fd141;
	selp.f64 	%fd38, %fd141, %fd140, %p70;
	selp.f64 	%fd308, %fd140, %fd38, %p69;
	setp.ne.s32 	%p71, %r53, 0;
	@%p71 bra 	$L__BB29_47;
	shr.u32 	%r104, %r24, 2;
	and.b32  	%r105, %r104, 248;
	mov.u32 	%r106, _ZZN3cub18CUB_300001_SM_10006detail6reduce28DeviceReduceSingleTileKernelINS2_10policy_hubIdy11max_functorIdEE10Policy1000EN6thrust24THRUST_300001_SM_1000_NS6detail15normal_iteratorINSA_10device_ptrIdEEEEPdyS6_ddN4cuda3std3__410__identityEEEvT0_T1_T2_T3_T4_T6_E12temp_storage;
	add.s32 	%r107, %r106, %r105;
	st.shared.f64 	[%r107+8], %fd38;
$L__BB29_47:
	bar.sync 	0;
	setp.ne.s32 	%p72, %r24, 0;
	@%p72 bra 	$L__BB29_49;
	ld.shared.f64 	%fd142, [_ZZN3cub18CUB_300001_SM_10006detail6reduce28DeviceReduceSingleTileKernelINS2_10policy_hubIdy11max_functorIdEE10Policy1000EN6thrust24THRUST_300001_SM_1000_NS6detail15normal_iteratorINSA_10device_ptrIdEEEEPdyS6_ddN4cuda3std3__410__identityEEEvT0_T1_T2_T3_T4_T6_E12temp_storage+16];
	setp.lt.f64 	%p73, %fd308, %fd142;
	selp.f64 	%fd143, %fd142, %fd308, %p73;
	ld.shared.f64 	%fd144, [_ZZN3cub18CUB_300001_SM_10006detail6reduce28DeviceReduceSingleTileKernelINS2_10policy_hubIdy11max_functorIdEE10Policy1000EN6thrust24THRUST_300001_SM_1000_NS6detail15normal_iteratorINSA_10device_ptrIdEEEEPdyS6_ddN4cuda3std3__410__identityEEEvT0_T1_T2_T3_T4_T6_E12temp_storage+24];
	setp.lt.f64 	%p74, %fd143, %fd144;
	selp.f64 	%fd145, %fd144, %fd143, %p74;
	ld.shared.f64 	%fd146, [_ZZN3cub18CUB_300001_SM_10006detail6reduce28DeviceReduceSingleTileKernelINS2_10policy_hubIdy11max_functorIdEE10Policy1000EN6thrust24THRUST_300001_SM_1000_NS6detail15normal_iteratorINSA_10device_ptrIdEEEEPdyS6_ddN4cuda3std3__410__identityEEEvT0_T1_T2_T3_T4_T6_E12temp_storage+32];
	setp.lt.f64 	%p75, %fd145, %fd146;
	selp.f64 	%fd147, %fd146, %fd145, %p75;
	ld.shared.f64 	%fd148, [_ZZN3cub18CUB_300001_SM_10006detail6reduce28DeviceReduceSingleTileKernelINS2_10policy_hubIdy11max_functorIdEE10Policy1000EN6thrust24THRUST_300001_SM_1000_NS6detail15normal_iteratorINSA_10device_ptrIdEEEEPdyS6_ddN4cuda3std3__410__identityEEEvT0_T1_T2_T3_T4_T6_E12temp_storage+40];
	setp.lt.f64 	%p76, %fd147, %fd148;
	selp.f64 	%fd149, %fd148, %fd147, %p76;
	ld.shared.f64 	%fd150, [_ZZN3cub18CUB_300001_SM_10006detail6reduce28DeviceReduceSingleTileKernelINS2_10policy_hubIdy11max_functorIdEE10Policy1000EN6thrust24THRUST_300001_SM_1000_NS6detail15normal_iteratorINSA_10device_ptrIdEEEEPdyS6_ddN4cuda3std3__410__identityEEEvT0_T1_T2_T3_T4_T6_E12temp_storage+48];
	setp.lt.f64 	%p77, %fd149, %fd150;
	selp.f64 	%fd151, %fd150, %fd149, %p77;
	ld.shared.f64 	%fd152, [_ZZN3cub18CUB_300001_SM_10006detail6reduce28DeviceReduceSingleTileKernelINS2_10policy_hubIdy11max_functorIdEE10Policy1000EN6thrust24THRUST_300001_SM_1000_NS6detail15normal_iteratorINSA_10device_ptrIdEEEEPdyS6_ddN4cuda3std3__410__identityEEEvT0_T1_T2_T3_T4_T6_E12temp_storage+56];
	setp.lt.f64 	%p78, %fd151, %fd152;
	selp.f64 	%fd153, %fd152, %fd151, %p78;
	ld.shared.f64 	%fd154, [_ZZN3cub18CUB_300001_SM_10006detail6reduce28DeviceReduceSingleTileKernelINS2_10policy_hubIdy11max_functorIdEE10Policy1000EN6thrust24THRUST_300001_SM_1000_NS6detail15normal_iteratorINSA_10device_ptrIdEEEEPdyS6_ddN4cuda3std3__410__identityEEEvT0_T1_T2_T3_T4_T6_E12temp_storage+64];
	setp.lt.f64 	%p79, %fd153, %fd154;
	selp.f64 	%fd308, %fd154, %fd153, %p79;
$L__BB29_49:
	mov.u32 	%r230, %tid.x;
	setp.ne.s32 	%p166, %r230, 0;
	@%p166 bra 	$L__BB29_51;
	setp.lt.f64 	%p167, %fd42, %fd308;
	selp.f64 	%fd286, %fd308, %fd42, %p167;
	st.global.f64 	[%rd1], %fd286;
$L__BB29_51:
	ret;

}
	// .globl	_ZN3cub18CUB_300001_SM_10006detail6reduce18DeviceReduceKernelINS2_10policy_hubIdy11max_functorIdEE10Policy1000EN6thrust24THRUST_300001_SM_1000_NS6detail15normal_iteratorINSA_10device_ptrIdEEEEyS6_dN4cuda3std3__410__identityEEEvT0_PT3_T1_NS0_13GridEvenShareISN_EET2_T4_
.visible .entry _ZN3cub18CUB_300001_SM_10006detail6reduce18DeviceReduceKernelINS2_10policy_hubIdy11max_functorIdEE10Policy1000EN6thrust24THRUST_300001_SM_1000_NS6detail15normal_iteratorINSA_10device_ptrIdEEEEyS6_dN4cuda3std3__410__identityEEEvT0_PT3_T1_NS0_13GridEvenShareISN_EET2_T4_(
	.param .align 8 .b8 _ZN3cub18CUB_300001_SM_10006detail6reduce18DeviceReduceKernelINS2_10policy_hubIdy11max_functorIdEE10Policy1000EN6thrust24THRUST_300001_SM_1000_NS6detail15normal_iteratorINSA_10device_ptrIdEEEEyS6_dN4cuda3std3__410__identityEEEvT0_PT3_T1_NS0_13GridEvenShareISN_EET2_T4__param_0[8],
	.param .u64 .ptr .align 1 _ZN3cub18CUB_300001_SM_10006detail6reduce18DeviceReduceKernelINS2_10policy_hubIdy11max_functorIdEE10Policy1000EN6thrust24THRUST_300001_SM_1000_NS6detail15normal_iteratorINSA_10device_ptrIdEEEEyS6_dN4cuda3std3__410__identityEEEvT0_PT3_T1_NS0_13GridEvenShareISN_EET2_T4__param_1,
	.param .u64 _ZN3cub18CUB_300001_SM_10006detail6reduce18DeviceReduceKernelINS2_10policy_hubIdy11max_functorIdEE10Policy1000EN6thrust24THRUST_300001_SM_1000_NS6detail15normal_iteratorINSA_10device_ptrIdEEEEyS6_dN4cuda3std3__410__identityEEEvT0_PT3_T1_NS0_13GridEvenShareISN_EET2_T4__param_2,
	.param .align 8 .b8 _ZN3cub18CUB_300001_SM_10006detail6reduce18DeviceReduceKernelINS2_10policy_hubIdy11max_functorIdEE10Policy1000EN6thrust24THRUST_300001_SM_1000_NS6detail15normal_iteratorINSA_10device_ptrIdEEEEyS6_dN4cuda3std3__410__identityEEEvT0_PT3_T1_NS0_13GridEvenShareISN_EET2_T4__param_3[72],
	.param .align 1 .b8 _ZN3cub18CUB_300001_SM_10006detail6reduce18DeviceReduceKernelINS2_10policy_hubIdy11max_functorIdEE10Policy1000EN6thrust24THRUST_300001_SM_1000_NS6detail15normal_iteratorINSA_10device_ptrIdEEEEyS6_dN4cuda3std3__410__identityEEEvT0_PT3_T1_NS0_13GridEvenShareISN_EET2_T4__param_4[1],
	.param .align 1 .b8 _ZN3cub18CUB_300001_SM_10006detail6reduce18DeviceReduceKernelINS2_10policy_hubIdy11max_functorIdEE10Policy1000EN6thrust24THRUST_300001_SM_1000_NS6detail15normal_iteratorINSA_10device_ptrIdEEEEyS6_dN4cuda3std3__410__identityEEEvT0_PT3_T1_NS0_13GridEvenShareISN_EET2_T4__param_5[1]
)
.maxntid 256
{
	.reg .pred 	%p<166>;
	.reg .b16 	%rs<4>;
	.reg .b32 	%r<281>;
	.reg .b64 	%rd<108>;
	.reg .b64 	%fd<305>;
	// demoted variable
	.shared .align 8 .b8 _ZZN3cub18CUB_300001_SM_10006detail6reduce18DeviceReduceKernelINS2_10policy_hubIdy11max_functorIdEE10Policy1000EN6thrust24THRUST_300001_SM_1000_NS6detail15normal_iteratorINSA_10device_ptrIdEEEEyS6_dN4cuda3std3__410__identityEEEvT0_PT3_T1_NS0_13GridEvenShareISN_EET2_T4_E12temp_storage[80];
	ld.param.u64 	%rd1, [_ZN3cub18CUB_300001_SM_10006detail6reduce18DeviceReduceKernelINS2_10policy_hubIdy11max_functorIdEE10Policy1000EN6thrust24THRUST_300001_SM_1000_NS6detail15normal_iteratorINSA_10device_ptrIdEEEEyS6_dN4cuda3std3__410__identityEEEvT0_PT3_T1_NS0_13GridEvenShareISN_EET2_T4__param_3+32];
	ld.param.u32 	%r1, [_ZN3cub18CUB_300001_SM_10006detail6reduce18DeviceReduceKernelINS2_10policy_hubIdy11max_functorIdEE10Policy1000EN6thrust24THRUST_300001_SM_1000_NS6detail15normal_iteratorINSA_10device_ptrIdEEEEyS6_dN4cuda3std3__410__identityEEEvT0_PT3_T1_NS0_13GridEvenShareISN_EET2_T4__param_3+40];
	ld.param.u64 	%rd25, [_ZN3cub18CUB_300001_SM_10006detail6reduce18DeviceReduceKernelINS2_10policy_hubIdy11max_functorIdEE10Policy1000EN6thrust24THRUST_300001_SM_1000_NS6detail15normal_iteratorINSA_10device_ptrIdEEEEyS6_dN4cuda3std3__410__identityEEEvT0_PT3_T1_NS0_13GridEvenShareISN_EET2_T4__param_0];
	cvta.to.global.u64 	%rd2, %rd25;
	mov.u32 	%r2, %ctaid.x;
	shl.b32 	%r50, %r1, 11;
	cvt.s64.s32 	%rd3, %r50;
	shl.b32 	%r51, %r2, 11;
	cvt.u64.u32 	%rd4, %r51;
	sub.s64 	%rd5, %rd1, %rd4;
	setp.gt.u64 	%p1, %rd5, 2047;
	@%p1 bra 	$L__BB30_25;
	cvt.u32.u64 	%r137, %rd4;
	cvt.u32.u64 	%r3, %rd1;
	sub.s32 	%r4, %r3, %r137;
	mov.u32 	%r5, %tid.x;
	setp.ge.s32 	%p79, %r5, %r4;
	mov.f64 	%fd293, 0d0000000000000000;
	mov.u32 	%r268, %r5;
	@%p79 bra 	$L__BB30_3;
	add.s32 	%r139, %r137, %r5;
	mul.wide.u32 	%rd61, %r139, 8;
	add.s64 	%rd62, %rd2, %rd61;
	ld.global.f64 	%fd293, [%rd62];
	add.s32 	%r268, %r5, 256;
$L__BB30_3:
	setp.ge.s32 	%p80, %r268, %r4;
	@%p80 bra 	$L__BB30_16;
	not.b32 	%r141, %r268;
	add.s32 	%r142, %r141, %r3;
	sub.s32 	%r143, %r142, %r137;
	shr.u32 	%r144, %r143, 8;
	add.s32 	%r8, %r144, 1;
	and.b32  	%r9, %r8, 15;
	setp.lt.u32 	%p81, %r143, 3840;
	@%p81 bra 	$L__BB30_7;
	and.b32  	%r145, %r8, 33554416;
	neg.s32 	%r266, %r145;
	mul.wide.u32 	%rd63, %r2, 16384;
	mul.wide.u32 	%rd64, %r268, 8;
	or.b64  	%rd65, %rd63, %rd64;
	add.s64 	%rd66, %rd65, %rd2;
	add.s64 	%rd102, %rd66, 16384;
$L__BB30_6:
	.pragma "nounroll";
	ld.global.f64 	%fd155, [%rd102+-16384];
	setp.lt.f64 	%p82, %fd293, %fd155;
	selp.f64 	%fd156, %fd155, %fd293, %p82;
	ld.global.f64 	%fd157, [%rd102+-14336];
	setp.lt.f64 	%p83, %fd156, %fd157;
	selp.f64 	%fd158, %fd157, %fd156, %p83;
	ld.global.f64 	%fd159, [%rd102+-12288];
	setp.lt.f64 	%p84, %fd158, %fd159;
	selp.f64 	%fd160, %fd159, %fd158, %p84;
	ld.global.f64 	%fd161, [%rd102+-10240];
	setp.lt.f64 	%p85, %fd160, %fd161;
	selp.f64 	%fd162, %fd161, %fd160, %p85;
	ld.global.f64 	%fd163, [%rd102+-8192];
	setp.lt.f64 	%p86, %fd162, %fd163;
	selp.f64 	%fd164, %fd163, %fd162, %p86;
	ld.global.f64 	%fd165, [%rd102+-6144];
	setp.lt.f64 	%p87, %fd164, %fd165;
	selp.f64 	%fd166, %fd165, %fd164, %p87;
	ld.global.f64 	%fd167, [%rd102+-4096];
	setp.lt.f64 	%p88, %fd166, %fd167;
	selp.f64 	%fd168, %fd167, %fd166, %p88;
	ld.global.f64 	%fd169, [%rd102+-2048];
	setp.lt.f64 	%p89, %fd168, %fd169;
	selp.f64 	%fd170, %fd169, %fd168, %p89;
	ld.global.f64 	%fd171, [%rd102];
	setp.lt.f64 	%p90, %fd170, %fd171;
	selp.f64 	%fd172, %fd171, %fd170, %p90;
	ld.global.f64 	%fd173, [%rd102+2048];
	setp.lt.f64 	%p91, %fd172, %fd173;
	selp.f64 	%fd174, %fd173, %fd172, %p91;
	ld.global.f64 	%fd175, [%rd102+4096];
	setp.lt.f64 	%p92, %fd174, %fd175;
	selp.f64 	%fd176, %fd175, %fd174, %p92;
	ld.global.f64 	%fd177, [%rd102+6144];
	setp.lt.f64 	%p93, %fd176, %fd177;
	selp.f64 	%fd178, %fd177, %fd176, %p93;
	ld.global.f64 	%fd179, [%rd102+8192];
	setp.lt.f64 	%p94, %fd178, %fd179;
	selp.f64 	%fd180, %fd179, %fd178, %p94;
	ld.global.f64 	%fd181, [%rd102+10240];
	setp.lt.f64 	%p95, %fd180, %fd181;
	selp.f64 	%fd182, %fd181, %fd180, %p95;
	ld.global.f64 	%fd183, [%rd102+12288];
	setp.lt.f64 	%p96, %fd182, %fd183;
	selp.f64 	%fd184, %fd183, %fd182, %p96;
	ld.global.f64 	%fd185, [%rd102+14336];
	setp.lt.f64 	%p97, %fd184, %fd185;
	selp.f64 	%fd293, %fd185, %fd184, %p97;
	add.s32 	%r268, %r268, 4096;
	add.s32 	%r266, %r266, 16;
	add.s64 	%rd102, %rd102, 32768;
	setp.ne.s32 	%p98, %r266, 0;
	@%p98 bra 	$L__BB30_6;
$L__BB30_7:
	setp.eq.s32 	%p99, %r9, 0;
	@%p99 bra 	$L__BB30_16;
	and.b32  	%r16, %r8, 7;
	setp.lt.u32 	%p100, %r9, 8;
	@%p100 bra 	$L__BB30_10;
	cvt.s64.s32 	%rd67, %r268;
	add.s64 	%rd68, %rd67, %rd4;
	shl.b64 	%rd69, %rd68, 3;
	add.s64 	%rd70, %rd2, %rd69;
	ld.global.f64 	%fd187, [%rd70];
	setp.lt.f64 	%p101, %fd293, %fd187;
	selp.f64 	%fd188, %fd187, %fd293, %p101;
	ld.global.f64 	%fd189, [%rd70+2048];
	setp.lt.f64 	%p102, %fd188, %fd189;
	selp.f64 	%fd190, %fd189, %fd188, %p102;
	ld.global.f64 	%fd191, [%rd70+4096];
	setp.lt.f64 	%p103, %fd190, %fd191;
	selp.f64 	%fd192, %fd191, %fd190, %p103;
	ld.global.f64 	%fd193, [%rd70+6144];
	setp.lt.f64 	%p104, %fd192, %fd193;
	selp.f64 	%fd194, %fd193, %fd192, %p104;
	ld.global.f64 	%fd195, [%rd70+8192];
	setp.lt.f64 	%p105, %fd194, %fd195;
	selp.f64 	%fd196, %fd195, %fd194, %p105;
	ld.global.f64 	%fd197, [%rd70+10240];
	setp.lt.f64 	%p106, %fd196, %fd197;
	selp.f64 	%fd198, %fd197, %fd196, %p106;
	ld.global.f64 	%fd199, [%rd70+12288];
	setp.lt.f64 	%p107, %fd198, %fd199;
	selp.f64 	%fd200, %fd199, %fd198, %p107;
	ld.global.f64 	%fd201, [%rd70+14336];
	setp.lt.f64 	%p108, %fd200, %fd201;
	selp.f64 	%fd293, %fd201, %fd200, %p108;
	add.s32 	%r268, %r268, 2048;
$L__BB30_10:
	setp.eq.s32 	%p109, %r16, 0;
	@%p109 bra 	$L__BB30_16;
	and.b32  	%r19, %r8, 3;
	setp.lt.u32 	%p110, %r16, 4;
	@%p110 bra 	$L__BB30_13;
	cvt.s64.s32 	%rd71, %r268;
	add.s64 	%rd72, %rd71, %rd4;
	shl.b64 	%rd73, %rd72, 3;
	add.s64 	%rd74, %rd2, %rd73;
	ld.global.f64 	%fd203, [%rd74];
	setp.lt.f64 	%p111, %fd293, %fd203;
	selp.f64 	%fd204, %fd203, %fd293, %p111;
	ld.global.f64 	%fd205, [%rd74+2048];
	setp.lt.f64 	%p112, %fd204, %fd205;
	selp.f64 	%fd206, %fd205, %fd204, %p112;
	ld.global.f64 	%fd207, [%rd74+4096];
	setp.lt.f64 	%p113, %fd206, %fd207;
	selp.f64 	%fd208, %fd207, %fd206, %p113;
	ld.global.f64 	%fd209, [%rd74+6144];
	setp.lt.f64 	%p114, %fd208, %fd209;
	selp.f64 	%fd293, %fd209, %fd208, %p114;
	add.s32 	%r268, %r268, 1024;
$L__BB30_13:
	setp.eq.s32 	%p115, %r19, 0;
	@%p115 bra 	$L__BB30_16;
	mul.wide.u32 	%rd75, %r2, 16384;
	add.s64 	%rd9, %rd2, %rd75;
	neg.s32 	%r271, %r19;
$L__BB30_15:
	.pragma "nounroll";
	mul.wide.s32 	%rd76, %r268, 8;
	add.s64 	%rd77, %rd9, %rd76;
	ld.global.f64 	%fd210, [%rd77];
	setp.lt.f64 	%p116, %fd293, %fd210;
	selp.f64 	%fd293, %fd210, %fd293, %p116;
	add.s32 	%r268, %r268, 256;
	add.s32 	%r271, %r271, 1;
	setp.ne.s32 	%p117, %r271, 0;
	@%p117 bra 	$L__BB30_15;
$L__BB30_16:
	setp.lt.s32 	%p118, %r4, 256;
	@%p118 bra 	$L__BB30_21;
	// begin inline asm
	mov.u32 %r209, %laneid;
	// end inline asm
	mov.b64 	%rd88, %fd293;
	mov.b64 	{%r211, %r216}, %rd88;
	mov.b32 	%r217, 1;
	mov.b32 	%r258, 31;
	mov.b32 	%r259, -1;
	// begin inline asm
	shfl.sync.down.b32 %r210, %r211, %r217, %r258, %r259;
	// end inline asm
	// begin inline asm
	shfl.sync.down.b32 %r215, %r216, %r217, %r258, %r259;
	// end inline asm
	mov.b64 	%rd89, {%r210, %r215};
	mov.b64 	%fd258, %rd89;
	setp.gt.s32 	%p146, %r209, 30;
	setp.lt.f64 	%p147, %fd293, %fd258;
	selp.f64 	%fd259, %fd258, %fd293, %p147;
	selp.f64 	%fd260, %fd293, %fd259, %p146;
	mov.b64 	%rd90, %fd260;
	mov.b64 	{%r221, %r226}, %rd90;
	mov.b32 	%r227, 2;
	// begin inline asm
	shfl.sync.down.b32 %r220, %r221, %r227, %r258, %r259;
	// end inline asm
	// begin inline asm
	shfl.sync.down.b32 %r225, %r226, %r227, %r258, %r259;
	// end inline asm
	mov.b64 	%rd91, {%r220, %r225};
	mov.b64 	%fd261, %rd91;
	setp.gt.s32 	%p148, %r209, 29;
	setp.lt.f64 	%p149, %fd260, %fd261;
	selp.f64 	%fd262, %fd261, %fd260, %p149;
	selp.f64 	%fd263, %fd260, %fd262, %p148;
	mov.b64 	%rd92, %fd263;
	mov.b64 	{%r231, %r236}, %rd92;
	mov.b32 	%r237, 4;
	// begin inline asm
	shfl.sync.down.b32 %r230, %r231, %r237, %r258, %r259;
	// end inline asm
	// begin inline asm
	shfl.sync.down.b32 %r235, %r236, %r237, %r258, %r259;
	// end inline asm
	mov.b64 	%rd93, {%r230, %r235};
	mov.b64 	%fd264, %rd93;
	setp.gt.s32 	%p150, %r209, 27;
	setp.lt.f64 	%p151, %fd263, %fd264;
	selp.f64 	%fd265, %fd264, %fd263, %p151;
	selp.f64 	%fd266, %fd263, %fd265, %p150;
	mov.b64 	%rd94, %fd266;
	mov.b64 	{%r241, %r246}, %rd94;
	mov.b32 	%r247, 8;
	// begin inline asm
	shfl.sync.down.b32 %r240, %r241, %r247, %r258, %r259;
	// end inline asm
	// begin inline asm
	shfl.sync.down.b32 %r245, %r246, %r247, %r258, %r259;
	// end inline asm
	mov.b64 	%rd95, {%r240, %r245};
	mov.b64 	%fd267, %rd95;
	setp.gt.s32 	%p152, %r209, 23;
	setp.lt.f64 	%p153, %fd266, %fd267;
	selp.f64 	%fd268, %fd267, %fd266, %p153;
	selp.f64 	%fd269, %fd266, %fd268, %p152;
	mov.b64 	%rd96, %fd269;
	mov.b64 	{%r251, %r256}, %rd96;
	mov.b32 	%r257, 16;
	// begin inline asm
	shfl.sync.down.b32 %r250, %r251, %r257, %r258, %r259;
	// end inline asm
	// begin inline asm
	shfl.sync.down.b32 %r255, %r256, %r257, %r258, %r259;
	// end inline asm
	mov.b64 	%rd97, {%r250, %r255};
	mov.b64 	%fd270, %rd97;
	setp.gt.s32 	%p154, %r209, 15;
	setp.lt.f64 	%p155, %fd269, %fd270;
	selp.f64 	%fd16, %fd270, %fd269, %p155;
	selp.f64 	%fd304, %fd269, %fd16, %p154;
	setp.ne.s32 	%p156, %r209, 0;
	@%p156 bra 	$L__BB30_19;
	shr.u32 	%r260, %r5, 2;
	and.b32  	%r261, %r260, 248;
	mov.u32 	%r262, _ZZN3cub18CUB_300001_SM_10006detail6reduce18DeviceReduceKernelINS2_10policy_hubIdy11max_functorIdEE10Policy1000EN6thrust24THRUST_300001_SM_1000_NS6detail15normal_iteratorINSA_10device_ptrIdEEEEyS6_dN4cuda3std3__410__identityEEEvT0_PT3_T1_NS0_13GridEvenShareISN_EET2_T4_E12temp_storage;
	add.s32 	%r263, %r262, %r261;
	st.shared.f64 	[%r263+8], %fd16;
$L__BB30_19:
	bar.sync 	0;
	setp.ne.s32 	%p157, %r5, 0;
	@%p157 bra 	$L__BB30_46;
	ld.shared.f64 	%fd271, [_ZZN3cub18CUB_300001_SM_10006detail6reduce18DeviceReduceKernelINS2_10policy_hubIdy11max_functorIdEE10Policy1000EN6thrust24THRUST_300001_SM_1000_NS6detail15normal_iteratorINSA_10device_ptrIdEEEEyS6_dN4cuda3std3__410__identityEEEvT0_PT3_T1_NS0_13GridEvenShareISN_EET2_T4_E12temp_storage+16];
	setp.lt.f64 	%p158, %fd304, %fd271;
	selp.f64 	%fd272, %fd271, %fd304, %p158;
	ld.shared.f64 	%fd273, [_ZZN3cub18CUB_300001_SM_10006detail6reduce18DeviceReduceKernelINS2_10policy_hubIdy11max_functorIdEE10Policy1000EN6thrust24THRUST_300001_SM_1000_NS6detail15normal_iteratorINSA_10device_ptrIdEEEEyS6_dN4cuda3std3__410__identityEEEvT0_PT3_T1_NS0_13GridEvenShareISN_EET2_T4_E12temp_storage+24];
	setp.lt.f64 	%p159, %fd272, %fd273;
	selp.f64 	%fd274, %fd273, %fd272, %p159;
	ld.shared.f64 	%fd275, [_ZZN3cub18CUB_300001_SM_10006detail6reduce18DeviceReduceKernelINS2_10policy_hubIdy11max_functorIdEE10Policy1000EN6thrust24THRUST_300001_SM_1000_NS6detail15normal_iteratorINSA_10device_ptrIdEEEEyS6_dN4cuda3std3__410__identityEEEvT0_PT3_T1_NS0_13GridEvenShareISN_EET2_T4_E12temp_storage+32];
	setp.lt.f64 	%p160, %fd274, %fd275;
	selp.f64 	%fd276, %fd275, %fd274, %p160;
	ld.shared.f64 	%fd277, [_ZZN3cub18CUB_300001_SM_10006detail6reduce18DeviceReduceKernelINS2_10policy_hubIdy11max_functorIdEE10Policy1000EN6thrust24THRUST_300001_SM_1000_NS6detail15normal_iteratorINSA_10device_ptrIdEEEEyS6_dN4cuda3std3__410__identityEEEvT0_PT3_T1_NS0_13GridEvenShareISN_EET2_T4_E12temp_storage+40];
	setp.lt.f64 	%p161, %fd276, %fd277;
	selp.f64 	%fd278, %fd277, %fd276, %p161;
	ld.shared.f64 	%fd279, [_ZZN3cub18CUB_300001_SM_10006detail6reduce18DeviceReduceKernelINS2_10policy_hubIdy11max_functorIdEE10Policy1000EN6thrust24THRUST_300001_SM_1000_NS6detail15normal_iteratorINSA_10device_ptrIdEEEEyS6_dN4cuda3std3__410__identityEEEvT0_PT3_T1_NS0_13GridEvenShareISN_EET2_T4_E12temp_storage+48];
	setp.lt.f64 	%p162, %fd278, %fd279;
	selp.f64 	%fd280, %fd279, %fd278, %p162;
	ld.shared.f64 	%fd281, [_ZZN3cub18CUB_300001_SM_10006detail6reduce18DeviceReduceKernelINS2_10policy_hubIdy11max_functorIdEE10Policy1000EN6thrust24THRUST_300001_SM_1000_NS6detail15normal_iteratorINSA_10device_ptrIdEEEEyS6_dN4cuda3std3__410__identityEEEvT0_PT3_T1_NS0_13GridEvenShareISN_EET2_T4_E12temp_storage+56];
	setp.lt.f64 	%p163, %fd280, %fd281;
	selp.f64 	%fd282, %fd281, %fd280, %p163;
	ld.shared.f64 	%fd283, [_ZZN3cub18CUB_300001_SM_10006detail6reduce18DeviceReduceKernelINS2_10policy_hubIdy11max_functorIdEE10Policy1000EN6thrust24THRUST_300001_SM_1000_NS6detail15normal_iteratorINSA_10device_ptrIdEEEEyS6_dN4cuda3std3__410__identityEEEvT0_PT3_T1_NS0_13GridEvenShareISN_EET2_T4_E12temp_storage+64];
	setp.lt.f64 	%p164, %fd282, %fd283;
	selp.f64 	%fd304, %fd283, %fd282, %p164;
	bra.uni 	$L__BB30_46;
$L__BB30_21:
	// begin inline asm
	mov.u32 %r146, %laneid;
	// end inline asm
	and.b32  	%r197, %r5, 992;
	add.s32 	%r198, %r197, 32;
	setp.gt.s32 	%p119, %r198, %r4;
	not.b32 	%r199, %r197;
	add.s32 	%r200, %r4, %r199;
	selp.b32 	%r195, %r200, 31, %p119;
	mov.b64 	%rd78, %fd293;
	mov.b64 	{%r148, %r153}, %rd78;
	mov.b32 	%r154, 1;
	mov.b32 	%r196, -1;
	// begin inline asm
	shfl.sync.down.b32 %r147, %r148, %r154, %r195, %r196;
	// end inline asm
	// begin inline asm
	shfl.sync.down.b32 %r152, %r153, %r154, %r195, %r196;
	// end inline asm
	mov.b64 	%rd79, {%r147, %r152};
	mov.b64 	%fd211, %rd79;
	setp.lt.s32 	%p120, %r146, %r195;
	setp.lt.f64 	%p121, %fd293, %fd211;
	selp.f64 	%fd212, %fd211, %fd293, %p121;
	selp.f64 	%fd213, %fd212, %fd293, %p120;
	mov.b64 	%rd80, %fd213;
	mov.b64 	{%r158, %r163}, %rd80;
	mov.b32 	%r164, 2;
	// begin inline asm
	shfl.sync.down.b32 %r157, %r158, %r164, %r195, %r196;
	// end inline asm
	// begin inline asm
	shfl.sync.down.b32 %r162, %r163, %r164, %r195, %r196;
	// end inline asm
	mov.b64 	%rd81, {%r157, %r162};
	mov.b64 	%fd214, %rd81;
	add.s32 	%r201, %r146, 2;
	setp.gt.s32 	%p122, %r201, %r195;
	setp.lt.f64 	%p123, %fd213, %fd214;
	selp.f64 	%fd215, %fd214, %fd213, %p123;
	selp.f64 	%fd216, %fd213, %fd215, %p122;
	mov.b64 	%rd82, %fd216;
	mov.b64 	{%r168, %r173}, %rd82;
	mov.b32 	%r174, 4;
	// begin inline asm
	shfl.sync.down.b32 %r167, %r168, %r174, %r195, %r196;
	// end inline asm
	// begin inline asm
	shfl.sync.down.b32 %r172, %r173, %r174, %r195, %r196;
	// end inline asm
	mov.b64 	%rd83, {%r167, %r172};
	mov.b64 	%fd217, %rd83;
	add.s32 	%r202, %r146, 4;
	setp.gt.s32 	%p124, %r202, %r195;
	setp.lt.f64 	%p125, %fd216, %fd217;
	selp.f64 	%fd218, %fd217, %fd216, %p125;
	selp.f64 	%fd219, %fd216, %fd218, %p124;
	mov.b64 	%rd84, %fd219;
	mov.b64 	{%r178, %r183}, %rd84;
	mov.b32 	%r184, 8;
	// begin inline asm
	shfl.sync.down.b32 %r177, %r178, %r184, %r195, %r196;
	// end inline asm
	// begin inline asm
	shfl.sync.down.b32 %r182, %r183, %r184, %r195, %r196;
	// end inline asm
	mov.b64 	%rd85, {%r177, %r182};
	mov.b64 	%fd220, %rd85;
	add.s32 	%r203, %r146, 8;
	setp.gt.s32 	%p126, %r203, %r195;
	setp.lt.f64 	%p127, %fd219, %fd220;
	selp.f64 	%fd221, %fd220, %fd219, %p127;
	selp.f64 	%fd222, %fd219, %fd221, %p126;
	mov.b64 	%rd86, %fd222;
	mov.b64 	{%r188, %r193}, %rd86;
	mov.b32 	%r194, 16;
	// begin inline asm
	shfl.sync.down.b32 %r187, %r188, %r194, %r195, %r196;
	// end inline asm
	// begin inline asm
	shfl.sync.down.b32 %r192, %r193, %r194, %r195, %r196;
	// end inline asm
	mov.b64 	%rd87, {%r187, %r192};
	mov.b64 	%fd223, %rd87;
	add.s32 	%r204, %r146, 16;
	setp.gt.s32 	%p128, %r204, %r195;
	setp.lt.f64 	%p129, %fd222, %fd223;
	selp.f64 	%fd224, %fd223, %fd222, %p129;
	selp.f64 	%fd304, %fd222, %fd224, %p128;
	setp.ne.s32 	%p130, %r146, 0;
	@%p130 bra 	$L__BB30_23;
	shr.u32 	%r205, %r5, 2;
	and.b32  	%r206, %r205, 248;
	mov.u32 	%r207, _ZZN3cub18CUB_300001_SM_10006detail6reduce18DeviceReduceKernelINS2_10policy_hubIdy11max_functorIdEE10Policy1000EN6thrust24THRUST_300001_SM_1000_NS6detail15normal_iteratorINSA_10device_ptrIdEEEEyS6_dN4cuda3std3__410__identityEEEvT0_PT3_T1_NS0_13GridEvenShareISN_EET2_T4_E12temp_storage;
	add.s32 	%r208, %r207, %r206;
	st.shared.f64 	[%r208+8], %fd304;
$L__BB30_23:
	bar.sync 	0;
	setp.ne.s32 	%p131, %r5, 0;
	@%p131 bra 	$L__BB30_46;
	setp.gt.s32 	%p132, %r4, 32;
	ld.shared.f64 	%fd225, [_ZZN3cub18CUB_300001_SM_10006detail6reduce18DeviceReduceKernelINS2_10policy_hubIdy11max_functorIdEE10Policy1000EN6thrust24THRUST_300001_SM_1000_NS6detail15normal_iteratorINSA_10device_ptrIdEEEEyS6_dN4cuda3std3__410__identityEEEvT0_PT3_T1_NS0_13GridEvenShareISN_EET2_T4_E12temp_storage+16];
	setp.lt.f64 	%p133, %fd304, %fd225;
	selp.f64 	%fd227, %fd225, %fd304, %p133;
	selp.f64 	%fd228, %fd227, %fd304, %p132;
	setp.gt.s32 	%p134, %r4, 64;
	ld.shared.f64 	%fd230, [_ZZN3cub18CUB_300001_SM_10006detail6reduce18DeviceReduceKernelINS2_10policy_hubIdy11max_functorIdEE10Policy1000EN6thrust24THRUST_300001_SM_1000_NS6detail15normal_iteratorINSA_10device_ptrIdEEEEyS6_dN4cuda3std3__410__identityEEEvT0_PT3_T1_NS0_13GridEvenShareISN_EET2_T4_E12temp_storage+24];
	setp.lt.f64 	%p135, %fd228, %fd230;
	selp.f64 	%fd232, %fd230, %fd228, %p135;
	selp.f64 	%fd233, %fd232, %fd228, %p134;
	setp.gt.s32 	%p136, %r4, 96;
	ld.shared.f64 	%fd235, [_ZZN3cub18CUB_300001_SM_10006detail6reduce18DeviceReduceKernelINS2_10policy_hubIdy11max_functorIdEE10Policy1000EN6thrust24THRUST_300001_SM_1000_NS6detail15normal_iteratorINSA_10device_ptrIdEEEEyS6_dN4cuda3std3__410__identityEEEvT0_PT3_T1_NS0_13GridEvenShareISN_EET2_T4_E12temp_storage+32];
	setp.lt.f64 	%p137, %fd233, %fd235;
	selp.f64 	%fd237, %fd235, %fd233, %p137;
	selp.f64 	%fd238, %fd237, %fd233, %p136;
	setp.gt.s32 	%p138, %r4, 128;
	ld.shared.f64 	%fd240, [_ZZN3cub18CUB_300001_SM_10006detail6reduce18DeviceReduceKernelINS2_10policy_hubIdy11max_functorIdEE10Policy1000EN6thrust24THRUST_300001_SM_1000_NS6detail15normal_iteratorINSA_10device_ptrIdEEEEyS6_dN4cuda3std3__410__identityEEEvT0_PT3_T1_NS0_13GridEvenShareISN_EET2_T4_E12temp_storage+40];
	setp.lt.f64 	%p139, %fd238, %fd240;
	selp.f64 	%fd242, %fd240, %fd238, %p139;
	selp.f64 	%fd243, %fd242, %fd238, %p138;
	setp.gt.s32 	%p140, %r4, 160;
	ld.shared.f64 	%fd245, [_ZZN3cub18CUB_300001_SM_10006detail6reduce18DeviceReduceKernelINS2_10policy_hubIdy11max_functorIdEE10Policy1000EN6thrust24THRUST_300001_SM_1000_NS6detail15normal_iteratorINSA_10device_ptrIdEEEEyS6_dN4cuda3std3__410__identityEEEvT0_PT3_T1_NS0_13GridEvenShareISN_EET2_T4_E12temp_storage+48];
	setp.lt.f64 	%p141, %fd243, %fd245;
	selp.f64 	%fd247, %fd245, %fd243, %p141;
	selp.f64 	%fd248, %fd247, %fd243, %p140;
	setp.gt.s32 	%p142, %r4, 192;
	ld.shared.f64 	%fd250, [_ZZN3cub18CUB_300001_SM_10006detail6reduce18DeviceReduceKernelINS2_10policy_hubIdy11max_functorIdEE10Policy1000EN6thrust24THRUST_300001_SM_1000_NS6detail15normal_iteratorINSA_10device_ptrIdEEEEyS6_dN4cuda3std3__410__identityEEEvT0_PT3_T1_NS0_13GridEvenShareISN_EET2_T4_E12temp_storage+56];
	setp.lt.f64 	%p143, %fd248, %fd250;
	selp.f64 	%fd252, %fd250, %fd248, %p143;
	selp.f64 	%fd253, %fd252, %fd248, %p142;
	setp.gt.s32 	%p144, %r4, 224;
	ld.shared.f64 	%fd255, [_ZZN3cub18CUB_300001_SM_10006detail6reduce18DeviceReduceKernelINS2_10policy_hubIdy11max_functorIdEE10Policy1000EN6thrust24THRUST_300001_SM_1000_NS6detail15normal_iteratorINSA_10device_ptrIdEEEEyS6_dN4cuda3std3__410__identityEEEvT0_PT3_T1_NS0_13GridEvenShareISN_EET2_T4_E12temp_storage+64];
	setp.lt.f64 	%p145, %fd253, %fd255;
	selp.f64 	%fd257, %fd255, %fd253, %p145;
	selp.f64 	%fd304, %fd257, %fd253, %p144;
	bra.uni 	$L__BB30_46;
$L__BB30_25:
	cvt.u32.u64 	%r52, %rd4;
	mov.u32 	%r27, %tid.x;
	add.s32 	%r53, %r27, %r52;
	mul.wide.u32 	%rd26, %r53, 8;
	add.s64 	%rd27, %rd2, %rd26;
	ld.global.f64 	%fd41, [%rd27];
	ld.global.f64 	%fd42, [%rd27+2048];
	ld.global.f64 	%fd43, [%rd27+4096];
	ld.global.f64 	%fd44, [%rd27+6144];
	ld.global.f64 	%fd45, [%rd27+8192];
	ld.global.f64 	%fd46, [%rd27+10240];
	ld.global.f64 	%fd47, [%rd27+12288];
	ld.global.f64 	%fd48, [%rd27+14336];
	setp.lt.f64 	%p2, %fd41, %fd42;
	selp.f64 	%fd49, %fd42, %fd41, %p2;
	setp.lt.f64 	%p3, %fd49, %fd43;
	selp.f64 	%fd50, %fd43, %fd49, %p3;
	setp.lt.f64 	%p4, %fd50, %fd44;
	selp.f64 	%fd51, %fd44, %fd50, %p4;
	setp.lt.f64 	%p5, %fd51, %fd45;
	selp.f64 	%fd52, %fd45, %fd51, %p5;
	setp.lt.f64 	%p6, %fd52, %fd46;
	selp.f64 	%fd53, %fd46, %fd52, %p6;
	setp.lt.f64 	%p7, %fd53, %fd47;
	selp.f64 	%fd54, %fd47, %fd53, %p7;
	setp.lt.f64 	%p8, %fd54, %fd48;
	selp.f64 	%fd303, %fd48, %fd54, %p8;
	setp.lt.u64 	%p9, %rd5, %rd3;
	@%p9 bra 	$L__BB30_42;
	cvt.u32.u64 	%r55, %rd3;
	cvt.u64.u32 	%rd28, %r27;
	add.s64 	%rd104, %rd4, %rd3;
	cvt.u32.u64 	%r28, %rd1;
	not.b32 	%r57, %r27;
	add.s32 	%r58, %r57, %r28;
	sub.s32 	%r59, %r58, %r55;
	sub.s32 	%r273, %r59, %r52;
	add.s64 	%rd29, %rd104, %rd28;
	shl.b64 	%rd30, %rd29, 3;
	add.s64 	%rd31, %rd30, %rd2;
	add.s64 	%rd103, %rd31, 16384;
	mov.b32 	%r274, 0;
	mov.u64 	%rd105, %rd4;
$L__BB30_27:
	cvt.s64.s32 	%rd15, %r50;
	add.s64 	%rd105, %rd105, %rd15;
	add.s64 	%rd32, %rd1, -2048;
	setp.gt.u64 	%p10, %rd105, %rd32;
	@%p10 bra 	$L__BB30_29;
	shl.b32 	%r61, %r1, 11;
	cvt.s64.s32 	%rd33, %r61;
	cvt.u64.u32 	%rd34, %r27;
	add.s64 	%rd35, %rd105, %rd34;
	shl.b64 	%rd36, %rd35, 3;
	add.s64 	%rd37, %rd2, %rd36;
	ld.global.f64 	%fd55, [%rd37];
	ld.global.f64 	%fd56, [%rd37+2048];
	ld.global.f64 	%fd57, [%rd37+4096];
	ld.global.f64 	%fd58, [%rd37+6144];
	ld.global.f64 	%fd59, [%rd37+8192];
	ld.global.f64 	%fd60, [%rd37+10240];
	ld.global.f64 	%fd61, [%rd37+12288];
	ld.global.f64 	%fd62, [%rd37+14336];
	setp.lt.f64 	%p11, %fd303, %fd55;
	selp.f64 	%fd63, %fd55, %fd303, %p11;
	setp.lt.f64 	%p12, %fd63, %fd56;
	selp.f64 	%fd64, %fd56, %fd63, %p12;
	setp.lt.f64 	%p13, %fd64, %fd57;
	selp.f64 	%fd65, %fd57, %fd64, %p13;
	setp.lt.f64 	%p14, %fd65, %fd58;
	selp.f64 	%fd66, %fd58, %fd65, %p14;
	setp.lt.f64 	%p15, %fd66, %fd59;
	selp.f64 	%fd67, %fd59, %fd66, %p15;
	setp.lt.f64 	%p16, %fd67, %fd60;
	selp.f64 	%fd68, %fd60, %fd67, %p16;
	setp.lt.f64 	%p17, %fd68, %fd61;
	selp.f64 	%fd69, %fd61, %fd68, %p17;
	setp.lt.f64 	%p18, %fd69, %fd62;
	selp.f64 	%fd303, %fd62, %fd69, %p18;
	sub.s64 	%rd38, %rd1, %rd105;
	setp.lt.u64 	%p19, %rd38, %rd33;
	add.s32 	%r274, %r274, 1;
	add.s64 	%rd104, %rd104, %rd33;
	sub.s32 	%r273, %r273, %r61;
	mul.wide.s32 	%rd39, %r61, 8;
	add.s64 	%rd103, %rd103, %rd39;
	@%p19 bra 	$L__BB30_42;
	bra.uni 	$L__BB30_27;
$L__BB30_29:
	setp.le.u64 	%p20, %rd1, %rd105;
	cvt.u32.u64 	%r62, %rd105;
	cvt.u32.u64 	%r63, %rd1;
	sub.s32 	%r64, %r63, %r62;
	setp.ge.s32 	%p21, %r27, %r64;
	or.pred  	%p22, %p20, %p21;
	@%p22 bra 	$L__BB30_42;
	cvt.u32.u64 	%r66, %rd15;
	cvt.u32.u64 	%r67, %rd4;
	not.b32 	%r68, %r27;
	add.s32 	%r69, %r68, %r28;
	add.s32 	%r70, %r66, %r67;
	sub.s32 	%r71, %r69, %r70;
	mul.lo.s32 	%r72, %r1, %r274;
	shl.b32 	%r73, %r72, 11;
	sub.s32 	%r74, %r71, %r73;
	shr.u32 	%r75, %r74, 8;
	add.s32 	%r34, %r75, 1;
	and.b32  	%r35, %r34, 15;
	setp.lt.u32 	%p23, %r74, 3840;
	mov.u32 	%r277, %r27;
	@%p23 bra 	$L__BB30_33;
	shr.u32 	%r76, %r273, 8;
	add.s32 	%r77, %r76, 1;
	and.b32  	%r78, %r77, 33554416;
	neg.s32 	%r275, %r78;
	mov.u32 	%r277, %r27;
$L__BB30_32:
	.pragma "nounroll";
	ld.global.f64 	%fd71, [%rd103+-16384];
	setp.lt.f64 	%p24, %fd303, %fd71;
	selp.f64 	%fd72, %fd71, %fd303, %p24;
	ld.global.f64 	%fd73, [%rd103+-14336];
	setp.lt.f64 	%p25, %fd72, %fd73;
	selp.f64 	%fd74, %fd73, %fd72, %p25;
	ld.global.f64 	%fd75, [%rd103+-12288];
	setp.lt.f64 	%p26, %fd74, %fd75;
	selp.f64 	%fd76, %fd75, %fd74, %p26;
	ld.global.f64 	%fd77, [%rd103+-10240];
	setp.lt.f64 	%p27, %fd76, %fd77;
	selp.f64 	%fd78, %fd77, %fd76, %p27;
	ld.global.f64 	%fd79, [%rd103+-8192];
	setp.lt.f64 	%p28, %fd78, %fd79;
	selp.f64 	%fd80, %fd79, %fd78, %p28;
	ld.global.f64 	%fd81, [%rd103+-6144];
	setp.lt.f64 	%p29, %fd80, %fd81;
	selp.f64 	%fd82, %fd81, %fd80, %p29;
	ld.global.f64 	%fd83, [%rd103+-4096];
	setp.lt.f64 	%p30, %fd82, %fd83;
	selp.f64 	%fd84, %fd83, %fd82, %p30;
	ld.global.f64 	%fd85, [%rd103+-2048];
	setp.lt.f64 	%p31, %fd84, %fd85;
	selp.f64 	%fd86, %fd85, %fd84, %p31;
	ld.global.f64 	%fd87, [%rd103];
	setp.lt.f64 	%p32, %fd86, %fd87;
	selp.f64 	%fd88, %fd87, %fd86, %p32;
	ld.global.f64 	%fd89, [%rd103+2048];
	setp.lt.f64 	%p33, %fd88, %fd89;
	selp.f64 	%fd90, %fd89, %fd88, %p33;
	ld.global.f64 	%fd91, [%rd103+4096];
	setp.lt.f64 	%p34, %fd90, %fd91;
	selp.f64 	%fd92, %fd91, %fd90, %p34;
	ld.global.f64 	%fd93, [%rd103+6144];
	setp.lt.f64 	%p35, %fd92, %fd93;
	selp.f64 	%fd94, %fd93, %fd92, %p35;
	ld.global.f64 	%fd95, [%rd103+8192];
	setp.lt.f64 	%p36, %fd94, %fd95;
	selp.f64 	%fd96, %fd95, %fd94, %p36;
	ld.global.f64 	%fd97, [%rd103+10240];
	setp.lt.f64 	%p37, %fd96, %fd97;
	selp.f64 	%fd98, %fd97, %fd96, %p37;
	ld.global.f64 	%fd99, [%rd103+12288];
	setp.lt.f64 	%p38, %fd98, %fd99;
	selp.f64 	%fd100, %fd99, %fd98, %p38;
	ld.global.f64 	%fd101, [%rd103+14336];
	setp.lt.f64 	%p39, %fd100, %fd101;
	selp.f64 	%fd303, %fd101, %fd100, %p39;
	add.s32 	%r277, %r277, 4096;
	add.s32 	%r275, %r275, 16;
	add.s64 	%rd103, %rd103, 32768;
	setp.ne.s32 	%p40, %r275, 0;
	@%p40 bra 	$L__BB30_32;
$L__BB30_33:
	setp.eq.s32 	%p41, %r35, 0;
	@%p41 bra 	$L__BB30_42;
	and.b32  	%r42, %r34, 7;
	setp.lt.u32 	%p42, %r35, 8;
	@%p42 bra 	$L__BB30_36;
	cvt.u64.u32 	%rd40, %r277;
	add.s64 	%rd41, %rd105, %rd40;
	shl.b64 	%rd42, %rd41, 3;
	add.s64 	%rd43, %rd2, %rd42;
	ld.global.f64 	%fd103, [%rd43];
	setp.lt.f64 	%p43, %fd303, %fd103;
	selp.f64 	%fd104, %fd103, %fd303, %p43;
	ld.global.f64 	%fd105, [%rd43+2048];
	setp.lt.f64 	%p44, %fd104, %fd105;
	selp.f64 	%fd106, %fd105, %fd104, %p44;
	ld.global.f64 	%fd107, [%rd43+4096];
	setp.lt.f64 	%p45, %fd106, %fd107;
	selp.f64 	%fd108, %fd107, %fd106, %p45;
	ld.global.f64 	%fd109, [%rd43+6144];
	setp.lt.f64 	%p46, %fd108, %fd109;
	selp.f64 	%fd110, %fd109, %fd108, %p46;
	ld.global.f64 	%fd111, [%rd43+8192];
	setp.lt.f64 	%p47, %fd110, %fd111;
	selp.f64 	%fd112, %fd111, %fd110, %p47;
	ld.global.f64 	%fd113, [%rd43+10240];
	setp.lt.f64 	%p48, %fd112, %fd113;
	selp.f64 	%fd114, %fd113, %fd112, %p48;
	ld.global.f64 	%fd115, [%rd43+12288];
	setp.lt.f64 	%p49, %fd114, %fd115;
	selp.f64 	%fd116, %fd115, %fd114, %p49;
	ld.global.f64 	%fd117, [%rd43+14336];
	setp.lt.f64 	%p50, %fd116, %fd117;
	selp.f64 	%fd303, %fd117, %fd116, %p50;
	add.s32 	%r277, %r277, 2048;
$L__BB30_36:
	setp.eq.s32 	%p51, %r42, 0;
	@%p51 bra 	$L__BB30_42;
	setp.lt.u32 	%p52, %r42, 4;
	@%p52 bra 	$L__BB30_39;
	cvt.u64.u32 	%rd44, %r277;
	add.s64 	%rd45, %rd105, %rd44;
	shl.b64 	%rd46, %rd45, 3;
	add.s64 	%rd47, %rd2, %rd46;
	ld.global.f64 	%fd119, [%rd47];
	setp.lt.f64 	%p53, %fd303, %fd119;
	selp.f64 	%fd120, %fd119, %fd303, %p53;
	ld.global.f64 	%fd121, [%rd47+2048];
	setp.lt.f64 	%p54, %fd120, %fd121;
	selp.f64 	%fd122, %fd121, %fd120, %p54;
	ld.global.f64 	%fd123, [%rd47+4096];
	setp.lt.f64 	%p55, %fd122, %fd123;
	selp.f64 	%fd124, %fd123, %fd122, %p55;
	ld.global.f64 	%fd125, [%rd47+6144];
	setp.lt.f64 	%p56, %fd124, %fd125;
	selp.f64 	%fd303, %fd125, %fd124, %p56;
	add.s32 	%r277, %r277, 1024;
$L__BB30_39:
	and.b32  	%r79, %r34, 3;
	setp.eq.s32 	%p57, %r79, 0;
	@%p57 bra 	$L__BB30_42;
	cvt.u64.u32 	%rd48, %r277;
	add.s64 	%rd49, %rd48, %rd104;
	shl.b64 	%rd50, %rd49, 3;
	add.s64 	%rd107, %rd2, %rd50;
	cvt.u16.u32 	%rs1, %r273;
	shr.u16 	%rs2, %rs1, 8;
	add.s16 	%rs3, %rs2, 1;
	cvt.u32.u16 	%r80, %rs3;
	and.b32  	%r81, %r80, 3;
	neg.s32 	%r280, %r81;
$L__BB30_41:
	.pragma "nounroll";
	ld.global.f64 	%fd126, [%rd107];
	setp.lt.f64 	%p58, %fd303, %fd126;
	selp.f64 	%fd303, %fd126, %fd303, %p58;
	add.s64 	%rd107, %rd107, 2048;
	add.s32 	%r280, %r280, 1;
	setp.ne.s32 	%p59, %r280, 0;
	@%p59 bra 	$L__BB30_41;
$L__BB30_42:
	// begin inline asm
	mov.u32 %r82, %laneid;
	// end inline asm
	mov.b64 	%rd51, %fd303;
	mov.b64 	{%r84, %r89}, %rd51;
	mov.b32 	%r90, 1;
	mov.b32 	%r131, 31;
	mov.b32 	%r132, -1;
	// begin inline asm
	shfl.sync.down.b32 %r83, %r84, %r90, %r131, %r132;
	// end inline asm
	// begin inline asm
	shfl.sync.down.b32 %r88, %r89, %r90, %r131, %r132;
	// end inline asm
	mov.b64 	%rd52, {%r83, %r88};
	mov.b64 	%fd127, %rd52;
	setp.gt.s32 	%p60, %r82, 30;
	setp.lt.f64 	%p61, %fd303, %fd127;
	selp.f64 	%fd128, %fd127, %fd303, %p61;
	selp.f64 	%fd129, %fd303, %fd128, %p60;
	mov.b64 	%rd53, %fd129;
	mov.b64 	{%r94, %r99}, %rd53;
	mov.b32 	%r100, 2;
	// begin inline asm
	shfl.sync.down.b32 %r93, %r94, %r100, %r131, %r132;
	// end inline asm
	// begin inline asm
	shfl.sync.down.b32 %r98, %r99, %r100, %r131, %r132;
	// end inline asm
	mov.b64 	%rd54, {%r93, %r98};
	mov.b64 	%fd130, %rd54;
	setp.gt.s32 	%p62, %r82, 29;
	setp.lt.f64 	%p63, %fd129, %fd130;
	selp.f64 	%fd131, %fd130, %fd129, %p63;
	selp.f64 	%fd132, %fd129, %fd131, %p62;
	mov.b64 	%rd55, %fd132;
	mov.b64 	{%r104, %r109}, %rd55;
	mov.b32 	%r110, 4;
	// begin inline asm
	shfl.sync.down.b32 %r103, %r104, %r110, %r131, %r132;
	// end inline asm
	// begin inline asm
	shfl.sync.down.b32 %r108, %r109, %r110, %r131, %r132;
	// end inline asm
	mov.b64 	%rd56, {%r103, %r108};
	mov.b64 	%fd133, %rd56;
	setp.gt.s32 	%p64, %r82, 27;
	setp.lt.f64 	%p65, %fd132, %fd133;
	selp.f64 	%fd134, %fd133, %fd132, %p65;
	selp.f64 	%fd135, %fd132, %fd134, %p64;
	mov.b64 	%rd57, %fd135;
	mov.b64 	{%r114, %r119}, %rd57;
	mov.b32 	%r120, 8;
	// begin inline asm
	shfl.sync.down.b32 %r113, %r114, %r120, %r131, %r132;
	// end inline asm
	// begin inline asm
	shfl.sync.down.b32 %r118, %r119, %r120, %r131, %r132;
	// end inline asm
	mov.b64 	%rd58, {%r113, %r118};
	mov.b64 	%fd136, %rd58;
	setp.gt.s32 	%p66, %r82, 23;
	setp.lt.f64 	%p67, %fd135, %fd136;
	selp.f64 	%fd137, %fd136, %fd135, %p67;
	selp.f64 	%fd138, %fd135, %fd137, %p66;
	mov.b64 	%rd59, %fd138;
	mov.b64 	{%r124, %r129}, %rd59;
	mov.b32 	%r130, 16;
	// begin inline asm
	shfl.sync.down.b32 %r123, %r124, %r130, %r131, %r132;
	// end inline asm
	// begin inline asm
	shfl.sync.down.b32 %r128, %r129, %r130, %r131, %r132;
	// end inline asm
	mov.b64 	%rd60, {%r123, %r128};
	mov.b64 	%fd139, %rd60;
	setp.gt.s32 	%p68, %r82, 15;
	setp.lt.f64 	%p69, %fd138, %fd139;
	selp.f64 	%fd37, %fd139, %fd138, %p69;
	selp.f64 	%fd304, %fd138, %fd37, %p68;
	setp.ne.s32 	%p70, %r82, 0;
	@%p70 bra 	$L__BB30_44;
	shr.u32 	%r133, %r27, 2;
	and.b32  	%r134, %r133, 248;
	mov.u32 	%r135, _ZZN3cub18CUB_300001_SM_10006detail6reduce18DeviceReduceKernelINS2_10policy_hubIdy11max_functorIdEE10Policy1000EN6thrust24THRUST_300001_SM_1000_NS6detail15normal_iteratorINSA_10device_ptrIdEEEEyS6_dN4cuda3std3__410__identityEEEvT0_PT3_T1_NS0_13GridEvenShareISN_EET2_T4_E12temp_storage;
	add.s32 	%r136, %r135, %r134;
	st.shared.f64 	[%r136+8], %fd37;
$L__BB30_44:
	bar.sync 	0;
	setp.ne.s32 	%p71, %r27, 0;
	@%p71 bra 	$L__BB30_46;
	ld.shared.f64 	%fd140, [_ZZN3cub18CUB_300001_SM_10006detail6reduce18DeviceReduceKernelINS2_10policy_hubIdy11max_functorIdEE10Policy1000EN6thrust24THRUST_300001_SM_1000_NS6detail15normal_iteratorINSA_10device_ptrIdEEEEyS6_dN4cuda3std3__410__identityEEEvT0_PT3_T1_NS0_13GridEvenShareISN_EET2_T4_E12temp_storage+16];
	setp.lt.f64 	%p72, %fd304, %fd140;
	selp.f64 	%fd141, %fd140, %fd304, %p72;
	ld.shared.f64 	%fd142, [_ZZN3cub18CUB_300001_SM_10006detail6reduce18DeviceReduceKernelINS2_10policy_hubIdy11max_functorIdEE10Policy1000EN6thrust24THRUST_300001_SM_1000_NS6detail15normal_iteratorINSA_10device_ptrIdEEEEyS6_dN4cuda3std3__410__identityEEEvT0_PT3_T1_NS0_13GridEvenShareISN_EET2_T4_E12temp_storage+24];
	setp.lt.f64 	%p73, %fd141, %fd142;
	selp.f64 	%fd143, %fd142, %fd141, %p73;
	ld.shared.f64 	%fd144, [_ZZN3cub18CUB_300001_SM_10006detail6reduce18DeviceReduceKernelINS2_10policy_hubIdy11max_functorIdEE10Policy1000EN6thrust24THRUST_300001_SM_1000_NS6detail15normal_iteratorINSA_10device_ptrIdEEEEyS6_dN4cuda3std3__410__identityEEEvT0_PT3_T1_NS0_13GridEvenShareISN_EET2_T4_E12temp_storage+32];
	setp.lt.f64 	%p74, %fd143, %fd144;
	selp.f64 	%fd145, %fd144, %fd143, %p74;
	ld.shared.f64 	%fd146, [_ZZN3cub18CUB_300001_SM_10006detail6reduce18DeviceReduceKernelINS2_10policy_hubIdy11max_functorIdEE10Policy1000EN6thrust24THRUST_300001_SM_1000_NS6detail15normal_iteratorINSA_10device_ptrIdEEEEyS6_dN4cuda3std3__410__identityEEEvT0_PT3_T1_NS0_13GridEvenShareISN_EET2_T4_E12temp_storage+40];
	setp.lt.f64 	%p75, %fd145, %fd146;
	selp.f64 	%fd147, %fd146, %fd145, %p75;
	ld.shared.f64 	%fd148, [_ZZN3cub18CUB_300001_SM_10006detail6reduce18DeviceReduceKernelINS2_10policy_hubIdy11max_functorIdEE10Policy1000EN6thrust24THRUST_300001_SM_1000_NS6detail15normal_iteratorINSA_10device_ptrIdEEEEyS6_dN4cuda3std3__410__identityEEEvT0_PT3_T1_NS0_13GridEvenShareISN_EET2_T4_E12temp_storage+48];
	setp.lt.f64 	%p76, %fd147, %fd148;
	selp.f64 	%fd149, %fd148, %fd147, %p76;
	ld.shared.f64 	%fd150, [_ZZN3cub18CUB_300001_SM_10006detail6reduce18DeviceReduceKernelINS2_10policy_hubIdy11max_functorIdEE10Policy1000EN6thrust24THRUST_300001_SM_1000_NS6detail15normal_iteratorINSA_10device_ptrIdEEEEyS6_dN4cuda3std3__410__identityEEEvT0_PT3_T1_NS0_13GridEvenShareISN_EET2_T4_E12temp_storage+56];
	setp.lt.f64 	%p77, %fd149, %fd150;
	selp.f64 	%fd151, %fd150, %fd149, %p77;
	ld.shared.f64 	%fd152, [_ZZN3cub18CUB_300001_SM_10006detail6reduce18DeviceReduceKernelINS2_10policy_hubIdy11max_functorIdEE10Policy1000EN6thrust24THRUST_300001_SM_1000_NS6detail15normal_iteratorINSA_10device_ptrIdEEEEyS6_dN4cuda3std3__410__identityEEEvT0_PT3_T1_NS0_13GridEvenShareISN_EET2_T4_E12temp_storage+64];
	setp.lt.f64 	%p78, %fd151, %fd152;
	selp.f64 	%fd304, %fd152, %fd151, %p78;
$L__BB30_46:
	mov.u32 	%r264, %tid.x;
	setp.ne.s32 	%p165, %r264, 0;
	@%p165 bra 	$L__BB30_48;
	ld.param.u64 	%rd101, [_ZN3cub18CUB_300001_SM_10006detail6reduce18DeviceReduceKernelINS2_10policy_hubIdy11max_functorIdEE10Policy1000EN6thrust24THRUST_300001_SM_1000_NS6detail15normal_iteratorINSA_10device_ptrIdEEEEyS6_dN4cuda3std3__410__identityEEEvT0_PT3_T1_NS0_13GridEvenShareISN_EET2_T4__param_1];
	cvta.to.global.u64 	%rd98, %rd101;
	mul.wide.u32 	%rd99, %r2, 8;
	add.s64 	%rd100, %rd98, %rd99;
	st.global.f64 	[%rd100], %fd304;
$L__BB30_48:
	ret;

}
	// .globl	_ZN3cub18CUB_300001_SM_10006detail6reduce28DeviceReduceSingleTileKernelINS2_10policy_hubIdj11add_functorIdEE10Policy1000EN6thrust24THRUST_300001_SM_1000_NS6detail15normal_iteratorINSA_10device_ptrIdEEEEPdjS6_dd14square_functorIdEEEvT0_T1_T2_T3_T4_T6_
.visible .entry _ZN3cub18CUB_300001_SM_10006detail6reduce28DeviceReduceSingleTileKernelINS2_10policy_hubIdj11add_functorIdEE10Policy1000EN6thrust24THRUST_300001_SM_1000_NS6detail15normal_iteratorINSA_10device_ptrIdEEEEPdjS6_dd14square_functorIdEEEvT0_T1_T2_T3_T4_T6_(
	.param .align 8 .b8 _ZN3cub18CUB_300001_SM_10006detail6reduce28DeviceReduceSingleTileKernelINS2_10policy_hubIdj11add_functorIdEE10Policy1000EN6thrust24THRUST_300001_SM_1000_NS6detail15normal_iteratorINSA_10device_ptrIdEEEEPdjS6_dd14square_functorIdEEEvT0_T1_T2_T3_T4_T6__param_0[8],
	.param .u64 .ptr .align 1 _ZN3cub18CUB_300001_SM_10006detail6reduce28DeviceReduceSingleTileKernelINS2_10policy_hubIdj11add_functorIdEE10Policy1000EN6thrust24THRUST_300001_SM_1000_NS6detail15normal_iteratorINSA_10device_ptrIdEEEEPdjS6_dd14square_functorIdEEEvT0_T1_T2_T3_T4_T6__param_1,
	.param .u32 _ZN3cub18CUB_300001_SM_10006detail6reduce28DeviceReduceSingleTileKernelINS2_10policy_hubIdj11add_functorIdEE10Policy1000EN6thrust24THRUST_300001_SM_1000_NS6detail15normal_iteratorINSA_10device_ptrIdEEEEPdjS6_dd14square_functorIdEEEvT0_T1_T2_T3_T4_T6__param_2,
	.param .align 1 .b8 _ZN3cub18CUB_300001_SM_10006detail6reduce28DeviceReduceSingleTileKernelINS2_10policy_hubIdj11add_functorIdEE10Policy1000EN6thrust24THRUST_300001_SM_1000_NS6detail15normal_iteratorINSA_10device_ptrIdEEEEPdjS6_dd14square_functorIdEEEvT0_T1_T2_T3_T4_T6__param_3[1],
	.param .f64 _ZN3cub18CUB_300001_SM_10006detail6reduce28DeviceReduceSingleTileKernelINS2_10policy_hubIdj11add_functorIdEE10Policy1000EN6thrust24THRUST_300001_SM_1000_NS6detail15normal_iteratorINSA_10device_ptrIdEEEEPdjS6_dd14square_functorIdEEEvT0_T1_T2_T3_T4_T6__param_4,
	.param .align 1 .b8 _ZN3cub18CUB_300001_SM_10006detail6reduce28DeviceReduceSingleTileKernelINS2_10policy_hubIdj11add_functorIdEE10Policy1000EN6thrust24THRUST_300001_SM_1000_NS6detail15normal_iteratorINSA_10device_ptrIdEEEEPdjS6_dd14square_functorIdEEEvT0_T1_T2_T3_T4_T6__param_5[1]
)
.maxntid 256
.minnctapersm 1
{
	.reg .pred 	%p<59>;
	.reg .b32 	%r<286>;
	.reg .b64 	%rd<114>;
	.reg .b64 	%fd<298>;
	// demoted variable
	.shared .align 8 .b8 _ZZN3cub18CUB_300001_SM_10006detail6reduce28DeviceReduceSingleTileKernelINS2_10policy_hubIdj11add_functorIdEE10Policy1000EN6thrust24THRUST_300001_SM_1000_NS6detail15normal_iteratorINSA_10device_ptrIdEEEEPdjS6_dd14square_functorIdEEEvT0_T1_T2_T3_T4_T6_E12temp_storage[80];
	ld.param.u64 	%rd9, [_ZN3cub18CUB_300001_SM_10006detail6reduce28DeviceReduceSingleTileKernelINS2_10policy_hubIdj11add_functorIdEE10Policy1000EN6thrust24THRUST_300001_SM_1000_NS6detail15normal_iteratorINSA_10device_ptrIdEEEEPdjS6_dd14square_functorIdEEEvT0_T1_T2_T3_T4_T6__param_0];
	ld.param.u64 	%rd10, [_ZN3cub18CUB_300001_SM_10006detail6reduce28DeviceReduceSingleTileKernelINS2_10policy_hubIdj11add_functorIdEE10Policy1000EN6thrust24THRUST_300001_SM_1000_NS6detail15normal_iteratorINSA_10device_ptrIdEEEEPdjS6_dd14square_functorIdEEEvT0_T1_T2_T3_T4_T6__param_1];
	ld.param.u32 	%r51, [_ZN3cub18CUB_300001_SM_10006detail6reduce28DeviceReduceSingleTileKernelINS2_10policy_hubIdj11add_functorIdEE10Policy1000EN6thrust24THRUST_300001_SM_1000_NS6detail15normal_iteratorINSA_10device_ptrIdEEEEPdjS6_dd14square_functorIdEEEvT0_T1_T2_T3_T4_T6__param_2];
	ld.param.f64 	%fd42, [_ZN3cub18CUB_300001_SM_10006detail6reduce28DeviceReduceSingleTileKernelINS2_10policy_hubIdj11add_functorIdEE10Policy1000EN6thrust24THRUST_300001_SM_1000_NS6detail15normal_iteratorINSA_10device_ptrIdEEEEPdjS6_dd14square_functorIdEEEvT0_T1_T2_T3_T4_T6__param_4];
	cvta.to.global.u64 	%rd1, %rd10;
	setp.ne.s32 	%p1, %r51, 0;
	@%p1 bra 	$L__BB31_3;
	mov.u32 	%r268, %tid.x;
	setp.ne.s32 	%p58, %r268, 0;
	@%p58 bra 	$L__BB31_52;
	st.global.f64 	[%rd1], %fd42;
	bra.uni 	$L__BB31_52;
$L__BB31_3:
	cvta.to.global.u64 	%rd2, %rd9;
	setp.gt.u32 	%p2, %r51, 2047;
	@%p2 bra 	$L__BB31_28;
	mov.u32 	%r1, %tid.x;
	setp.ge.u32 	%p24, %r1, %r51;
	mov.f64 	%fd285, 0d0000000000000000;
	mov.u32 	%r272, %r1;
	@%p24 bra 	$L__BB31_6;
	mul.wide.u32 	%rd83, %r1, 8;
	add.s64 	%rd84, %rd2, %rd83;
	ld.global.f64 	%fd157, [%rd84];
	mul.f64 	%fd285, %fd157, %fd157;
	add.s32 	%r272, %r1, 256;
$L__BB31_6:
	setp.ge.u32 	%p25, %r272, %r51;
	@%p25 bra 	$L__BB31_19;
	not.b32 	%r145, %r272;
	add.s32 	%r146, %r51, %r145;
	shr.u32 	%r147, %r146, 8;
	add.s32 	%r4, %r147, 1;
	and.b32  	%r5, %r4, 15;
	setp.lt.u32 	%p26, %r146, 3840;
	@%p26 bra 	$L__BB31_10;
	and.b32  	%r148, %r4, 33554416;
	neg.s32 	%r270, %r148;
	mul.wide.u32 	%rd85, %r272, 8;
	add.s64 	%rd86, %rd85, %rd2;
	add.s64 	%rd112, %rd86, 16384;
$L__BB31_9:
	.pragma "nounroll";
	ld.global.f64 	%fd159, [%rd112+-16384];
	fma.rn.f64 	%fd160, %fd159, %fd159, %fd285;
	ld.global.f64 	%fd161, [%rd112+-14336];
	fma.rn.f64 	%fd162, %fd161, %fd161, %fd160;
	ld.global.f64 	%fd163, [%rd112+-12288];
	fma.rn.f64 	%fd164, %fd163, %fd163, %fd162;
	ld.global.f64 	%fd165, [%rd112+-10240];
	fma.rn.f64 	%fd166, %fd165, %fd165, %fd164;
	ld.global.f64 	%fd167, [%rd112+-8192];
	fma.rn.f64 	%fd168, %fd167, %fd167, %fd166;
	ld.global.f64 	%fd169, [%rd112+-6144];
	fma.rn.f64 	%fd170, %fd169, %fd169, %fd168;
	ld.global.f64 	%fd171, [%rd112+-4096];
	fma.rn.f64 	%fd172, %fd171, %fd171, %fd170;
	ld.global.f64 	%fd173, [%rd112+-2048];
	fma.rn.f64 	%fd174, %fd173, %fd173, %fd172;
	ld.global.f64 	%fd175, [%rd112];
	fma.rn.f64 	%fd176, %fd175, %fd175, %fd174;
	ld.global.f64 	%fd177, [%rd112+2048];
	fma.rn.f64 	%fd178, %fd177, %fd177, %fd176;
	ld.global.f64 	%fd179, [%rd112+4096];
	fma.rn.f64 	%fd180, %fd179, %fd179, %fd178;
	ld.global.f64 	%fd181, [%rd112+6144];
	fma.rn.f64 	%fd182, %fd181, %fd181, %fd180;
	ld.global.f64 	%fd183, [%rd112+8192];
	fma.rn.f64 	%fd184, %fd183, %fd183, %fd182;
	ld.global.f64 	%fd185, [%rd112+10240];
	fma.rn.f64 	%fd186, %fd185, %fd185, %fd184;
	ld.global.f64 	%fd187, [%rd112+12288];
	fma.rn.f64 	%fd188, %fd187, %fd187, %fd186;
	ld.global.f64 	%fd189, [%rd112+14336];
	fma.rn.f64 	%fd285, %fd189, %fd189, %fd188;
	add.s32 	%r272, %r272, 4096;
	add.s32 	%r270, %r270, 16;
	add.s64 	%rd112, %rd112, 32768;
	setp.ne.s32 	%p27, %r270, 0;
	@%p27 bra 	$L__BB31_9;
$L__BB31_10:
	setp.eq.s32 	%p28, %r5, 0;
	@%p28 bra 	$L__BB31_19;
	and.b32  	%r12, %r4, 7;
	setp.lt.u32 	%p29, %r5, 8;
	@%p29 bra 	$L__BB31_13;
	mul.wide.u32 	%rd87, %r272, 8;
	add.s64 	%rd88, %rd2, %rd87;
	ld.global.f64 	%fd191, [%rd88];
	fma.rn.f64 	%fd192, %fd191, %fd191, %fd285;
	ld.global.f64 	%fd193, [%rd88+2048];
	fma.rn.f64 	%fd194, %fd193, %fd193, %fd192;
	ld.global.f64 	%fd195, [%rd88+4096];
	fma.rn.f64 	%fd196, %fd195, %fd195, %fd194;
	ld.global.f64 	%fd197, [%rd88+6144];
	fma.rn.f64 	%fd198, %fd197, %fd197, %fd196;
	ld.global.f64 	%fd199, [%rd88+8192];
	fma.rn.f64 	%fd200, %fd199, %fd199, %fd198;
	ld.global.f64 	%fd201, [%rd88+10240];
	fma.rn.f64 	%fd202, %fd201, %fd201, %fd200;
	ld.global.f64 	%fd203, [%rd88+12288];
	fma.rn.f64 	%fd204, %fd203, %fd203, %fd202;
	ld.global.f64 	%fd205, [%rd88+14336];
	fma.rn.f64 	%fd285, %fd205, %fd205, %fd204;
	add.s32 	%r272, %r272, 2048;
$L__BB31_13:
	setp.eq.s32 	%p30, %r12, 0;
	@%p30 bra 	$L__BB31_19;
	and.b32  	%r15, %r4, 3;
	setp.lt.u32 	%p31, %r12, 4;
	@%p31 bra 	$L__BB31_16;
	mul.wide.u32 	%rd89, %r272, 8;
	add.s64 	%rd90, %rd2, %rd89;
	ld.global.f64 	%fd207, [%rd90];
	fma.rn.f64 	%fd208, %fd207, %fd207, %fd285;
	ld.global.f64 	%fd209, [%rd90+2048];
	fma.rn.f64 	%fd210, %fd209, %fd209, %fd208;
	ld.global.f64 	%fd211, [%rd90+4096];
	fma.rn.f64 	%fd212, %fd211, %fd211, %fd210;
	ld.global.f64 	%fd213, [%rd90+6144];
	fma.rn.f64 	%fd285, %fd213, %fd213, %fd212;
	add.s32 	%r272, %r272, 1024;
$L__BB31_16:
	setp.eq.s32 	%p32, %r15, 0;
	@%p32 bra 	$L__BB31_19;
	mul.wide.u32 	%rd91, %r272, 8;
	add.s64 	%rd113, %rd2, %rd91;
	neg.s32 	%r275, %r15;
$L__BB31_18:
	.pragma "nounroll";
	ld.global.f64 	%fd214, [%rd113];
	fma.rn.f64 	%fd285, %fd214, %fd214, %fd285;
	add.s64 	%rd113, %rd113, 2048;
	add.s32 	%r275, %r275, 1;
	setp.ne.s32 	%p33, %r275, 0;
	@%p33 bra 	$L__BB31_18;
$L__BB31_19:
	setp.lt.u32 	%p34, %r51, 256;
	@%p34 bra 	$L__BB31_24;
	// begin inline asm
	mov.u32 %r212, %laneid;
	// end inline asm
	mov.b64 	%rd102, %fd285;
	mov.b64 	{%r214, %r219}, %rd102;
	mov.b32 	%r220, 1;
	mov.b32 	%r261, 31;
	mov.b32 	%r262, -1;
	// begin inline asm
	shfl.sync.down.b32 %r213, %r214, %r220, %r261, %r262;
	// end inline asm
	// begin inline asm
	shfl.sync.down.b32 %r218, %r219, %r220, %r261, %r262;
	// end inline asm
	mov.b64 	%rd103, {%r213, %r218};
	mov.b64 	%fd249, %rd103;
	setp.gt.s32 	%p50, %r212, 30;
	add.f64 	%fd250, %fd285, %fd249;
	selp.f64 	%fd251, %fd285, %fd250, %p50;
	mov.b64 	%rd104, %fd251;
	mov.b64 	{%r224, %r229}, %rd104;
	mov.b32 	%r230, 2;
	// begin inline asm
	shfl.sync.down.b32 %r223, %r224, %r230, %r261, %r262;
	// end inline asm
	// begin inline asm
	shfl.sync.down.b32 %r228, %r229, %r230, %r261, %r262;
	// end inline asm
	mov.b64 	%rd105, {%r223, %r228};
	mov.b64 	%fd252, %rd105;
	setp.gt.s32 	%p51, %r212, 29;
	add.f64 	%fd253, %fd251, %fd252;
	selp.f64 	%fd254, %fd251, %fd253, %p51;
	mov.b64 	%rd106, %fd254;
	mov.b64 	{%r234, %r239}, %rd106;
	mov.b32 	%r240, 4;
	// begin inline asm
	shfl.sync.down.b32 %r233, %r234, %r240, %r261, %r262;
	// end inline asm
	// begin inline asm
	shfl.sync.down.b32 %r238, %r239, %r240, %r261, %r262;
	// end inline asm
	mov.b64 	%rd107, {%r233, %r238};
	mov.b64 	%fd255, %rd107;
	setp.gt.s32 	%p52, %r212, 27;
	add.f64 	%fd256, %fd254, %fd255;
	selp.f64 	%fd257, %fd254, %fd256, %p52;
	mov.b64 	%rd108, %fd257;
	mov.b64 	{%r244, %r249}, %rd108;
	mov.b32 	%r250, 8;
	// begin inline asm
	shfl.sync.down.b32 %r243, %r244, %r250, %r261, %r262;
	// end inline asm
	// begin inline asm
	shfl.sync.down.b32 %r248, %r249, %r250, %r261, %r262;
	// end inline asm
	mov.b64 	%rd109, {%r243, %r248};
	mov.b64 	%fd258, %rd109;
	setp.gt.s32 	%p53, %r212, 23;
	add.f64 	%fd259, %fd257, %fd258;
	selp.f64 	%fd260, %fd257, %fd259, %p53;
	mov.b64 	%rd110, %fd260;
	mov.b64 	{%r254, %r259}, %rd110;
	mov.b32 	%r260, 16;
	// begin inline asm
	shfl.sync.down.b32 %r253, %r254, %r260, %r261, %r262;
	// end inline asm
	// begin inline asm
	shfl.sync.down.b32 %r258, %r259, %r260, %r261, %r262;
	// end inline asm
	mov.b64 	%rd111, {%r253, %r258};
	mov.b64 	%fd261, %rd111;
	setp.gt.s32 	%p54, %r212, 15;
	add.f64 	%fd16, %fd260, %fd261;
	selp.f64 	%fd297, %fd260, %fd16, %p54;
	setp.ne.s32 	%p55, %r212, 0;
	@%p55 bra 	$L__BB31_22;
	shr.u32 	%r263, %r1, 2;
	and.b32  	%r264, %r263, 248;
	mov.u32 	%r265, _ZZN3cub18CUB_300001_SM_10006detail6reduce28DeviceReduceSingleTileKernelINS2_10policy_hubIdj11add_functorIdEE10Policy1000EN6thrust24THRUST_300001_SM_1000_NS6detail15normal_iteratorINSA_10device_ptrIdEEEEPdjS6_dd14square_functorIdEEEvT0_T1_T2_T3_T4_T6_E12temp_storage;
	add.s32 	%r266, %r265, %r264;
	st.shared.f64 	[%r266+8], %fd16;
$L__BB31_22:
	bar.sync 	0;
	setp.ne.s32 	%p56, %r1, 0;
	@%p56 bra 	$L__BB31_50;
	ld.shared.f64 	%fd262, [_ZZN3cub18CUB_300001_SM_10006detail6reduce28DeviceReduceSingleTileKernelINS2_10policy_hubIdj11add_functorIdEE10Policy1000EN6thrust24THRUST_300001_SM_1000_NS6detail15normal_iteratorINSA_10device_ptrIdEEEEPdjS6_dd14square_functorIdEEEvT0_T1_T2_T3_T4_T6_E12temp_storage+16];
	add.f64 	%fd263, %fd297, %fd262;
	ld.shared.f64 	%fd264, [_ZZN3cub18CUB_300001_SM_10006detail6reduce28DeviceReduceSingleTileKernelINS2_10policy_hubIdj11add_functorIdEE10Policy1000EN6thrust24THRUST_300001_SM_1000_NS6detail15normal_iteratorINSA_10device_ptrIdEEEEPdjS6_dd14square_functorIdEEEvT0_T1_T2_T3_T4_T6_E12temp_storage+24];
	add.f64 	%fd265, %fd263, %fd264;
	ld.shared.f64 	%fd266, [_ZZN3cub18CUB_300001_SM_10006detail6reduce28DeviceReduceSingleTileKernelINS2_10policy_hubIdj11add_functorIdEE10Policy1000EN6thrust24THRUST_300001_SM_1000_NS6detail15normal_iteratorINSA_10device_ptrIdEEEEPdjS6_dd14square_functorIdEEEvT0_T1_T2_T3_T4_T6_E12temp_storage+32];
	add.f64 	%fd267, %fd265, %fd266;
	ld.shared.f64 	%fd268, [_ZZN3cub18CUB_300001_SM_10006detail6reduce28DeviceReduceSingleTileKernelINS2_10policy_hubIdj11add_functorIdEE10Policy1000EN6thrust24THRUST_300001_SM_1000_NS6detail15normal_iteratorINSA_10device_ptrIdEEEEPdjS6_dd14square_functorIdEEEvT0_T1_T2_T3_T4_T6_E12temp_storage+40];
	add.f64 	%fd269, %fd267, %fd268;
	ld.shared.f64 	%fd270, [_ZZN3cub18CUB_300001_SM_10006detail6reduce28DeviceReduceSingleTileKernelINS2_10policy_hubIdj11add_functorIdEE10Policy1000EN6thrust24THRUST_300001_SM_1000_NS6detail15normal_iteratorINSA_10device_ptrIdEEEEPdjS6_dd14square_functorIdEEEvT0_T1_T2_T3_T4_T6_E12temp_storage+48];
	add.f64 	%fd271, %fd269, %fd270;
	ld.shared.f64 	%fd272, [_ZZN3cub18CUB_300001_SM_10006detail6reduce28DeviceReduceSingleTileKernelINS2_10policy_hubIdj11add_functorIdEE10Policy1000EN6thrust24THRUST_300001_SM_1000_NS6detail15normal_iteratorINSA_10device_ptrIdEEEEPdjS6_dd14square_functorIdEEEvT0_T1_T2_T3_T4_T6_E12temp_storage+56];
	add.f64 	%fd273, %fd271, %fd272;
	ld.shared.f64 	%fd274, [_ZZN3cub18CUB_300001_SM_10006detail6reduce28DeviceReduceSingleTileKernelINS2_10policy_hubIdj11add_functorIdEE10Policy1000EN6thrust24THRUST_300001_SM_1000_NS6detail15normal_iteratorINSA_10device_ptrIdEEEEPdjS6_dd14square_functorIdEEEvT0_T1_T2_T3_T4_T6_E12temp_storage+64];
	add.f64 	%fd297, %fd273, %fd274;
	bra.uni 	$L__BB31_50;
$L__BB31_24:
	// begin inline asm
	mov.u32 %r149, %laneid;
	// end inline asm
	and.b32  	%r200, %r1, 992;
	add.s32 	%r201, %r200, 32;
	setp.gt.u32 	%p35, %r201, %r51;
	not.b32 	%r202, %r200;
	add.s32 	%r203, %r51, %r202;
	selp.b32 	%r198, %r203, 31, %p35;
	mov.b64 	%rd92, %fd285;
	mov.b64 	{%r151, %r156}, %rd92;
	mov.b32 	%r157, 1;
	mov.b32 	%r199, -1;
	// begin inline asm
	shfl.sync.down.b32 %r150, %r151, %r157, %r198, %r199;
	// end inline asm
	// begin inline asm
	shfl.sync.down.b32 %r155, %r156, %r157, %r198, %r199;
	// end inline asm
	mov.b64 	%rd93, {%r150, %r155};
	mov.b64 	%fd215, %rd93;
	setp.lt.s32 	%p36, %r149, %r198;
	add.f64 	%fd216, %fd285, %fd215;
	selp.f64 	%fd217, %fd216, %fd285, %p36;
	mov.b64 	%rd94, %fd217;
	mov.b64 	{%r161, %r166}, %rd94;
	mov.b32 	%r167, 2;
	// begin inline asm
	shfl.sync.down.b32 %r160, %r161, %r167, %r198, %r199;
	// end inline asm
	// begin inline asm
	shfl.sync.down.b32 %r165, %r166, %r167, %r198, %r199;
	// end inline asm
	mov.b64 	%rd95, {%r160, %r165};
	mov.b64 	%fd218, %rd95;
	add.s32 	%r204, %r149, 2;
	setp.gt.s32 	%p37, %r204, %r198;
	add.f64 	%fd219, %fd217, %fd218;
	selp.f64 	%fd220, %fd217, %fd219, %p37;
	mov.b64 	%rd96, %fd220;
	mov.b64 	{%r171, %r176}, %rd96;
	mov.b32 	%r177, 4;
	// begin inline asm
	shfl.sync.down.b32 %r170, %r171, %r177, %r198, %r199;
	// end inline asm
	// begin inline asm
	shfl.sync.down.b32 %r175, %r176, %r177, %r198, %r199;
	// end inline asm
	mov.b64 	%rd97, {%r170, %r175};
	mov.b64 	%fd221, %rd97;
	add.s32 	%r205, %r149, 4;
	setp.gt.s32 	%p38, %r205, %r198;
	add.f64 	%fd222, %fd220, %fd221;
	selp.f64 	%fd223, %fd220, %fd222, %p38;
	mov.b64 	%rd98, %fd223;
	mov.b64 	{%r181, %r186}, %rd98;
	mov.b32 	%r187, 8;
	// begin inline asm
	shfl.sync.down.b32 %r180, %r181, %r187, %r198, %r199;
	// end inline asm
	// begin inline asm
	shfl.sync.down.b32 %r185, %r186, %r187, %r198, %r199;
	// end inline asm
	mov.b64 	%rd99, {%r180, %r185};
	mov.b64 	%fd224, %rd99;
	add.s32 	%r206, %r149, 8;
	setp.gt.s32 	%p39, %r206, %r198;
	add.f64 	%fd225, %fd223, %fd224;
	selp.f64 	%fd226, %fd223, %fd225, %p39;
	mov.b64 	%rd100, %fd226;
	mov.b64 	{%r191, %r196}, %rd100;
	mov.b32 	%r197, 16;
	// begin inline asm
	shfl.sync.down.b32 %r190, %r191, %r197, %r198, %r199;
	// end inline asm
	// begin inline asm
	shfl.sync.down.b32 %r195, %r196, %r197, %r198, %r199;
	// end inline asm
	mov.b64 	%rd101, {%r190, %r195};
	mov.b64 	%fd227, %rd101;
	add.s32 	%r207, %r149, 16;
	setp.gt.s32 	%p40, %r207, %r198;
	add.f64 	%fd228, %fd226, %fd227;
	selp.f64 	%fd297, %fd226, %fd228, %p40;
	setp.ne.s32 	%p41, %r149, 0;
	@%p41 bra 	$L__BB31_26;
	shr.u32 	%r208, %r1, 2;
	and.b32  	%r209, %r208, 248;
	mov.u32 	%r210, _ZZN3cub18CUB_300001_SM_10006detail6reduce28DeviceReduceSingleTileKernelINS2_10policy_hubIdj11add_functorIdEE10Policy1000EN6thrust24THRUST_300001_SM_1000_NS6detail15normal_iteratorINSA_10device_ptrIdEEEEPdjS6_dd14square_functorIdEEEvT0_T1_T2_T3_T4_T6_E12temp_storage;
	add.s32 	%r211, %r210, %r209;
	st.shared.f64 	[%r211+8], %fd297;
$L__BB31_26:
	bar.sync 	0;
	setp.ne.s32 	%p42, %r1, 0;
	@%p42 bra 	$L__BB31_50;
	setp.gt.u32 	%p43, %r51, 32;
	ld.shared.f64 	%fd229, [_ZZN3cub18CUB_300001_SM_10006detail6reduce28DeviceReduceSingleTileKernelINS2_10policy_hubIdj11add_functorIdEE10Policy1000EN6thrust24THRUST_300001_SM_1000_NS6detail15normal_iteratorINSA_10device_ptrIdEEEEPdjS6_dd14square_functorIdEEEvT0_T1_T2_T3_T4_T6_E12temp_storage+16];
	add.f64 	%fd230, %fd297, %fd229;
	selp.f64 	%fd231, %fd230, %fd297, %p43;
	setp.gt.u32 	%p44, %r51, 64;
	ld.shared.f64 	%fd232, [_ZZN3cub18CUB_300001_SM_10006detail6reduce28DeviceReduceSingleTileKernelINS2_10policy_hubIdj11add_functorIdEE10Policy1000EN6thrust24THRUST_300001_SM_1000_NS6detail15normal_iteratorINSA_10device_ptrIdEEEEPdjS6_dd14square_functorIdEEEvT0_T1_T2_T3_T4_T6_E12temp_storage+24];
	add.f64 	%fd233, %fd232, %fd231;
	selp.f64 	%fd234, %fd233, %fd231, %p44;
	setp.gt.u32 	%p45, %r51, 96;
	ld.shared.f64 	%fd235, [_ZZN3cub18CUB_300001_SM_10006detail6reduce28DeviceReduceSingleTileKernelINS2_10policy_hubIdj11add_functorIdEE10Policy1000EN6thrust24THRUST_300001_SM_1000_NS6detail15normal_iteratorINSA_10device_ptrIdEEEEPdjS6_dd14square_functorIdEEEvT0_T1_T2_T3_T4_T6_E12temp_storage+32];
	add.f64 	%fd236, %fd235, %fd234;
	selp.f64 	%fd237, %fd236, %fd234, %p45;
	setp.gt.u32 	%p46, %r51, 128;
	ld.shared.f64 	%fd238, [_ZZN3cub18CUB_300001_SM_10006detail6reduce28DeviceReduceSingleTileKernelINS2_10policy_hubIdj11add_functorIdEE10Policy1000EN6thrust24THRUST_300001_SM_1000_NS6detail15normal_iteratorINSA_10device_ptrIdEEEEPdjS6_dd14square_functorIdEEEvT0_T1_T2_T3_T4_T6_E12temp_storage+40];
	add.f64 	%fd239, %fd238, %fd237;
	selp.f64 	%fd240, %fd239, %fd237, %p46;
	setp.gt.u32 	%p47, %r51, 160;
	ld.shared.f64 	%fd241, [_ZZN3cub18CUB_300001_SM_10006detail6reduce28DeviceReduceSingleTileKernelINS2_10policy_hubIdj11add_functorIdEE10Policy1000EN6thrust24THRUST_300001_SM_1000_NS6detail15normal_iteratorINSA_10device_ptrIdEEEEPdjS6_dd14square_functorIdEEEvT0_T1_T2_T3_T4_T6_E12temp_storage+48];
	add.f64 	%fd242, %fd241, %fd240;
	selp.f64 	%fd243, %fd242, %fd240, %p47;
	setp.gt.u32 	%p48, %r51, 192;
	ld.shared.f64 	%fd244, [_ZZN3cub18CUB_300001_SM_10006detail6reduce28DeviceReduceSingleTileKernelINS2_10policy_hubIdj11add_functorIdEE10Policy1000EN6thrust24THRUST_300001_SM_1000_NS6detail15normal_iteratorINSA_10device_ptrIdEEEEPdjS6_dd14square_functorIdEEEvT0_T1_T2_T3_T4_T6_E12temp_storage+56];
	add.f64 	%fd245, %fd244, %fd243;
	selp.f64 	%fd246, %fd245, %fd243, %p48;
	setp.gt.u32 	%p49, %r51, 224;
	ld.shared.f64 	%fd247, [_ZZN3cub18CUB_300001_SM_10006detail6reduce28DeviceReduceSingleTileKernelINS2_10policy_hubIdj11add_functorIdEE10Policy1000EN6thrust24THRUST_300001_SM_1000_NS6detail15normal_iteratorINSA_10device_ptrIdEEEEPdjS6_dd14square_functorIdEEEvT0_T1_T2_T3_T4_T6_E12temp_storage+64];
	add.f64 	%fd248, %fd247, %fd246;
	selp.f64 	%fd297, %fd248, %fd246, %p49;
	bra.uni 	$L__BB31_50;
$L__BB31_28:
	mov.u32 	%r21, %tid.x;
	mul.wide.u32 	%rd11, %r21, 8;
	add.s64 	%rd12, %rd2, %rd11;
	ld.global.f64 	%fd43, [%rd12];
	ld.global.f64 	%fd44, [%rd12+2048];
	mul.f64 	%fd45, %fd44, %fd44;
	ld.global.f64 	%fd46, [%rd12+4096];
	ld.global.f64 	%fd47, [%rd12+6144];
	ld.global.f64 	%fd48, [%rd12+8192];
	ld.global.f64 	%fd49, [%rd12+10240];
	ld.global.f64 	%fd50, [%rd12+12288];
	ld.global.f64 	%fd51, [%rd12+14336];
	fma.rn.f64 	%fd52, %fd43, %fd43, %fd45;
	fma.rn.f64 	%fd53, %fd46, %fd46, %fd52;
	fma.rn.f64 	%fd54, %fd47, %fd47, %fd53;
	fma.rn.f64 	%fd55, %fd48, %fd48, %fd54;
	fma.rn.f64 	%fd56, %fd49, %fd49, %fd55;
	fma.rn.f64 	%fd57, %fd50, %fd50, %fd56;
	fma.rn.f64 	%fd296, %fd51, %fd51, %fd57;
	add.s32 	%r22, %r51, -2048;
	setp.lt.u32 	%p3, %r22, 2048;
	mov.b32 	%r277, 2048;
	@%p3 bra 	$L__BB31_32;
	mov.b32 	%r277, 2048;
$L__BB31_30:
	add.s32 	%r54, %r21, %r277;
	mul.wide.u32 	%rd13, %r54, 8;
	add.s64 	%rd14, %rd2, %rd13;
	ld.global.f64 	%fd58, [%rd14];
	ld.global.f64 	%fd59, [%rd14+2048];
	ld.global.f64 	%fd60, [%rd14+4096];
	ld.global.f64 	%fd61, [%rd14+6144];
	ld.global.f64 	%fd62, [%rd14+8192];
	ld.global.f64 	%fd63, [%rd14+10240];
	ld.global.f64 	%fd64, [%rd14+12288];
	ld.global.f64 	%fd65, [%rd14+14336];
	fma.rn.f64 	%fd66, %fd58, %fd58, %fd296;
	fma.rn.f64 	%fd67, %fd59, %fd59, %fd66;
	fma.rn.f64 	%fd68, %fd60, %fd60, %fd67;
	fma.rn.f64 	%fd69, %fd61, %fd61, %fd68;
	fma.rn.f64 	%fd70, %fd62, %fd62, %fd69;
	fma.rn.f64 	%fd71, %fd63, %fd63, %fd70;
	fma.rn.f64 	%fd72, %fd64, %fd64, %fd71;
	fma.rn.f64 	%fd296, %fd65, %fd65, %fd72;
	sub.s32 	%r55, %r51, %r277;
	setp.lt.u32 	%p4, %r55, 2048;
	@%p4 bra 	$L__BB31_46;
	add.s32 	%r277, %r277, 2048;
	setp.le.u32 	%p5, %r277, %r22;
	@%p5 bra 	$L__BB31_30;
$L__BB31_32:
	setp.le.u32 	%p6, %r51, %r277;
	sub.s32 	%r56, %r51, %r277;
	setp.ge.s32 	%p7, %r21, %r56;
	or.pred  	%p8, %p6, %p7;
	@%p8 bra 	$L__BB31_46;
	not.b32 	%r58, %r21;
	add.s32 	%r59, %r51, %r58;
	sub.s32 	%r60, %r59, %r277;
	shr.u32 	%r61, %r60, 8;
	add.s32 	%r26, %r61, 1;
	and.b32  	%r27, %r26, 15;
	setp.lt.u32 	%p9, %r60, 3840;
	mov.u32 	%r282, %r21;
	@%p9 bra 	$L__BB31_37;
	or.b32  	%r280, %r21, 2048;
	add.s32 	%r279, %r21, %r277;
	and.b32  	%r62, %r26, 33554416;
	neg.s32 	%r278, %r62;
$L__BB31_35:
	.pragma "nounroll";
	mul.wide.u32 	%rd15, %r279, 8;
	add.s64 	%rd16, %rd2, %rd15;
	ld.global.f64 	%fd74, [%rd16];
	fma.rn.f64 	%fd75, %fd74, %fd74, %fd296;
	add.s32 	%r63, %r279, 256;
	mul.wide.u32 	%rd17, %r63, 8;
	add.s64 	%rd18, %rd2, %rd17;
	ld.global.f64 	%fd76, [%rd18];
	fma.rn.f64 	%fd77, %fd76, %fd76, %fd75;
	add.s32 	%r64, %r279, 512;
	mul.wide.u32 	%rd19, %r64, 8;
	add.s64 	%rd20, %rd2, %rd19;
	ld.global.f64 	%fd78, [%rd20];
	fma.rn.f64 	%fd79, %fd78, %fd78, %fd77;
	add.s32 	%r65, %r279, 768;
	mul.wide.u32 	%rd21, %r65, 8;
	add.s64 	%rd22, %rd2, %rd21;
	ld.global.f64 	%fd80, [%rd22];
	fma.rn.f64 	%fd81, %fd80, %fd80, %fd79;
	add.s32 	%r66, %r279, 1024;
	mul.wide.u32 	%rd23, %r66, 8;
	add.s64 	%rd24, %rd2, %rd23;
	ld.global.f64 	%fd82, [%rd24];
	fma.rn.f64 	%fd83, %fd82, %fd82, %fd81;
	add.s32 	%r67, %r279, 1280;
	mul.wide.u32 	%rd25, %r67, 8;
	add.s64 	%rd26, %rd2, %rd25;
	ld.global.f64 	%fd84, [%rd26];
	fma.rn.f64 	%fd85, %fd84, %fd84, %fd83;
	add.s32 	%r68, %r279, 1536;
	mul.wide.u32 	%rd27, %r68, 8;
	add.s64 	%rd28, %rd2, %rd27;
	ld.global.f64 	%fd86, [%rd28];
	fma.rn.f64 	%fd87, %fd86, %fd86, %fd85;
	add.s32 	%r69, %r279, 1792;
	mul.wide.u32 	%rd29, %r69, 8;
	add.s64 	%rd30, %rd2, %rd29;
	ld.global.f64 	%fd88, [%rd30];
	fma.rn.f64 	%fd89, %fd88, %fd88, %fd87;
	add.s32 	%r70, %r279, 2048;
	mul.wide.u32 	%rd31, %r70, 8;
	add.s64 	%rd32, %rd2, %rd31;
	ld.global.f64 	%fd90, [%rd32];
	fma.rn.f64 	%fd91, %fd90, %fd90, %fd89;
	add.s32 	%r71, %r279, 2304;
	mul.wide.u32 	%rd33, %r71, 8;
	add.s64 	%rd34, %rd2, %rd33;
	ld.global.f64 	%fd92, [%rd34];
	fma.rn.f64 	%fd93, %fd92, %fd92, %fd91;
	add.s32 	%r72, %r279, 2560;
	mul.wide.u32 	%rd35, %r72, 8;
	add.s64 	%rd36, %rd2, %rd35;
	ld.global.f64 	%fd94, [%rd36];
	fma.rn.f64 	%fd95, %fd94, %fd94, %fd93;
	add.s32 	%r73, %r279, 2816;
	mul.wide.u32 	%rd37, %r73, 8;
	add.s64 	%rd38, %rd2, %rd37;
	ld.global.f64 	%fd96, [%rd38];
	fma.rn.f64 	%fd97, %fd96, %fd96, %fd95;
	add.s32 	%r74, %r279, 3072;
	mul.wide.u32 	%rd39, %r74, 8;
	add.s64 	%rd40, %rd2, %rd39;
	ld.global.f64 	%fd98, [%rd40];
	fma.rn.f64 	%fd99, %fd98, %fd98, %fd97;
	add.s32 	%r75, %r279, 3328;
	mul.wide.u32 	%rd41, %r75, 8;
	add.s64 	%rd42, %rd2, %rd41;
	ld.global.f64 	%fd100, [%rd42];
	fma.rn.f64 	%fd101, %fd100, %fd100, %fd99;
	add.s32 	%r76, %r279, 3584;
	mul.wide.u32 	%rd43, %r76, 8;
	add.s64 	%rd44, %rd2, %rd43;
	ld.global.f64 	%fd102, [%rd44];
	fma.rn.f64 	%fd103, %fd102, %fd102, %fd101;
	add.s32 	%r77, %r279, 3840;
	mul.wide.u32 	%rd45, %r77, 8;
	add.s64 	%rd46, %rd2, %rd45;
	ld.global.f64 	%fd104, [%rd46];
	fma.rn.f64 	%fd296, %fd104, %fd104, %fd103;
	add.s32 	%r280, %r280, 4096;
	add.s32 	%r279, %r279, 4096;
	add.s32 	%r278, %r278, 16;
	setp.ne.s32 	%p10, %r278, 0;
	@%p10 bra 	$L__BB31_35;
	add.s32 	%r282, %r280, -2048;
$L__BB31_37:
	setp.eq.s32 	%p11, %r27, 0;
	@%p11 bra 	$L__BB31_46;
	and.b32  	%r39, %r26, 7;
	setp.lt.u32 	%p12, %r27, 8;
	@%p12 bra 	$L__BB31_40;
	add.s32 	%r78, %r282, %r277;
	mul.wide.u32 	%rd47, %r78, 8;
	add.s64 	%rd48, %rd2, %rd47;
	ld.global.f64 	%fd106, [%rd48];
	fma.rn.f64 	%fd107, %fd106, %fd106, %fd296;
	add.s32 	%r79, %r78, 256;
	mul.wide.u32 	%rd49, %r79, 8;
	add.s64 	%rd50, %rd2, %rd49;
	ld.global.f64 	%fd108, [%rd50];
	fma.rn.f64 	%fd109, %fd108, %fd108, %fd107;
	add.s32 	%r80, %r78, 512;
	mul.wide.u32 	%rd51, %r80, 8;
	add.s64 	%rd52, %rd2, %rd51;
	ld.global.f64 	%fd110, [%rd52];
	fma.rn.f64 	%fd111, %fd110, %fd110, %fd109;
	add.s32 	%r81, %r78, 768;
	mul.wide.u32 	%rd53, %r81, 8;
	add.s64 	%rd54, %rd2, %rd53;
	ld.global.f64 	%fd112, [%rd54];
	fma.rn.f64 	%fd113, %fd112, %fd112, %fd111;
	add.s32 	%r82, %r78, 1024;
	mul.wide.u32 	%rd55, %r82, 8;
	add.s64 	%rd56, %rd2, %rd55;
	ld.global.f64 	%fd114, [%rd56];
	fma.rn.f64 	%fd115, %fd114, %fd114, %fd113;
	add.s32 	%r83, %r78, 1280;
	mul.wide.u32 	%rd57, %r83, 8;
	add.s64 	%rd58, %rd2, %rd57;
	ld.global.f64 	%fd116, [%rd58];
	fma.rn.f64 	%fd117, %fd116, %fd116, %fd115;
	add.s32 	%r84, %r78, 1536;
	mul.wide.u32 	%rd59, %r84, 8;
	add.s64 	%rd60, %rd2, %rd59;
	ld.global.f64 	%fd118, [%rd60];
	fma.rn.f64 	%fd119, %fd118, %fd118, %fd117;
	add.s32 	%r85, %r78, 1792;
	mul.wide.u32 	%rd61, %r85, 8;
	add.s64 	%rd62, %rd2, %rd61;
	ld.global.f64 	%fd120, [%rd62];
	fma.rn.f64 	%fd296, %fd120, %fd120, %fd119;
	add.s32 	%r282, %r282, 2048;
$L__BB31_40:
	setp.eq.s32 	%p13, %r39, 0;
	@%p13 bra 	$L__BB31_46;
	and.b32  	%r42, %r26, 3;
	setp.lt.u32 	%p14, %r39, 4;
	@%p14 bra 	$L__BB31_43;
	add.s32 	%r86, %r282, %r277;
	mul.wide.u32 	%rd63, %r86, 8;
	add.s64 	%rd64, %rd2, %rd63;
	ld.global.f64 	%fd122, [%rd64];
	fma.rn.f64 	%fd123, %fd122, %fd122, %fd296;
	add.s32 	%r87, %r86, 256;
	mul.wide.u32 	%rd65, %r87, 8;
	add.s64 	%rd66, %rd2, %rd65;
	ld.global.f64 	%fd124, [%rd66];
	fma.rn.f64 	%fd125, %fd124, %fd124, %fd123;
	add.s32 	%r88, %r86, 512;
	mul.wide.u32 	%rd67, %r88, 8;
	add.s64 	%rd68, %rd2, %rd67;
	ld.global.f64 	%fd126, [%rd68];
	fma.rn.f64 	%fd127, %fd126, %fd126, %fd125;
	add.s32 	%r89, %r86, 768;
	mul.wide.u32 	%rd69, %r89, 8;
	add.s64 	%rd70, %rd2, %rd69;
	ld.global.f64 	%fd128, [%rd70];
	fma.rn.f64 	%fd296, %fd128, %fd128, %fd127;
	add.s32 	%r282, %r282, 1024;
$L__BB31_43:
	setp.eq.s32 	%p15, %r42, 0;
	@%p15 bra 	$L__BB31_46;
	add.s32 	%r285, %r282, %r277;
	neg.s32 	%r284, %r42;
$L__BB31_45:
	.pragma "nounroll";
	mul.wide.u32 	%rd71, %r285, 8;
	add.s64 	%rd72, %rd2, %rd71;
	ld.global.f64 	%fd129, [%rd72];
	fma.rn.f64 	%fd296, %fd129, %fd129, %fd296;
	add.s32 	%r285, %r285, 256;
	add.s32 	%r284, %r284, 1;
	setp.ne.s32 	%p16, %r284, 0;
	@%p16 bra 	$L__BB31_45;
$L__BB31_46:
	// begin inline asm
	mov.u32 %r90, %laneid;
	// end inline asm
	mov.b64 	%rd73, %fd296;
	mov.b64 	{%r92, %r97}, %rd73;
	mov.b32 	%r98, 1;
	mov.b32 	%r139, 31;
	mov.b32 	%r140, -1;
	// begin inline asm
	shfl.sync.down.b32 %r91, %r92, %r98, %r139, %r140;
	// end inline asm
	// begin inline asm
	shfl.sync.down.b32 %r96, %r97, %r98, %r139, %r140;
	// end inline asm
	mov.b64 	%rd74, {%r91, %r96};
	mov.b64 	%fd130, %rd74;
	setp.gt.s32 	%p17, %r90, 30;
	add.f64 	%fd131, %fd296, %fd130;
	selp.f64 	%fd132, %fd296, %fd131, %p17;
	mov.b64 	%rd75, %fd132;
	mov.b64 	{%r102, %r107}, %rd75;
	mov.b32 	%r108, 2;
	// begin inline asm
	shfl.sync.down.b32 %r101, %r102, %r108, %r139, %r140;
	// end inline asm
	// begin inline asm
	shfl.sync.down.b32 %r106, %r107, %r108, %r139, %r140;
	// end inline asm
	mov.b64 	%rd76, {%r101, %r106};
	mov.b64 	%fd133, %rd76;
	setp.gt.s32 	%p18, %r90, 29;
	add.f64 	%fd134, %fd132, %fd133;
	selp.f64 	%fd135, %fd132, %fd134, %p18;
	mov.b64 	%rd77, %fd135;
	mov.b64 	{%r112, %r117}, %rd77;
	mov.b32 	%r118, 4;
	// begin inline asm
	shfl.sync.down.b32 %r111, %r112, %r118, %r139, %r140;
	// end inline asm
	// begin inline asm
	shfl.sync.down.b32 %r116, %r117, %r118, %r139, %r140;
	// end inline asm
	mov.b64 	%rd78, {%r111, %r116};
	mov.b64 	%fd136, %rd78;
	setp.gt.s32 	%p19, %r90, 27;
	add.f64 	%fd137, %fd135, %fd136;
	selp.f64 	%fd138, %fd135, %fd137, %p19;
	mov.b64 	%rd79, %fd138;
	mov.b64 	{%r122, %r127}, %rd79;
	mov.b32 	%r128, 8;
	// begin inline asm
	shfl.sync.down.b32 %r121, %r122, %r128, %r139, %r140;
	// end inline asm
	// begin inline asm
	shfl.sync.down.b32 %r126, %r127, %r128, %r139, %r140;
	// end inline asm
	mov.b64 	%rd80, {%r121, %r126};
	mov.b64 	%fd139, %rd80;
	setp.gt.s32 	%p20, %r90, 23;
	add.f64 	%fd140, %fd138, %fd139;
	selp.f64 	%fd141, %fd138, %fd140, %p20;
	mov.b64 	%rd81, %fd141;
	mov.b64 	{%r132, %r137}, %rd81;
	mov.b32 	%r138, 16;
	// begin inline asm
	shfl.sync.down.b32 %r131, %r132, %r138, %r139, %r140;
	// end inline asm
	// begin inline asm
	shfl.sync.down.b32 %r136, %r137, %r138, %r139, %r140;
	// end inline asm
	mov.b64 	%rd82, {%r131, %r136};
	mov.b64 	%fd142, %rd82;
	setp.gt.s32 	%p21, %r90, 15;
	add.f64 	%fd38, %fd141, %fd142;
	selp.f64 	%fd297, %fd141, %fd38, %p21;
	setp.ne.s32 	%p22, %r90, 0;
	@%p22 bra 	$L__BB31_48;
	shr.u32 	%r141, %r21, 2;
	and.b32  	%r142, %r141, 248;
	mov.u32 	%r143, _ZZN3cub18CUB_300001_SM_10006detail6reduce28DeviceReduceSingleTileKernelINS2_10policy_hubIdj11add_functorIdEE10Policy1000EN6thrust24THRUST_300001_SM_1000_NS6detail15normal_iteratorINSA_10device_ptrIdEEEEPdjS6_dd14square_functorIdEEEvT0_T1_T2_T3_T4_T6_E12temp_storage;
	add.s32 	%r144, %r143, %r142;
	st.shared.f64 	[%r144+8], %fd38;
$L__BB31_48:
	bar.sync 	0;
	setp.ne.s32 	%p23, %r21, 0;
	@%p23 bra 	$L__BB31_50;
	ld.shared.f64 	%fd143, [_ZZN3cub18CUB_300001_SM_10006detail6reduce28DeviceReduceSingleTileKernelINS2_10policy_hubIdj11add_functorIdEE10Policy1000EN6thrust24THRUST_300001_SM_1000_NS6detail15normal_iteratorINSA_10device_ptrIdEEEEPdjS6_dd14square_functorIdEEEvT0_T1_T2_T3_T4_T6_E12temp_storage+16];
	add.f64 	%fd144, %fd297, %fd143;
	ld.shared.f64 	%fd145, [_ZZN3cub18CUB_300001_SM_10006detail6reduce28DeviceReduceSingleTileKernelINS2_10policy_hubIdj11add_functorIdEE10Policy1000EN6thrust24THRUST_300001_SM_1000_NS6detail15normal_iteratorINSA_10device_ptrIdEEEEPdjS6_dd14square_functorIdEEEvT0_T1_T2_T3_T4_T6_E12temp_storage+24];
	add.f64 	%fd146, %fd144, %fd145;
	ld.shared.f64 	%fd147, [_ZZN3cub18CUB_300001_SM_10006detail6reduce28DeviceReduceSingleTileKernelINS2_10policy_hubIdj11add_functorIdEE10Policy1000EN6thrust24THRUST_300001_SM_1000_NS6detail15normal_iteratorINSA_10device_ptrIdEEEEPdjS6_dd14square_functorIdEEEvT0_T1_T2_T3_T4_T6_E12temp_storage+32];
	add.f64 	%fd148, %fd146, %fd147;
	ld.shared.f64 	%fd149, [_ZZN3cub18CUB_300001_SM_10006detail6reduce28DeviceReduceSingleTileKernelINS2_10policy_hubIdj11add_functorIdEE10Policy1000EN6thrust24THRUST_300001_SM_1000_NS6detail15normal_iteratorINSA_10device_ptrIdEEEEPdjS6_dd14square_functorIdEEEvT0_T1_T2_T3_T4_T6_E12temp_storage+40];
	add.f64 	%fd150, %fd148, %fd149;
	ld.shared.f64 	%fd151, [_ZZN3cub18CUB_300001_SM_10006detail6reduce28DeviceReduceSingleTileKernelINS2_10policy_hubIdj11add_functorIdEE10Policy1000EN6thrust24THRUST_300001_SM_1000_NS6detail15normal_iteratorINSA_10device_ptrIdEEEEPdjS6_dd14square_functorIdEEEvT0_T1_T2_T3_T4_T6_E12temp_storage+48];
	add.f64 	%fd152, %fd150, %fd151;
	ld.shared.f64 	%fd153, [_ZZN3cub18CUB_300001_SM_10006detail6reduce28DeviceReduceSingleTileKernelINS2_10policy_hubIdj11add_functorIdEE10Policy1000EN6thrust24THRUST_300001_SM_1000_NS6detail15normal_iteratorINSA_10device_ptrIdEEEEPdjS6_dd14square_functorIdEEEvT0_T1_T2_T3_T4_T6_E12temp_storage+56];
	add.f64 	%fd154, %fd152, %fd153;
	ld.shared.f64 	%fd155, [_ZZN3cub18CUB_300001_SM_10006detail6reduce28DeviceReduceSingleTileKernelINS2_10policy_hubIdj11add_functorIdEE10Policy1000EN6thrust24THRUST_300001_SM_1000_NS6detail15normal_iteratorINSA_10device_ptrIdEEEEPdjS6_dd14square_functorIdEEEvT0_T1_T2_T3_T4_T6_E12temp_storage+64];
	add.f64 	%fd297, %fd154, %fd155;
$L__BB31_50:
	mov.u32 	%r267, %tid.x;
	setp.ne.s32 	%p57, %r267, 0;
	@%p57 bra 	$L__BB31_52;
	add.f64 	%fd275, %fd42, %fd297;
	st.global.f64 	[%rd1], %fd275;
$L__BB31_52:
	ret;

}
	// .globl	_ZN3cub18CUB_300001_SM_10006detail6reduce18DeviceReduceKernelINS2_10policy_hubIdj11add_functorIdEE10Policy1000EN6thrust24THRUST_300001_SM_1000_NS6detail15normal_iteratorINSA_10device_ptrIdEEEEjS6_d14square_functorIdEEEvT0_PT3_T1_NS0_13GridEvenShareISL_EET2_T4_
.visible .entry _ZN3cub18CUB_300001_SM_10006detail6reduce18DeviceReduceKernelINS2_10policy_hubIdj11add_functorIdEE10Policy1000EN6thrust24THRUST_300001_SM_1000_NS6detail15normal_iteratorINSA_10device_ptrIdEEEEjS6_d14square_functorIdEEEvT0_PT3_T1_NS0_13GridEvenShareISL_EET2_T4_(
	.param .align 8 .b8 _ZN3cub18CUB_300001_SM_10006detail6reduce18DeviceReduceKernelINS2_10policy_hubIdj11add_functorIdEE10Policy1000EN6thrust24THRUST_300001_SM_1000_NS6detail15normal_iteratorINSA_10device_ptrIdEEEEjS6_d14square_functorIdEEEvT0_PT3_T1_NS0_13GridEvenShareISL_EET2_T4__param_0[8],
	.param .u64 .ptr .align 1 _ZN3cub18CUB_300001_SM_10006detail6reduce18DeviceReduceKernelINS2_10policy_hubIdj11add_functorIdEE10Policy1000EN6thrust24THRUST_300001_SM_1000_NS6detail15normal_iteratorINSA_10device_ptrIdEEEEjS6_d14square_functorIdEEEvT0_PT3_T1_NS0_13GridEvenShareISL_EET2_T4__param_1,
	.param .u32 _ZN3cub18CUB_300001_SM_10006detail6reduce18DeviceReduceKernelINS2_10policy_hubIdj11add_functorIdEE10Policy1000EN6thrust24THRUST_300001_SM_1000_NS6detail15normal_iteratorINSA_10device_ptrIdEEEEjS6_d14square_functorIdEEEvT0_PT3_T1_NS0_13GridEvenShareISL_EET2_T4__param_2,
	.param .align 4 .b8 _ZN3cub18CUB_300001_SM_10006detail6reduce18DeviceReduceKernelINS2_10policy_hubIdj11add_functorIdEE10Policy1000EN6thrust24THRUST_300001_SM_1000_NS6detail15normal_iteratorINSA_10device_ptrIdEEEEjS6_d14square_functorIdEEEvT0_PT3_T1_NS0_13GridEvenShareISL_EET2_T4__param_3[40],
	.param .align 1 .b8 _ZN3cub18CUB_300001_SM_10006detail6reduce18DeviceReduceKernelINS2_10policy_hubIdj11add_functorIdEE10Policy1000EN6thrust24THRUST_300001_SM_1000_NS6detail15normal_iteratorINSA_10device_ptrIdEEEEjS6_d14square_functorIdEEEvT0_PT3_T1_NS0_13GridEvenShareISL_EET2_T4__param_4[1],
	.param .align 1 .b8 _ZN3cub18CUB_300001_SM_10006detail6reduce18DeviceReduceKernelINS2_10policy_hubIdj11add_functorIdEE10Policy1000EN6thrust24THRUST_300001_SM_1000_NS6detail15normal_iteratorINSA_10device_ptrIdEEEEjS6_d14square_functorIdEEEvT0_PT3_T1_NS0_13GridEvenShareISL_EET2_T4__param_5[1]
)
.maxntid 256
{
	.reg .pred 	%p<57>;
	.reg .b16 	%rs<4>;
	.reg .b32 	%r<352>;
	.reg .b64 	%rd<159>;
	.reg .b64 	%fd<294>;
	// demoted variable
	.shared .align 8 .b8 _ZZN3cub18CUB_300001_SM_10006detail6reduce18DeviceReduceKernelINS2_10policy_hubIdj11add_functorIdEE10Policy1000EN6thrust24THRUST_300001_SM_1000_NS6detail15normal_iteratorINSA_10device_ptrIdEEEEjS6_d14square_functorIdEEEvT0_PT3_T1_NS0_13GridEvenShareISL_EET2_T4_E12temp_storage[80];
	ld.param.u32 	%r1, [_ZN3cub18CUB_300001_SM_10006detail6reduce18DeviceReduceKernelINS2_10policy_hubIdj11add_functorIdEE10Policy1000EN6thrust24THRUST_300001_SM_1000_NS6detail15normal_iteratorINSA_10device_ptrIdEEEEjS6_d14square_functorIdEEEvT0_PT3_T1_NS0_13GridEvenShareISL_EET2_T4__param_3+20];
	ld.param.u32 	%r2, [_ZN3cub18CUB_300001_SM_10006detail6reduce18DeviceReduceKernelINS2_10policy_hubIdj11add_functorIdEE10Policy1000EN6thrust24THRUST_300001_SM_1000_NS6detail15normal_iteratorINSA_10device_ptrIdEEEEjS6_d14square_functorIdEEEvT0_PT3_T1_NS0_13GridEvenShareISL_EET2_T4__param_3+24];
	ld.param.u64 	%rd3, [_ZN3cub18CUB_300001_SM_10006detail6reduce18DeviceReduceKernelINS2_10policy_hubIdj11add_functorIdEE10Policy1000EN6thrust24THRUST_300001_SM_1000_NS6detail15normal_iteratorINSA_10device_ptrIdEEEEjS6_d14square_functorIdEEEvT0_PT3_T1_NS0_13GridEvenShareISL_EET2_T4__param_0];
	ld.param.u64 	%rd2, [_ZN3cub18CUB_300001_SM_10006detail6reduce18DeviceReduceKernelINS2_10policy_hubIdj11add_functorIdEE10Policy1000EN6thrust24THRUST_300001_SM_1000_NS6detail15normal_iteratorINSA_10device_ptrIdEEEEjS6_d14square_functorIdEEEvT0_PT3_T1_NS0_13GridEvenShareISL_EET2_T4__param_1];
	cvta.to.global.u64 	%rd1, %rd3;
	mov.u32 	%r3, %ctaid.x;
	shl.b32 	%r4, %r2, 11;
	shl.b32 	%r343, %r3, 11;
	sub.s32 	%r6, %r1, %r343;
	setp.gt.u32 	%p1, %r6, 2047;
	@%p1 bra 	$L__BB32_26;
	mov.u32 	%r7, %tid.x;
	setp.ge.u32 	%p23, %r7, %r6;
	mov.f64 	%fd282, 0d0000000000000000;
	mov.u32 	%r334, %r7;
	@%p23 bra 	$L__BB32_3;
	add.s32 	%r178, %r343, %r7;
	mul.wide.u32 	%rd76, %r178, 8;
	add.s64 	%rd77, %rd1, %rd76;
	ld.global.f64 	%fd155, [%rd77];
	mul.f64 	%fd282, %fd155, %fd155;
	add.s32 	%r334, %r7, 256;
$L__BB32_3:
	setp.ge.u32 	%p24, %r334, %r6;
	@%p24 bra 	$L__BB32_17;
	not.b32 	%r179, %r334;
	add.s32 	%r180, %r1, %r179;
	sub.s32 	%r181, %r180, %r343;
	shr.u32 	%r182, %r181, 8;
	add.s32 	%r10, %r182, 1;
	and.b32  	%r11, %r10, 15;
	setp.lt.u32 	%p25, %r181, 3840;
	@%p25 bra 	$L__BB32_8;
	or.b32  	%r333, %r334, 2048;
	add.s32 	%r332, %r334, %r343;
	and.b32  	%r183, %r10, 33554416;
	neg.s32 	%r331, %r183;
$L__BB32_6:
	.pragma "nounroll";
	mul.wide.u32 	%rd78, %r332, 8;
	add.s64 	%rd79, %rd1, %rd78;
	ld.global.f64 	%fd157, [%rd79];
	fma.rn.f64 	%fd158, %fd157, %fd157, %fd282;
	add.s32 	%r184, %r332, 256;
	mul.wide.u32 	%rd80, %r184, 8;
	add.s64 	%rd81, %rd1, %rd80;
	ld.global.f64 	%fd159, [%rd81];
	fma.rn.f64 	%fd160, %fd159, %fd159, %fd158;
	add.s32 	%r185, %r332, 512;
	mul.wide.u32 	%rd82, %r185, 8;
	add.s64 	%rd83, %rd1, %rd82;
	ld.global.f64 	%fd161, [%rd83];
	fma.rn.f64 	%fd162, %fd161, %fd161, %fd160;
	add.s32 	%r186, %r332, 768;
	mul.wide.u32 	%rd84, %r186, 8;
	add.s64 	%rd85, %rd1, %rd84;
	ld.global.f64 	%fd163, [%rd85];
	fma.rn.f64 	%fd164, %fd163, %fd163, %fd162;
	add.s32 	%r187, %r332, 1024;
	mul.wide.u32 	%rd86, %r187, 8;
	add.s64 	%rd87, %rd1, %rd86;
	ld.global.f64 	%fd165, [%rd87];
	fma.rn.f64 	%fd166, %fd165, %fd165, %fd164;
	add.s32 	%r188, %r332, 1280;
	mul.wide.u32 	%rd88, %r188, 8;
	add.s64 	%rd89, %rd1, %rd88;
	ld.global.f64 	%fd167, [%rd89];
	fma.rn.f64 	%fd168, %fd167, %fd167, %fd166;
	add.s32 	%r189, %r332, 1536;
	mul.wide.u32 	%rd90, %r189, 8;
	add.s64 	%rd91, %rd1, %rd90;
	ld.global.f64 	%fd169, [%rd91];
	fma.rn.f64 	%fd170, %fd169, %fd169, %fd168;
	add.s32 	%r190, %r332, 1792;
	mul.wide.u32 	%rd92, %r190, 8;
	add.s64 	%rd93, %rd1, %rd92;
	ld.global.f64 	%fd171, [%rd93];
	fma.rn.f64 	%fd172, %fd171, %fd171, %fd170;
	add.s32 	%r191, %r332, 2048;
	mul.wide.u32 	%rd94, %r191, 8;
	add.s64 	%rd95, %rd1, %rd94;
	ld.global.f64 	%fd173, [%rd95];
	fma.rn.f64 	%fd174, %fd173, %fd173, %fd172;
	add.s32 	%r192, %r332, 2304;
	mul.wide.u32 	%rd96, %r192, 8;
	add.s64 	%rd97, %rd1, %rd96;
	ld.global.f64 	%fd175, [%rd97];
	fma.rn.f64 	%fd176, %fd175, %fd175, %fd174;
	add.s32 	%r193, %r332, 2560;
	mul.wide.u32 	%rd98, %r193, 8;
	add.s64 	%rd99, %rd1, %rd98;
	ld.global.f64 	%fd177, [%rd99];
	fma.rn.f64 	%fd178, %fd177, %fd177, %fd176;
	add.s32 	%r194, %r332, 2816;
	mul.wide.u32 	%rd100, %r194, 8;
	add.s64 	%rd101, %rd1, %rd100;
	ld.global.f64 	%fd179, [%rd101];
	fma.rn.f64 	%fd180, %fd179, %fd179, %fd178;
	add.s32 	%r195, %r332, 3072;
	mul.wide.u32 	%rd102, %r195, 8;
	add.s64 	%rd103, %rd1, %rd102;
	ld.global.f64 	%fd181, [%rd103];
	fma.rn.f64 	%fd182, %fd181, %fd181, %fd180;
	add.s32 	%r196, %r332, 3328;
	mul.wide.u32 	%rd104, %r196, 8;
	add.s64 	%rd105, %rd1, %rd104;
	ld.global.f64 	%fd183, [%rd105];
	fma.rn.f64 	%fd184, %fd183, %fd183, %fd182;
	add.s32 	%r197, %r332, 3584;
	mul.wide.u32 	%rd106, %r197, 8;
	add.s64 	%rd107, %rd1, %rd106;
	ld.global.f64 	%fd185, [%rd107];
	fma.rn.f64 	%fd186, %fd185, %fd185, %fd184;
	add.s32 	%r198, %r332, 3840;
	mul.wide.u32 	%rd108, %r198, 8;
	add.s64 	%rd109, %rd1, %rd108;
	ld.global.f64 	%fd187, [%rd109];
	fma.rn.f64 	%fd282, %fd187, %fd187, %fd186;
	add.s32 	%r333, %r333, 4096;
	add.s32 	%r332, %r332, 4096;
	add.s32 	%r331, %r331, 16;
	setp.ne.s32 	%p26, %r331, 0;
	@%p26 bra 	$L__BB32_6;
	add.s32 	%r334, %r333, -2048;
$L__BB32_8:
	setp.eq.s32 	%p27, %r11, 0;
	@%p27 bra 	$L__BB32_17;
	and.b32  	%r23, %r10, 7;
	setp.lt.u32 	%p28, %r11, 8;
	@%p28 bra 	$L__BB32_11;
	add.s32 	%r199, %r343, %r334;
	mul.wide.u32 	%rd110, %r199, 8;
	add.s64 	%rd111, %rd1, %rd110;
	ld.global.f64 	%fd189, [%rd111];
	fma.rn.f64 	%fd190, %fd189, %fd189, %fd282;
	add.s32 	%r200, %r199, 256;
	mul.wide.u32 	%rd112, %r200, 8;
	add.s64 	%rd113, %rd1, %rd112;
	ld.global.f64 	%fd191, [%rd113];
	fma.rn.f64 	%fd192, %fd191, %fd191, %fd190;
	add.s32 	%r201, %r199, 512;
	mul.wide.u32 	%rd114, %r201, 8;
	add.s64 	%rd115, %rd1, %rd114;
	ld.global.f64 	%fd193, [%rd115];
	fma.rn.f64 	%fd194, %fd193, %fd193, %fd192;
	add.s32 	%r202, %r199, 768;
	mul.wide.u32 	%rd116, %r202, 8;
	add.s64 	%rd117, %rd1, %rd116;
	ld.global.f64 	%fd195, [%rd117];
	fma.rn.f64 	%fd196, %fd195, %fd195, %fd194;
	add.s32 	%r203, %r199, 1024;
	mul.wide.u32 	%rd118, %r203, 8;
	add.s64 	%rd119, %rd1, %rd118;
	ld.global.f64 	%fd197, [%rd119];
	fma.rn.f64 	%fd198, %fd197, %fd197, %fd196;
	add.s32 	%r204, %r199, 1280;
	mul.wide.u32 	%rd120, %r204, 8;
	add.s64 	%rd121, %rd1, %rd120;
	ld.global.f64 	%fd199, [%rd121];
	fma.rn.f64 	%fd200, %fd199, %fd199, %fd198;
	add.s32 	%r205, %r199, 1536;
	mul.wide.u32 	%rd122, %r205, 8;
	add.s64 	%rd123, %rd1, %rd122;
	ld.global.f64 	%fd201, [%rd123];
	fma.rn.f64 	%fd202, %fd201, %fd201, %fd200;
	add.s32 	%r206, %r199, 1792;
	mul.wide.u32 	%rd124, %r206, 8;
	add.s64 	%rd125, %rd1, %rd124;
	ld.global.f64 	%fd203, [%rd125];
	fma.rn.f64 	%fd282, %fd203, %fd203, %fd202;
	add.s32 	%r334, %r334, 2048;
$L__BB32_11:
	setp.eq.s32 	%p29, %r23, 0;
	@%p29 bra 	$L__BB32_17;
	and.b32  	%r26, %r10, 3;
	setp.lt.u32 	%p30, %r23, 4;
	@%p30 bra 	$L__BB32_14;
	add.s32 	%r207, %r343, %r334;
	mul.wide.u32 	%rd126, %r207, 8;
	add.s64 	%rd127, %rd1, %rd126;
	ld.global.f64 	%fd205, [%rd127];
	fma.rn.f64 	%fd206, %fd205, %fd205, %fd282;
	add.s32 	%r208, %r207, 256;
	mul.wide.u32 	%rd128, %r208, 8;
	add.s64 	%rd129, %rd1, %rd128;
	ld.global.f64 	%fd207, [%rd129];
	fma.rn.f64 	%fd208, %fd207, %fd207, %fd206;
	add.s32 	%r209, %r207, 512;
	mul.wide.u32 	%rd130, %r209, 8;
	add.s64 	%rd131, %rd1, %rd130;
	ld.global.f64 	%fd209, [%rd131];
	fma.rn.f64 	%fd210, %fd209, %fd209, %fd208;
	add.s32 	%r210, %r207, 768;
	mul.wide.u32 	%rd132, %r210, 8;
	add.s64 	%rd133, %rd1, %rd132;
	ld.global.f64 	%fd211, [%rd133];
	fma.rn.f64 	%fd282, %fd211, %fd211, %fd210;
	add.s32 	%r334, %r334, 1024;
$L__BB32_14:
	setp.eq.s32 	%p31, %r26, 0;
	@%p31 bra 	$L__BB32_17;
	add.s32 	%r338, %r334, %r343;
	neg.s32 	%r337, %r26;
$L__BB32_16:
	.pragma "nounroll";
	mul.wide.u32 	%rd134, %r338, 8;
	add.s64 	%rd135, %rd1, %rd134;
	ld.global.f64 	%fd212, [%rd135];
	fma.rn.f64 	%fd282, %fd212, %fd212, %fd282;
	add.s32 	%r338, %r338, 256;
	add.s32 	%r337, %r337, 1;
	setp.ne.s32 	%p32, %r337, 0;
	@%p32 bra 	$L__BB32_16;
$L__BB32_17:
	setp.lt.u32 	%p33, %r6, 256;
	@%p33 bra 	$L__BB32_22;
	// begin inline asm
	mov.u32 %r274, %laneid;
	// end inline asm
	mov.b64 	%rd146, %fd282;
	mov.b64 	{%r276, %r281}, %rd146;
	mov.b32 	%r282, 1;
	mov.b32 	%r323, 31;
	mov.b32 	%r324, -1;
	// begin inline asm
	shfl.sync.down.b32 %r275, %r276, %r282, %r323, %r324;
	// end inline asm
	// begin inline asm
	shfl.sync.down.b32 %r280, %r281, %r282, %r323, %r324;
	// end inline asm
	mov.b64 	%rd147, {%r275, %r280};
	mov.b64 	%fd247, %rd147;
	setp.gt.s32 	%p49, %r274, 30;
	add.f64 	%fd248, %fd282, %fd247;
	selp.f64 	%fd249, %fd282, %fd248, %p49;
	mov.b64 	%rd148, %fd249;
	mov.b64 	{%r286, %r291}, %rd148;
	mov.b32 	%r292, 2;
	// begin inline asm
	shfl.sync.down.b32 %r285, %r286, %r292, %r323, %r324;
	// end inline asm
	// begin inline asm
	shfl.sync.down.b32 %r290, %r291, %r292, %r323, %r324;
	// end inline asm
	mov.b64 	%rd149, {%r285, %r290};
	mov.b64 	%fd250, %rd149;
	setp.gt.s32 	%p50, %r274, 29;
	add.f64 	%fd251, %fd249, %fd250;
	selp.f64 	%fd252, %fd249, %fd251, %p50;
	mov.b64 	%rd150, %fd252;
	mov.b64 	{%r296, %r301}, %rd150;
	mov.b32 	%r302, 4;
	// begin inline asm
	shfl.sync.down.b32 %r295, %r296, %r302, %r323, %r324;
	// end inline asm
	// begin inline asm
	shfl.sync.down.b32 %r300, %r301, %r302, %r323, %r324;
	// end inline asm
	mov.b64 	%rd151, {%r295, %r300};
	mov.b64 	%fd253, %rd151;
	setp.gt.s32 	%p51, %r274, 27;
	add.f64 	%fd254, %fd252, %fd253;
	selp.f64 	%fd255, %fd252, %fd254, %p51;
	mov.b64 	%rd152, %fd255;
	mov.b64 	{%r306, %r311}, %rd152;
	mov.b32 	%r312, 8;
	// begin inline asm
	shfl.sync.down.b32 %r305, %r306, %r312, %r323, %r324;
	// end inline asm
	// begin inline asm
	shfl.sync.down.b32 %r310, %r311, %r312, %r323, %r324;
	// end inline asm
	mov.b64 	%rd153, {%r305, %r310};
	mov.b64 	%fd256, %rd153;
	setp.gt.s32 	%p52, %r274, 23;
	add.f64 	%fd257, %fd255, %fd256;
	selp.f64 	%fd258, %fd255, %fd257, %p52;
	mov.b64 	%rd154, %fd258;
	mov.b64 	{%r316, %r321}, %rd154;
	mov.b32 	%r322, 16;
	// begin inline asm
	shfl.sync.down.b32 %r315, %r316, %r322, %r323, %r324;
	// end inline asm
	// begin inline asm
	shfl.sync.down.b32 %r320, %r321, %r322, %r323, %r324;
	// end inline asm
	mov.b64 	%rd155, {%r315, %r320};
	mov.b64 	%fd259, %rd155;
	setp.gt.s32 	%p53, %r274, 15;
	add.f64 	%fd16, %fd258, %fd259;
	selp.f64 	%fd293, %fd258, %fd16, %p53;
	setp.ne.s32 	%p54, %r274, 0;
	@%p54 bra 	$L__BB32_20;
	shr.u32 	%r325, %r7, 2;
	and.b32  	%r326, %r325, 248;
	mov.u32 	%r327, _ZZN3cub18CUB_300001_SM_10006detail6reduce18DeviceReduceKernelINS2_10policy_hubIdj11add_functorIdEE10Policy1000EN6thrust24THRUST_300001_SM_1000_NS6detail15normal_iteratorINSA_10device_ptrIdEEEEjS6_d14square_functorIdEEEvT0_PT3_T1_NS0_13GridEvenShareISL_EET2_T4_E12temp_storage;
	add.s32 	%r328, %r327, %r326;
	st.shared.f64 	[%r328+8], %fd16;
$L__BB32_20:
	bar.sync 	0;
	setp.ne.s32 	%p55, %r7, 0;
	@%p55 bra 	$L__BB32_48;
	ld.shared.f64 	%fd260, [_ZZN3cub18CUB_300001_SM_10006detail6reduce18DeviceReduceKernelINS2_10policy_hubIdj11add_functorIdEE10Policy1000EN6thrust24THRUST_300001_SM_1000_NS6detail15normal_iteratorINSA_10device_ptrIdEEEEjS6_d14square_functorIdEEEvT0_PT3_T1_NS0_13GridEvenShareISL_EET2_T4_E12temp_storage+16];
	add.f64 	%fd261, %fd293, %fd260;
	ld.shared.f64 	%fd262, [_ZZN3cub18CUB_300001_SM_10006detail6reduce18DeviceReduceKernelINS2_10policy_hubIdj11add_functorIdEE10Policy1000EN6thrust24THRUST_300001_SM_1000_NS6detail15normal_iteratorINSA_10device_ptrIdEEEEjS6_d14square_functorIdEEEvT0_PT3_T1_NS0_13GridEvenShareISL_EET2_T4_E12temp_storage+24];
	add.f64 	%fd263, %fd261, %fd262;
	ld.shared.f64 	%fd264, [_ZZN3cub18CUB_300001_SM_10006detail6reduce18DeviceReduceKernelINS2_10policy_hubIdj11add_functorIdEE10Policy1000EN6thrust24THRUST_300001_SM_1000_NS6detail15normal_iteratorINSA_10device_ptrIdEEEEjS6_d14square_functorIdEEEvT0_PT3_T1_NS0_13GridEvenShareISL_EET2_T4_E12temp_storage+32];
	add.f64 	%fd265, %fd263, %fd264;
	ld.shared.f64 	%fd266, [_ZZN3cub18CUB_300001_SM_10006detail6reduce18DeviceReduceKernelINS2_10policy_hubIdj11add_functorIdEE10Policy1000EN6thrust24THRUST_300001_SM_1000_NS6detail15normal_iteratorINSA_10device_ptrIdEEEEjS6_d14square_functorIdEEEvT0_PT3_T1_NS0_13GridEvenShareISL_EET2_T4_E12temp_storage+40];
	add.f64 	%fd267, %fd265, %fd266;
	ld.shared.f64 	%fd268, [_ZZN3cub18CUB_300001_SM_10006detail6reduce18DeviceReduceKernelINS2_10policy_hubIdj11add_functorIdEE10Policy1000EN6thrust24THRUST_300001_SM_1000_NS6detail15normal_iteratorINSA_10device_ptrIdEEEEjS6_d14square_functorIdEEEvT0_PT3_T1_NS0_13GridEvenShareISL_EET2_T4_E12temp_storage+48];
	add.f64 	%fd269, %fd267, %fd268;
	ld.shared.f64 	%fd270, [_ZZN3cub18CUB_300001_SM_10006detail6reduce18DeviceReduceKernelINS2_10policy_hubIdj11add_functorIdEE10Policy1000EN6thrust24THRUST_300001_SM_1000_NS6detail15normal_iteratorINSA_10device_ptrIdEEEEjS6_d14square_functorIdEEEvT0_PT3_T1_NS0_13GridEvenShareISL_EET2_T4_E12temp_storage+56];
	add.f64 	%fd271, %fd269, %fd270;
	ld.shared.f64 	%fd272, [_ZZN3cub18CUB_300001_SM_10006detail6reduce18DeviceReduceKernelINS2_10policy_hubIdj11add_functorIdEE10Policy1000EN6thrust24THRUST_300001_SM_1000_NS6detail15normal_iteratorINSA_10device_ptrIdEEEEjS6_d14square_functorIdEEEvT0_PT3_T1_NS0_13GridEvenShareISL_EET2_T4_E12temp_storage+64];
	add.f64 	%fd293, %fd271, %fd272;
	bra.uni 	$L__BB32_48;
$L__BB32_22:
	// begin inline asm
	mov.u32 %r211, %laneid;
	// end inline asm
	and.b32  	%r262, %r7, 992;
	add.s32 	%r263, %r262, 32;
	setp.gt.u32 	%p34, %r263, %r6;
	not.b32 	%r264, %r262;
	add.s32 	%r265, %r6, %r264;
	selp.b32 	%r260, %r265, 31, %p34;
	mov.b64 	%rd136, %fd282;
	mov.b64 	{%r213, %r218}, %rd136;
	mov.b32 	%r219, 1;
	mov.b32 	%r261, -1;
	// begin inline asm
	shfl.sync.down.b32 %r212, %r213, %r219, %r260, %r261;
	// end inline asm
	// begin inline asm
	shfl.sync.down.b32 %r217, %r218, %r219, %r260, %r261;
	// end inline asm
	mov.b64 	%rd137, {%r212, %r217};
	mov.b64 	%fd213, %rd137;
	setp.lt.s32 	%p35, %r211, %r260;
	add.f64 	%fd214, %fd282, %fd213;
	selp.f64 	%fd215, %fd214, %fd282, %p35;
	mov.b64 	%rd138, %fd215;
	mov.b64 	{%r223, %r228}, %rd138;
	mov.b32 	%r229, 2;
	// begin inline asm
	shfl.sync.down.b32 %r222, %r223, %r229, %r260, %r261;
	// end inline asm
	// begin inline asm
	shfl.sync.down.b32 %r227, %r228, %r229, %r260, %r261;
	// end inline asm
	mov.b64 	%rd139, {%r222, %r227};
	mov.b64 	%fd216, %rd139;
	add.s32 	%r266, %r211, 2;
	setp.gt.s32 	%p36, %r266, %r260;
	add.f64 	%fd217, %fd215, %fd216;
	selp.f64 	%fd218, %fd215, %fd217, %p36;
	mov.b64 	%rd140, %fd218;
	mov.b64 	{%r233, %r238}, %rd140;
	mov.b32 	%r239, 4;
	// begin inline asm
	shfl.sync.down.b32 %r232, %r233, %r239, %r260, %r261;
	// end inline asm
	// begin inline asm
	shfl.sync.down.b32 %r237, %r238, %r239, %r260, %r261;
	// end inline asm
	mov.b64 	%rd141, {%r232, %r237};
	mov.b64 	%fd219, %rd141;
	add.s32 	%r267, %r211, 4;
	setp.gt.s32 	%p37, %r267, %r260;
	add.f64 	%fd220, %fd218, %fd219;
	selp.f64 	%fd221, %fd218, %fd220, %p37;
	mov.b64 	%rd142, %fd221;
	mov.b64 	{%r243, %r248}, %rd142;
	mov.b32 	%r249, 8;
	// begin inline asm
	shfl.sync.down.b32 %r242, %r243, %r249, %r260, %r261;
	// end inline asm
	// begin inline asm
	shfl.sync.down.b32 %r247, %r248, %r249, %r260, %r261;
	// end inline asm
	mov.b64 	%rd143, {%r242, %r247};
	mov.b64 	%fd222, %rd143;
	add.s32 	%r268, %r211, 8;
	setp.gt.s32 	%p38, %r268, %r260;
	add.f64 	%fd223, %fd221, %fd222;
	selp.f64 	%fd224, %fd221, %fd223, %p38;
	mov.b64 	%rd144, %fd224;
	mov.b64 	{%r253, %r258}, %rd144;
	mov.b32 	%r259, 16;
	// begin inline asm
	shfl.sync.down.b32 %r252, %r253, %r259, %r260, %r261;
	// end inline asm
	// begin inline asm
	shfl.sync.down.b32 %r257, %r258, %r259, %r260, %r261;
	// end inline asm
	mov.b64 	%rd145, {%r252, %r257};
	mov.b64 	%fd225, %rd145;
	add.s32 	%r269, %r211, 16;
	setp.gt.s32 	%p39, %r269, %r260;
	add.f64 	%fd226, %fd224, %fd225;
	selp.f64 	%fd293, %fd224, %fd226, %p39;
	setp.ne.s32 	%p40, %r211, 0;
	@%p40 bra 	$L__BB32_24;
	shr.u32 	%r270, %r7, 2;
	and.b32  	%r271, %r270, 248;
	mov.u32 	%r272, _ZZN3cub18CUB_300001_SM_10006detail6reduce18DeviceReduceKernelINS2_10policy_hubIdj11add_functorIdEE10Policy1000EN6thrust24THRUST_300001_SM_1000_NS6detail15normal_iteratorINSA_10device_ptrIdEEEEjS6_d14square_functorIdEEEvT0_PT3_T1_NS0_13GridEvenShareISL_EET2_T4_E12temp_storage;
	add.s32 	%r273, %r272, %r271;
	st.shared.f64 	[%r273+8], %fd293;
$L__BB32_24:
	bar.sync 	0;
	setp.ne.s32 	%p41, %r7, 0;
	@%p41 bra 	$L__BB32_48;
	setp.gt.u32 	%p42, %r6, 32;
	ld.shared.f64 	%fd227, [_ZZN3cub18CUB_300001_SM_10006detail6reduce18DeviceReduceKernelINS2_10policy_hubIdj11add_functorIdEE10Policy1000EN6thrust24THRUST_300001_SM_1000_NS6detail15normal_iteratorINSA_10device_ptrIdEEEEjS6_d14square_functorIdEEEvT0_PT3_T1_NS0_13GridEvenShareISL_EET2_T4_E12temp_storage+16];
	add.f64 	%fd228, %fd293, %fd227;
	selp.f64 	%fd229, %fd228, %fd293, %p42;
	setp.gt.u32 	%p43, %r6, 64;
	ld.shared.f64 	%fd230, [_ZZN3cub18CUB_300001_SM_10006detail6reduce18DeviceReduceKernelINS2_10policy_hubIdj11add_functorIdEE10Policy1000EN6thrust24THRUST_300001_SM_1000_NS6detail15normal_iteratorINSA_10device_ptrIdEEEEjS6_d14square_functorIdEEEvT0_PT3_T1_NS0_13GridEvenShareISL_EET2_T4_E12temp_storage+24];
	add.f64 	%fd231, %fd230, %fd229;
	selp.f64 	%fd232, %fd231, %fd229, %p43;
	setp.gt.u32 	%p44, %r6, 96;
	ld.shared.f64 	%fd233, [_ZZN3cub18CUB_300001_SM_10006detail6reduce18DeviceReduceKernelINS2_10policy_hubIdj11add_functorIdEE10Policy1000EN6thrust24THRUST_300001_SM_1000_NS6detail15normal_iteratorINSA_10device_ptrIdEEEEjS6_d14square_functorIdEEEvT0_PT3_T1_NS0_13GridEvenShareISL_EET2_T4_E12temp_storage+32];
	add.f64 	%fd234, %fd233, %fd232;
	selp.f64 	%fd235, %fd234, %fd232, %p44;
	setp.gt.u32 	%p45, %r6, 128;
	ld.shared.f64 	%fd236, [_ZZN3cub18CUB_300001_SM_10006detail6reduce18DeviceReduceKernelINS2_10policy_hubIdj11add_functorIdEE10Policy1000EN6thrust24THRUST_300001_SM_1000_NS6detail15normal_iteratorINSA_10device_ptrIdEEEEjS6_d14square_functorIdEEEvT0_PT3_T1_NS0_13GridEvenShareISL_EET2_T4_E12temp_storage+40];
	add.f64 	%fd237, %fd236, %fd235;
	selp.f64 	%fd238, %fd237, %fd235, %p45;
	setp.gt.u32 	%p46, %r6, 160;
	ld.shared.f64 	%fd239, [_ZZN3cub18CUB_300001_SM_10006detail6reduce18DeviceReduceKernelINS2_10policy_hubIdj11add_functorIdEE10Policy1000EN6thrust24THRUST_300001_SM_1000_NS6detail15normal_iteratorINSA_10device_ptrIdEEEEjS6_d14square_functorIdEEEvT0_PT3_T1_NS0_13GridEvenShareISL_EET2_T4_E12temp_storage+48];
	add.f64 	%fd240, %fd239, %fd238;
	selp.f64 	%fd241, %fd240, %fd238, %p46;
	setp.gt.u32 	%p47, %r6, 192;
	ld.shared.f64 	%fd242, [_ZZN3cub18CUB_300001_SM_10006detail6reduce18DeviceReduceKernelINS2_10policy_hubIdj11add_functorIdEE10Policy1000EN6thrust24THRUST_300001_SM_1000_NS6detail15normal_iteratorINSA_10device_ptrIdEEEEjS6_d14square_functorIdEEEvT0_PT3_T1_NS0_13GridEvenShareISL_EET2_T4_E12temp_storage+56];
	add.f64 	%fd243, %fd242, %fd241;
	selp.f64 	%fd244, %fd243, %fd241, %p47;
	setp.gt.u32 	%p48, %r6, 224;
	ld.shared.f64 	%fd245, [_ZZN3cub18CUB_300001_SM_10006detail6reduce18DeviceReduceKernelINS2_10policy_hubIdj11add_functorIdEE10Policy1000EN6thrust24THRUST_300001_SM_1000_NS6detail15normal_iteratorINSA_10device_ptrIdEEEEjS6_d14square_functorIdEEEvT0_PT3_T1_NS0_13GridEvenShareISL_EET2_T4_E12temp_storage+64];
	add.f64 	%fd246, %fd245, %fd244;
	selp.f64 	%fd293, %fd246, %fd244, %p48;
	bra.uni 	$L__BB32_48;
$L__BB32_26:
	mov.u32 	%r35, %tid.x;
	add.s32 	%r73, %r35, %r343;
	mul.wide.u32 	%rd4, %r73, 8;
	add.s64 	%rd5, %rd1, %rd4;
	ld.global.f64 	%fd41, [%rd5];
	ld.global.f64 	%fd42, [%rd5+2048];
	mul.f64 	%fd43, %fd42, %fd42;
	ld.global.f64 	%fd44, [%rd5+4096];
	ld.global.f64 	%fd45, [%rd5+6144];
	ld.global.f64 	%fd46, [%rd5+8192];
	ld.global.f64 	%fd47, [%rd5+10240];
	ld.global.f64 	%fd48, [%rd5+12288];
	ld.global.f64 	%fd49, [%rd5+14336];
	fma.rn.f64 	%fd50, %fd41, %fd41, %fd43;
	fma.rn.f64 	%fd51, %fd44, %fd44, %fd50;
	fma.rn.f64 	%fd52, %fd45, %fd45, %fd51;
	fma.rn.f64 	%fd53, %fd46, %fd46, %fd52;
	fma.rn.f64 	%fd54, %fd47, %fd47, %fd53;
	fma.rn.f64 	%fd55, %fd48, %fd48, %fd54;
	fma.rn.f64 	%fd292, %fd49, %fd49, %fd55;
	setp.lt.u32 	%p2, %r6, %r4;
	@%p2 bra 	$L__BB32_44;
	add.s32 	%r36, %r1, -2048;
	add.s32 	%r37, %r4, %r343;
	not.b32 	%r75, %r35;
	add.s32 	%r76, %r75, %r1;
	sub.s32 	%r77, %r76, %r4;
	sub.s32 	%r340, %r77, %r343;
	add.s32 	%r78, %r37, %r35;
	add.s32 	%r339, %r78, 2048;
	mov.b32 	%r342, 0;
	mov.u32 	%r341, %r37;
$L__BB32_28:
	add.s32 	%r343, %r343, %r4;
	setp.gt.u32 	%p3, %r343, %r36;
	@%p3 bra 	$L__BB32_30;
	add.s32 	%r79, %r35, %r343;
	mul.wide.u32 	%rd6, %r79, 8;
	add.s64 	%rd7, %rd1, %rd6;
	ld.global.f64 	%fd56, [%rd7];
	ld.global.f64 	%fd57, [%rd7+2048];
	ld.global.f64 	%fd58, [%rd7+4096];
	ld.global.f64 	%fd59, [%rd7+6144];
	ld.global.f64 	%fd60, [%rd7+8192];
	ld.global.f64 	%fd61, [%rd7+10240];
	ld.global.f64 	%fd62, [%rd7+12288];
	ld.global.f64 	%fd63, [%rd7+14336];
	fma.rn.f64 	%fd64, %fd56, %fd56, %fd292;
	fma.rn.f64 	%fd65, %fd57, %fd57, %fd64;
	fma.rn.f64 	%fd66, %fd58, %fd58, %fd65;
	fma.rn.f64 	%fd67, %fd59, %fd59, %fd66;
	fma.rn.f64 	%fd68, %fd60, %fd60, %fd67;
	fma.rn.f64 	%fd69, %fd61, %fd61, %fd68;
	fma.rn.f64 	%fd70, %fd62, %fd62, %fd69;
	fma.rn.f64 	%fd292, %fd63, %fd63, %fd70;
	sub.s32 	%r80, %r1, %r343;
	setp.lt.u32 	%p4, %r80, %r4;
	add.s32 	%r342, %r342, 1;
	add.s32 	%r341, %r341, %r4;
	sub.s32 	%r340, %r340, %r4;
	add.s32 	%r339, %r339, %r4;
	@%p4 bra 	$L__BB32_44;
	bra.uni 	$L__BB32_28;
$L__BB32_30:
	setp.le.u32 	%p5, %r1, %r343;
	sub.s32 	%r81, %r1, %r343;
	setp.ge.s32 	%p6, %r35, %r81;
	or.pred  	%p7, %p5, %p6;
	@%p7 bra 	$L__BB32_44;
	not.b32 	%r83, %r35;
	add.s32 	%r84, %r1, %r83;
	sub.s32 	%r85, %r84, %r37;
	mul.lo.s32 	%r86, %r2, %r342;
	shl.b32 	%r87, %r86, 11;
	sub.s32 	%r88, %r85, %r87;
	shr.u32 	%r89, %r88, 8;
	add.s32 	%r50, %r89, 1;
	and.b32  	%r51, %r50, 15;
	setp.lt.u32 	%p8, %r88, 3840;
	mov.u32 	%r348, %r35;
	@%p8 bra 	$L__BB32_35;
	or.b32  	%r346, %r35, 2048;
	shr.u32 	%r90, %r340, 8;
	add.s32 	%r91, %r90, 1;
	and.b32  	%r92, %r91, 33554416;
	neg.s32 	%r344, %r92;
$L__BB32_33:
	.pragma "nounroll";
	add.s32 	%r93, %r339, -2048;
	mul.wide.u32 	%rd8, %r93, 8;
	add.s64 	%rd9, %rd1, %rd8;
	ld.global.f64 	%fd72, [%rd9];
	fma.rn.f64 	%fd73, %fd72, %fd72, %fd292;
	add.s32 	%r94, %r339, -1792;
	mul.wide.u32 	%rd10, %r94, 8;
	add.s64 	%rd11, %rd1, %rd10;
	ld.global.f64 	%fd74, [%rd11];
	fma.rn.f64 	%fd75, %fd74, %fd74, %fd73;
	add.s32 	%r95, %r339, -1536;
	mul.wide.u32 	%rd12, %r95, 8;
	add.s64 	%rd13, %rd1, %rd12;
	ld.global.f64 	%fd76, [%rd13];
	fma.rn.f64 	%fd77, %fd76, %fd76, %fd75;
	add.s32 	%r96, %r339, -1280;
	mul.wide.u32 	%rd14, %r96, 8;
	add.s64 	%rd15, %rd1, %rd14;
	ld.global.f64 	%fd78, [%rd15];
	fma.rn.f64 	%fd79, %fd78, %fd78, %fd77;
	add.s32 	%r97, %r339, -1024;
	mul.wide.u32 	%rd16, %r97, 8;
	add.s64 	%rd17, %rd1, %rd16;
	ld.global.f64 	%fd80, [%rd17];
	fma.rn.f64 	%fd81, %fd80, %fd80, %fd79;
	add.s32 	%r98, %r339, -768;
	mul.wide.u32 	%rd18, %r98, 8;
	add.s64 	%rd19, %rd1, %rd18;
	ld.global.f64 	%fd82, [%rd19];
	fma.rn.f64 	%fd83, %fd82, %fd82, %fd81;
	add.s32 	%r99, %r339, -512;
	mul.wide.u32 	%rd20, %r99, 8;
	add.s64 	%rd21, %rd1, %rd20;
	ld.global.f64 	%fd84, [%rd21];
	fma.rn.f64 	%fd85, %fd84, %fd84, %fd83;
	add.s32 	%r100, %r339, 1792;
	add.s32 	%r101, %r339, -256;
	mul.wide.u32 	%rd22, %r101, 8;
	add.s64 	%rd23, %rd1, %rd22;
	ld.global.f64 	%fd86, [%rd23];
	fma.rn.f64 	%fd87, %fd86, %fd86, %fd85;
	mul.wide.u32 	%rd24, %r339, 8;
	add.s64 	%rd25, %rd1, %rd24;
	ld.global.f64 	%fd88, [%rd25];
	fma.rn.f64 	%fd89, %fd88, %fd88, %fd87;
	add.s32 	%r102, %r339, 256;
	mul.wide.u32 	%rd26, %r102, 8;
	add.s64 	%rd27, %rd1, %rd26;
	ld.global.f64 	%fd90, [%rd27];
	fma.rn.f64 	%fd91, %fd90, %fd90, %fd89;
	add.s32 	%r103, %r339, 512;
	mul.wide.u32 	%rd28, %r103, 8;
	add.s64 	%rd29, %rd1, %rd28;
	ld.global.f64 	%fd92, [%rd29];
	fma.rn.f64 	%fd93, %fd92, %fd92, %fd91;
	add.s32 	%r104, %r339, 768;
	mul.wide.u32 	%rd30, %r104, 8;
	add.s64 	%rd31, %rd1, %rd30;
	ld.global.f64 	%fd94, [%rd31];
	fma.rn.f64 	%fd95, %fd94, %fd94, %fd93;
	add.s32 	%r105, %r339, 1024;
	mul.wide.u32 	%rd32, %r105, 8;
	add.s64 	%rd33, %rd1, %rd32;
	ld.global.f64 	%fd96, [%rd33];
	fma.rn.f64 	%fd97, %fd96, %fd96, %fd95;
	add.s32 	%r106, %r339, 1280;
	mul.wide.u32 	%rd34, %r106, 8;
	add.s64 	%rd35, %rd1, %rd34;
	ld.global.f64 	%fd98, [%rd35];
	fma.rn.f64 	%fd99, %fd98, %fd98, %fd97;
	add.s32 	%r107, %r339, 1536;
	mul.wide.u32 	%rd36, %r107, 8;
	add.s64 	%rd37, %rd1, %rd36;
	ld.global.f64 	%fd100, [%rd37];
	fma.rn.f64 	%fd101, %fd100, %fd100, %fd99;
	mul.wide.u32 	%rd38, %r100, 8;
	add.s64 	%rd39, %rd1, %rd38;
	ld.global.f64 	%fd102, [%rd39];
	fma.rn.f64 	%fd292, %fd102, %fd102, %fd101;
	add.s32 	%r346, %r346, 4096;
	add.s32 	%r339, %r339, 4096;
	add.s32 	%r344, %r344, 16;
	setp.ne.s32 	%p9, %r344, 0;
	@%p9 bra 	$L__BB32_33;
	add.s32 	%r348, %r346, -2048;
$L__BB32_35:
	setp.eq.s32 	%p10, %r51, 0;
	@%p10 bra 	$L__BB32_44;
	and.b32  	%r62, %r50, 7;
	setp.lt.u32 	%p11, %r51, 8;
	@%p11 bra 	$L__BB32_38;
	add.s32 	%r108, %r348, %r343;
	mul.wide.u32 	%rd40, %r108, 8;
	add.s64 	%rd41, %rd1, %rd40;
	ld.global.f64 	%fd104, [%rd41];
	fma.rn.f64 	%fd105, %fd104, %fd104, %fd292;
	add.s32 	%r109, %r108, 256;
	mul.wide.u32 	%rd42, %r109, 8;
	add.s64 	%rd43, %rd1, %rd42;
	ld.global.f64 	%fd106, [%rd43];
	fma.rn.f64 	%fd107, %fd106, %fd106, %fd105;
	add.s32 	%r110, %r108, 512;
	mul.wide.u32 	%rd44, %r110, 8;
	add.s64 	%rd45, %rd1, %rd44;
	ld.global.f64 	%fd108, [%rd45];
	fma.rn.f64 	%fd109, %fd108, %fd108, %fd107;
	add.s32 	%r111, %r108, 768;
	mul.wide.u32 	%rd46, %r111, 8;
	add.s64 	%rd47, %rd1, %rd46;
	ld.global.f64 	%fd110, [%rd47];
	fma.rn.f64 	%fd111, %fd110, %fd110, %fd109;
	add.s32 	%r112, %r108, 1024;
	mul.wide.u32 	%rd48, %r112, 8;
	add.s64 	%rd49, %rd1, %rd48;
	ld.global.f64 	%fd112, [%rd49];
	fma.rn.f64 	%fd113, %fd112, %fd112, %fd111;
	add.s32 	%r113, %r108, 1280;
	mul.wide.u32 	%rd50, %r113, 8;
	add.s64 	%rd51, %rd1, %rd50;
	ld.global.f64 	%fd114, [%rd51];
	fma.rn.f64 	%fd115, %fd114, %fd114, %fd113;
	add.s32 	%r114, %r108, 1536;
	mul.wide.u32 	%rd52, %r114, 8;
	add.s64 	%rd53, %rd1, %rd52;
	ld.global.f64 	%fd116, [%rd53];
	fma.rn.f64 	%fd117, %fd116, %fd116, %fd115;
	add.s32 	%r115, %r108, 1792;
	mul.wide.u32 	%rd54, %r115, 8;
	add.s64 	%rd55, %rd1, %rd54;
	ld.global.f64 	%fd118, [%rd55];
	fma.rn.f64 	%fd292, %fd118, %fd118, %fd117;
	add.s32 	%r348, %r348, 2048;
$L__BB32_38:
	setp.eq.s32 	%p12, %r62, 0;
	@%p12 bra 	$L__BB32_44;
	setp.lt.u32 	%p13, %r62, 4;
	@%p13 bra 	$L__BB32_41;
	add.s32 	%r116, %r348, %r343;
	mul.wide.u32 	%rd56, %r116, 8;
	add.s64 	%rd57, %rd1, %rd56;
	ld.global.f64 	%fd120, [%rd57];
	fma.rn.f64 	%fd121, %fd120, %fd120, %fd292;
	add.s32 	%r117, %r116, 256;
	mul.wide.u32 	%rd58, %r117, 8;
	add.s64 	%rd59, %rd1, %rd58;
	ld.global.f64 	%fd122, [%rd59];
	fma.rn.f64 	%fd123, %fd122, %fd122, %fd121;
	add.s32 	%r118, %r116, 512;
	mul.wide.u32 	%rd60, %r118, 8;
	add.s64 	%rd61, %rd1, %rd60;
	ld.global.f64 	%fd124, [%rd61];
	fma.rn.f64 	%fd125, %fd124, %fd124, %fd123;
	add.s32 	%r119, %r116, 768;
	mul.wide.u32 	%rd62, %r119, 8;
	add.s64 	%rd63, %rd1, %rd62;
	ld.global.f64 	%fd126, [%rd63];
	fma.rn.f64 	%fd292, %fd126, %fd126, %fd125;
	add.s32 	%r348, %r348, 1024;
$L__BB32_41:
	and.b32  	%r120, %r50, 3;
	setp.eq.s32 	%p14, %r120, 0;
	@%p14 bra 	$L__BB32_44;
	add.s32 	%r351, %r348, %r341;
	cvt.u16.u32 	%rs1, %r340;
	shr.u16 	%rs2, %rs1, 8;
	add.s16 	%rs3, %rs2, 1;
	cvt.u32.u16 	%r121, %rs3;
	and.b32  	%r122, %r121, 3;
	neg.s32 	%r350, %r122;
$L__BB32_43:
	.pragma "nounroll";
	mul.wide.u32 	%rd64, %r351, 8;
	add.s64 	%rd65, %rd1, %rd64;
	ld.global.f64 	%fd127, [%rd65];
	fma.rn.f64 	%fd292, %fd127, %fd127, %fd292;
	add.s32 	%r351, %r351, 256;
	add.s32 	%r350, %r350, 1;
	setp.ne.s32 	%p15, %r350, 0;
	@%p15 bra 	$L__BB32_43;
$L__BB32_44:
	// begin inline asm
	mov.u32 %r123, %laneid;
	// end inline asm
	mov.b64 	%rd66, %fd292;
	mov.b64 	{%r125, %r130}, %rd66;
	mov.b32 	%r131, 1;
	mov.b32 	%r172, 31;
	mov.b32 	%r173, -1;
	// begin inline asm
	shfl.sync.down.b32 %r124, %r125, %r131, %r172, %r173;
	// end inline asm
	// begin inline asm
	shfl.sync.down.b32 %r129, %r130, %r131, %r172, %r173;
	// end inline asm
	mov.b64 	%rd67, {%r124, %r129};
	mov.b64 	%fd128, %rd67;
	setp.gt.s32 	%p16, %r123, 30;
	add.f64 	%fd129, %fd292, %fd128;
	selp.f64 	%fd130, %fd292, %fd129, %p16;
	mov.b64 	%rd68, %fd130;
	mov.b64 	{%r135, %r140}, %rd68;
	mov.b32 	%r141, 2;
	// begin inline asm
	shfl.sync.down.b32 %r134, %r135, %r141, %r172, %r173;
	// end inline asm
	// begin inline asm
	shfl.sync.down.b32 %r139, %r140, %r141, %r172, %r173;
	// end inline asm
	mov.b64 	%rd69, {%r134, %r139};
	mov.b64 	%fd131, %rd69;
	setp.gt.s32 	%p17, %r123, 29;
	add.f64 	%fd132, %fd130, %fd131;
	selp.f64 	%fd133, %fd130, %fd132, %p17;
	mov.b64 	%rd70, %fd133;
	mov.b64 	{%r145, %r150}, %rd70;
	mov.b32 	%r151, 4;
	// begin inline asm
	shfl.sync.down.b32 %r144, %r145, %r151, %r172, %r173;
	// end inline asm
	// begin inline asm
	shfl.sync.down.b32 %r149, %r150, %r151, %r172, %r173;
	// end inline asm
	mov.b64 	%rd71, {%r144, %r149};
	mov.b64 	%fd134, %rd71;
	setp.gt.s32 	%p18, %r123, 27;
	add.f64 	%fd135, %fd133, %fd134;
	selp.f64 	%fd136, %fd133, %fd135, %p18;
	mov.b64 	%rd72, %fd136;
	mov.b64 	{%r155, %r160}, %rd72;
	mov.b32 	%r161, 8;
	// begin inline asm
	shfl.sync.down.b32 %r154, %r155, %r161, %r172, %r173;
	// end inline asm
	// begin inline asm
	shfl.sync.down.b32 %r159, %r160, %r161, %r172, %r173;
	// end inline asm
	mov.b64 	%rd73, {%r154, %r159};
	mov.b64 	%fd137, %rd73;
	setp.gt.s32 	%p19, %r123, 23;
	add.f64 	%fd138, %fd136, %fd137;
	selp.f64 	%fd139, %fd136, %fd138, %p19;
	mov.b64 	%rd74, %fd139;
	mov.b64 	{%r165, %r170}, %rd74;
	mov.b32 	%r171, 16;
	// begin inline asm
	shfl.sync.down.b32 %r164, %r165, %r171, %r172, %r173;
	// end inline asm
	// begin inline asm
	shfl.sync.down.b32 %r169, %r170, %r171, %r172, %r173;
	// end inline asm
	mov.b64 	%rd75, {%r164, %r169};
	mov.b64 	%fd140, %rd75;
	setp.gt.s32 	%p20, %r123, 15;
	add.f64 	%fd37, %fd139, %fd140;
	selp.f64 	%fd293, %fd139, %fd37, %p20;
	setp.ne.s32 	%p21, %r123, 0;
	@%p21 bra 	$L__BB32_46;
	shr.u32 	%r174, %r35, 2;
	and.b32  	%r175, %r174, 248;
	mov.u32 	%r176, _ZZN3cub18CUB_300001_SM_10006detail6reduce18DeviceReduceKernelINS2_10policy_hubIdj11add_functorIdEE10Policy1000EN6thrust24THRUST_300001_SM_1000_NS6detail15normal_iteratorINSA_10device_ptrIdEEEEjS6_d14square_functorIdEEEvT0_PT3_T1_NS0_13GridEvenShareISL_EET2_T4_E12temp_storage;
	add.s32 	%r177, %r176, %r175;
	st.shared.f64 	[%r177+8], %fd37;
$L__BB32_46:
	bar.sync 	0;
	setp.ne.s32 	%p22, %r35, 0;
	@%p22 bra 	$L__BB32_48;
	ld.shared.f64 	%fd141, [_ZZN3cub18CUB_300001_SM_10006detail6reduce18DeviceReduceKernelINS2_10policy_hubIdj11add_functorIdEE10Policy1000EN6thrust24THRUST_300001_SM_1000_NS6detail15normal_iteratorINSA_10device_ptrIdEEEEjS6_d14square_functorIdEEEvT0_PT3_T1_NS0_13GridEvenShareISL_EET2_T4_E12temp_storage+16];
	add.f64 	%fd142, %fd293, %fd141;
	ld.shared.f64 	%fd143, [_ZZN3cub18CUB_300001_SM_10006detail6reduce18DeviceReduceKernelINS2_10policy_hubIdj11add_functorIdEE10Policy1000EN6thrust24THRUST_300001_SM_1000_NS6detail15normal_iteratorINSA_10device_ptrIdEEEEjS6_d14square_functorIdEEEvT0_PT3_T1_NS0_13GridEvenShareISL_EET2_T4_E12temp_storage+24];
	add.f64 	%fd144, %fd142, %fd143;
	ld.shared.f64 	%fd145, [_ZZN3cub18CUB_300001_SM_10006detail6reduce18DeviceReduceKernelINS2_10policy_hubIdj11add_functorIdEE10Policy1000EN6thrust24THRUST_300001_SM_1000_NS6detail15normal_iteratorINSA_10device_ptrIdEEEEjS6_d14square_functorIdEEEvT0_PT3_T1_NS0_13GridEvenShareISL_EET2_T4_E12temp_storage+32];
	add.f64 	%fd146, %fd144, %fd145;
	ld.shared.f64 	%fd147, [_ZZN3cub18CUB_300001_SM_10006detail6reduce18DeviceReduceKernelINS2_10policy_hubIdj11add_functorIdEE10Policy1000EN6thrust24THRUST_300001_SM_1000_NS6detail15normal_iteratorINSA_10device_ptrIdEEEEjS6_d14square_functorIdEEEvT0_PT3_T1_NS0_13GridEvenShareISL_EET2_T4_E12temp_storage+40];
	add.f64 	%fd148, %fd146, %fd147;
	ld.shared.f64 	%fd149, [_ZZN3cub18CUB_300001_SM_10006detail6reduce18DeviceReduceKernelINS2_10policy_hubIdj11add_functorIdEE10Policy1000EN6thrust24THRUST_300001_SM_1000_NS6detail15normal_iteratorINSA_10device_ptrIdEEEEjS6_d14square_functorIdEEEvT0_PT3_T1_NS0_13GridEvenShareISL_EET2_T4_E12temp_storage+48];
	add.f64 	%fd150, %fd148, %fd149;
	ld.shared.f64 	%fd151, [_ZZN3cub18CUB_300001_SM_10006detail6reduce18DeviceReduceKernelINS2_10policy_hubIdj11add_functorIdEE10Policy1000EN6thrust24THRUST_300001_SM_1000_NS6detail15normal_iteratorINSA_10device_ptrIdEEEEjS6_d14square_functorIdEEEvT0_PT3_T1_NS0_13GridEvenShareISL_EET2_T4_E12temp_storage+56];
	add.f64 	%fd152, %fd150, %fd151;
	ld.shared.f64 	%fd153, [_ZZN3cub18CUB_300001_SM_10006detail6reduce18DeviceReduceKernelINS2_10policy_hubIdj11add_functorIdEE10Policy1000EN6thrust24THRUST_300001_SM_1000_NS6detail15normal_iteratorINSA_10device_ptrIdEEEEjS6_d14square_functorIdEEEvT0_PT3_T1_NS0_13GridEvenShareISL_EET2_T4_E12temp_storage+64];
	add.f64 	%fd293, %fd152, %fd153;
$L__BB32_48:
	mov.u32 	%r329, %tid.x;
	setp.ne.s32 	%p56, %r329, 0;
	@%p56 bra 	$L__BB32_50;
	cvta.to.global.u64 	%rd156, %rd2;
	mul.wide.u32 	%rd157, %r3, 8;
	add.s64 	%rd158, %rd156, %rd157;
	st.global.f64 	[%rd158], %fd293;
$L__BB32_50:
	ret;

}
	// .globl	_ZN3cub18CUB_300001_SM_10006detail6reduce28DeviceReduceSingleTileKernelINS2_10policy_hubIdy11add_functorIdEE10Policy1000EN6thrust24THRUST_300001_SM_1000_NS6detail15normal_iteratorINSA_10device_ptrIdEEEEPdyS6_dd14square_functorIdEEEvT0_T1_T2_T3_T4_T6_
.visible .entry _ZN3cub18CUB_300001_SM_10006detail6reduce28DeviceReduceSingleTileKernelINS2_10policy_hubIdy11add_functorIdEE10Policy1000EN6thrust24THRUST_300001_SM_1000_NS6detail15normal_iteratorINSA_10device_ptrIdEEEEPdyS6_dd14square_functorIdEEEvT0_T1_T2_T3_T4_T6_(
	.param .align 8 .b8 _ZN3cub18CUB_300001_SM_10006detail6reduce28DeviceReduceSingleTileKernelINS2_10policy_hubIdy11add_functorIdEE10Policy1000EN6thrust24THRUST_300001_SM_1000_NS6detail15normal_iteratorINSA_10device_ptrIdEEEEPdyS6_dd14square_functorIdEEEvT0_T1_T2_T3_T4_T6__param_0[8],
	.param .u64 .ptr .align 1 _ZN3cub18CUB_300001_SM_10006detail6reduce28DeviceReduceSingleTileKernelINS2_10policy_hubIdy11add_functorIdEE10Policy1000EN6thrust24THRUST_300001_SM_1000_NS6detail15normal_iteratorINSA_10device_ptrIdEEEEPdyS6_dd14square_functorIdEEEvT0_T1_T2_T3_T4_T6__param_1,
	.param .u64 _ZN3cub18CUB_300001_SM_10006detail6reduce28DeviceReduceSingleTileKernelINS2_10policy_hubIdy11add_functorIdEE10Policy1000EN6thrust24THRUST_300001_SM_1000_NS6detail15normal_iteratorINSA_10device_ptrIdEEEEPdyS6_dd14square_functorIdEEEvT0_T1_T2_T3_T4_T6__param_2,
	.param .align 1 .b8 _ZN3cub18CUB_300001_SM_10006detail6reduce28DeviceReduceSingleTileKernelINS2_10policy_hubIdy11add_functorIdEE10Policy1000EN6thrust24THRUST_300001_SM_1000_NS6detail15normal_iteratorINSA_10device_ptrIdEEEEPdyS6_dd14square_functorIdEEEvT0_T1_T2_T3_T4_T6__param_3[1],
	.param .f64 _ZN3cub18CUB_300001_SM_10006detail6reduce28DeviceReduceSingleTileKernelINS2_10policy_hubIdy11add_functorIdEE10Policy1000EN6thrust24THRUST_300001_SM_1000_NS6detail15normal_iteratorINSA_10device_ptrIdEEEEPdyS6_dd14square_functorIdEEEvT0_T1_T2_T3_T4_T6__param_4,
	.param .align 1 .b8 _ZN3cub18CUB_300001_SM_10006detail6reduce28DeviceReduceSingleTileKernelINS2_10policy_hubIdy11add_functorIdEE10Policy1000EN6thrust24THRUST_300001_SM_1000_NS6detail15normal_iteratorINSA_10device_ptrIdEEEEPdyS6_dd14square_functorIdEEEvT0_T1_T2_T3_T4_T6__param_5[1]
)
.maxntid 256
.minnctapersm 1
{
	.reg .pred 	%p<59>;
	.reg .b32 	%r<246>;
	.reg .b64 	%rd<86>;
	.reg .b64 	%fd<298>;
	// demoted variable
	.shared .align 8 .b8 _ZZN3cub18CUB_300001_SM_10006detail6reduce28DeviceReduceSingleTileKernelINS2_10policy_hubIdy11add_functorIdEE10Policy1000EN6thrust24THRUST_300001_SM_1000_NS6detail15normal_iteratorINSA_10device_ptrIdEEEEPdyS6_dd14square_functorIdEEEvT0_T1_T2_T3_T4_T6_E12temp_storage[80];
	ld.param.u64 	%rd18, [_ZN3cub18CUB_300001_SM_10006detail6reduce28DeviceReduceSingleTileKernelINS2_10policy_hubIdy11add_functorIdEE10Policy1000EN6thrust24THRUST_300001_SM_1000_NS6detail15normal_iteratorINSA_10device_ptrIdEEEEPdyS6_dd14square_functorIdEEEvT0_T1_T2_T3_T4_T6__param_0];
	ld.param.u64 	%rd20, [_ZN3cub18CUB_300001_SM_10006detail6reduce28DeviceReduceSingleTileKernelINS2_10policy_hubIdy11add_functorIdEE10Policy1000EN6thrust24THRUST_300001_SM_1000_NS6detail15normal_iteratorINSA_10device_ptrIdEEEEPdyS6_dd14square_functorIdEEEvT0_T1_T2_T3_T4_T6__param_1];
	ld.param.u64 	%rd19, [_ZN3cub18CUB_300001_SM_10006detail6reduce28DeviceReduceSingleTileKernelINS2_10policy_hubIdy11add_functorIdEE10Policy1000EN6thrust24THRUST_300001_SM_1000_NS6detail15normal_iteratorINSA_10device_ptrIdEEEEPdyS6_dd14square_functorIdEEEvT0_T1_T2_T3_T4_T6__param_2];
	ld.param.f64 	%fd42, [_ZN3cub18CUB_300001_SM_10006detail6reduce28DeviceReduceSingleTileKernelINS2_10policy_hubIdy11add_functorIdEE10Policy1000EN6thrust24THRUST_300001_SM_1000_NS6detail15normal_iteratorINSA_10device_ptrIdEEEEPdyS6_dd14square_functorIdEEEvT0_T1_T2_T3_T4_T6__param_4];
	cvta.to.global.u64 	%rd1, %rd20;
	setp.ne.s64 	%p1, %rd19, 0;
	@%p1 bra 	$L__BB33_3;
	mov.u32 	%r231, %tid.x;
	setp.ne.s32 	%p58, %r231, 0;
	@%p58 bra 	$L__BB33_51;
	st.global.f64 	[%rd1], %fd42;
	bra.uni 	$L__BB33_51;
$L__BB33_3:
	cvta.to.global.u64 	%rd2, %rd18;
	setp.gt.u64 	%p2, %rd19, 2047;
	@%p2 bra 	$L__BB33_28;
	cvt.u32.u64 	%r1, %rd19;
	mov.u32 	%r2, %tid.x;
	setp.ge.u32 	%p24, %r2, %r1;
	mov.f64 	%fd285, 0d0000000000000000;
	mov.u32 	%r235, %r2;
	@%p24 bra 	$L__BB33_6;
	mul.wide.u32 	%rd51, %r2, 8;
	add.s64 	%rd52, %rd2, %rd51;
	ld.global.f64 	%fd157, [%rd52];
	mul.f64 	%fd285, %fd157, %fd157;
	add.s32 	%r235, %r2, 256;
$L__BB33_6:
	setp.ge.u32 	%p25, %r235, %r1;
	@%p25 bra 	$L__BB33_19;
	not.b32 	%r108, %r235;
	add.s32 	%r109, %r108, %r1;
	shr.u32 	%r110, %r109, 8;
	add.s32 	%r5, %r110, 1;
	and.b32  	%r6, %r5, 15;
	setp.lt.u32 	%p26, %r109, 3840;
	@%p26 bra 	$L__BB33_10;
	and.b32  	%r111, %r5, 33554416;
	neg.s32 	%r233, %r111;
	mul.wide.u32 	%rd53, %r235, 8;
	add.s64 	%rd54, %rd53, %rd2;
	add.s64 	%rd81, %rd54, 16384;
$L__BB33_9:
	.pragma "nounroll";
	ld.global.f64 	%fd159, [%rd81+-16384];
	fma.rn.f64 	%fd160, %fd159, %fd159, %fd285;
	ld.global.f64 	%fd161, [%rd81+-14336];
	fma.rn.f64 	%fd162, %fd161, %fd161, %fd160;
	ld.global.f64 	%fd163, [%rd81+-12288];
	fma.rn.f64 	%fd164, %fd163, %fd163, %fd162;
	ld.global.f64 	%fd165, [%rd81+-10240];
	fma.rn.f64 	%fd166, %fd165, %fd165, %fd164;
	ld.global.f64 	%fd167, [%rd81+-8192];
	fma.rn.f64 	%fd168, %fd167, %fd167, %fd166;
	ld.global.f64 	%fd169, [%rd81+-6144];
	fma.rn.f64 	%fd170, %fd169, %fd169, %fd168;
	ld.global.f64 	%fd171, [%rd81+-4096];
	fma.rn.f64 	%fd172, %fd171, %fd171, %fd170;
	ld.global.f64 	%fd173, [%rd81+-2048];
	fma.rn.f64 	%fd174, %fd173, %fd173, %fd172;
	ld.global.f64 	%fd175, [%rd81];
	fma.rn.f64 	%fd176, %fd175, %fd175, %fd174;
	ld.global.f64 	%fd177, [%rd81+2048];
	fma.rn.f64 	%fd178, %fd177, %fd177, %fd176;
	ld.global.f64 	%fd179, [%rd81+4096];
	fma.rn.f64 	%fd180, %fd179, %fd179, %fd178;
	ld.global.f64 	%fd181, [%rd81+6144];
	fma.rn.f64 	%fd182, %fd181, %fd181, %fd180;
	ld.global.f64 	%fd183, [%rd81+8192];
	fma.rn.f64 	%fd184, %fd183, %fd183, %fd182;
	ld.global.f64 	%fd185, [%rd81+10240];
	fma.rn.f64 	%fd186, %fd185, %fd185, %fd184;
	ld.global.f64 	%fd187, [%rd81+12288];
	fma.rn.f64 	%fd188, %fd187, %fd187, %fd186;
	ld.global.f64 	%fd189, [%rd81+14336];
	fma.rn.f64 	%fd285, %fd189, %fd189, %fd188;
	add.s32 	%r235, %r235, 4096;
	add.s32 	%r233, %r233, 16;
	add.s64 	%rd81, %rd81, 32768;
	setp.ne.s32 	%p27, %r233, 0;
	@%p27 bra 	$L__BB33_9;
$L__BB33_10:
	setp.eq.s32 	%p28, %r6, 0;
	@%p28 bra 	$L__BB33_19;
	and.b32  	%r13, %r5, 7;
	setp.lt.u32 	%p29, %r6, 8;
	@%p29 bra 	$L__BB33_13;
	mul.wide.s32 	%rd55, %r235, 8;
	add.s64 	%rd56, %rd2, %rd55;
	ld.global.f64 	%fd191, [%rd56];
	fma.rn.f64 	%fd192, %fd191, %fd191, %fd285;
	ld.global.f64 	%fd193, [%rd56+2048];
	fma.rn.f64 	%fd194, %fd193, %fd193, %fd192;
	ld.global.f64 	%fd195, [%rd56+4096];
	fma.rn.f64 	%fd196, %fd195, %fd195, %fd194;
	ld.global.f64 	%fd197, [%rd56+6144];
	fma.rn.f64 	%fd198, %fd197, %fd197, %fd196;
	ld.global.f64 	%fd199, [%rd56+8192];
	fma.rn.f64 	%fd200, %fd199, %fd199, %fd198;
	ld.global.f64 	%fd201, [%rd56+10240];
	fma.rn.f64 	%fd202, %fd201, %fd201, %fd200;
	ld.global.f64 	%fd203, [%rd56+12288];
	fma.rn.f64 	%fd204, %fd203, %fd203, %fd202;
	ld.global.f64 	%fd205, [%rd56+14336];
	fma.rn.f64 	%fd285, %fd205, %fd205, %fd204;
	add.s32 	%r235, %r235, 2048;
$L__BB33_13:
	setp.eq.s32 	%p30, %r13, 0;
	@%p30 bra 	$L__BB33_19;
	and.b32  	%r16, %r5, 3;
	setp.lt.u32 	%p31, %r13, 4;
	@%p31 bra 	$L__BB33_16;
	mul.wide.s32 	%rd57, %r235, 8;
	add.s64 	%rd58, %rd2, %rd57;
	ld.global.f64 	%fd207, [%rd58];
	fma.rn.f64 	%fd208, %fd207, %fd207, %fd285;
	ld.global.f64 	%fd209, [%rd58+2048];
	fma.rn.f64 	%fd210, %fd209, %fd209, %fd208;
	ld.global.f64 	%fd211, [%rd58+4096];
	fma.rn.f64 	%fd212, %fd211, %fd211, %fd210;
	ld.global.f64 	%fd213, [%rd58+6144];
	fma.rn.f64 	%fd285, %fd213, %fd213, %fd212;
	add.s32 	%r235, %r235, 1024;
$L__BB33_16:
	setp.eq.s32 	%p32, %r16, 0;
	@%p32 bra 	$L__BB33_19;
	neg.s32 	%r238, %r16;
$L__BB33_18:
	.pragma "nounroll";
	mul.wide.s32 	%rd59, %r235, 8;
	add.s64 	%rd60, %rd2, %rd59;
	ld.global.f64 	%fd214, [%rd60];
	fma.rn.f64 	%fd285, %fd214, %fd214, %fd285;
	add.s32 	%r235, %r235, 256;
	add.s32 	%r238, %r238, 1;
	setp.ne.s32 	%p33, %r238, 0;
	@%p33 bra 	$L__BB33_18;
$L__BB33_19:
	setp.lt.u64 	%p34, %rd19, 256;
	@%p34 bra 	$L__BB33_24;
	// begin inline asm
	mov.u32 %r175, %laneid;
	// end inline asm
	mov.b64 	%rd71, %fd285;
	mov.b64 	{%r177, %r182}, %rd71;
	mov.b32 	%r183, 1;
	mov.b32 	%r224, 31;
	mov.b32 	%r225, -1;
	// begin inline asm
	shfl.sync.down.b32 %r176, %r177, %r183, %r224, %r225;
	// end inline asm
	// begin inline asm
	shfl.sync.down.b32 %r181, %r182, %r183, %r224, %r225;
	// end inline asm
	mov.b64 	%rd72, {%r176, %r181};
	mov.b64 	%fd249, %rd72;
	setp.gt.s32 	%p50, %r175, 30;
	add.f64 	%fd250, %fd285, %fd249;
	selp.f64 	%fd251, %fd285, %fd250, %p50;
	mov.b64 	%rd73, %fd251;
	mov.b64 	{%r187, %r192}, %rd73;
	mov.b32 	%r193, 2;
	// begin inline asm
	shfl.sync.down.b32 %r186, %r187, %r193, %r224, %r225;
	// end inline asm
	// begin inline asm
	shfl.sync.down.b32 %r191, %r192, %r193, %r224, %r225;
	// end inline asm
	mov.b64 	%rd74, {%r186, %r191};
	mov.b64 	%fd252, %rd74;
	setp.gt.s32 	%p51, %r175, 29;
	add.f64 	%fd253, %fd251, %fd252;
	selp.f64 	%fd254, %fd251, %fd253, %p51;
	mov.b64 	%rd75, %fd254;
	mov.b64 	{%r197, %r202}, %rd75;
	mov.b32 	%r203, 4;
	// begin inline asm
	shfl.sync.down.b32 %r196, %r197, %r203, %r224, %r225;
	// end inline asm
	// begin inline asm
	shfl.sync.down.b32 %r201, %r202, %r203, %r224, %r225;
	// end inline asm
	mov.b64 	%rd76, {%r196, %r201};
	mov.b64 	%fd255, %rd76;
	setp.gt.s32 	%p52, %r175, 27;
	add.f64 	%fd256, %fd254, %fd255;
	selp.f64 	%fd257, %fd254, %fd256, %p52;
	mov.b64 	%rd77, %fd257;
	mov.b64 	{%r207, %r212}, %rd77;
	mov.b32 	%r213, 8;
	// begin inline asm
	shfl.sync.down.b32 %r206, %r207, %r213, %r224, %r225;
	// end inline asm
	// begin inline asm
	shfl.sync.down.b32 %r211, %r212, %r213, %r224, %r225;
	// end inline asm
	mov.b64 	%rd78, {%r206, %r211};
	mov.b64 	%fd258, %rd78;
	setp.gt.s32 	%p53, %r175, 23;
	add.f64 	%fd259, %fd257, %fd258;
	selp.f64 	%fd260, %fd257, %fd259, %p53;
	mov.b64 	%rd79, %fd260;
	mov.b64 	{%r217, %r222}, %rd79;
	mov.b32 	%r223, 16;
	// begin inline asm
	shfl.sync.down.b32 %r216, %r217, %r223, %r224, %r225;
	// end inline asm
	// begin inline asm
	shfl.sync.down.b32 %r221, %r222, %r223, %r224, %r225;
	// end inline asm
	mov.b64 	%rd80, {%r216, %r221};
	mov.b64 	%fd261, %rd80;
	setp.gt.s32 	%p54, %r175, 15;
	add.f64 	%fd16, %fd260, %fd261;
	selp.f64 	%fd297, %fd260, %fd16, %p54;
	setp.ne.s32 	%p55, %r175, 0;
	@%p55 bra 	$L__BB33_22;
	shr.u32 	%r226, %r2, 2;
	and.b32  	%r227, %r226, 248;
	mov.u32 	%r228, _ZZN3cub18CUB_300001_SM_10006detail6reduce28DeviceReduceSingleTileKernelINS2_10policy_hubIdy11add_functorIdEE10Policy1000EN6thrust24THRUST_300001_SM_1000_NS6detail15normal_iteratorINSA_10device_ptrIdEEEEPdyS6_dd14square_functorIdEEEvT0_T1_T2_T3_T4_T6_E12temp_storage;
	add.s32 	%r229, %r228, %r227;
	st.shared.f64 	[%r229+8], %fd16;
$L__BB33_22:
	bar.sync 	0;
	setp.ne.s32 	%p56, %r2, 0;
	@%p56 bra 	$L__BB33_49;
	ld.shared.f64 	%fd262, [_ZZN3cub18CUB_300001_SM_10006detail6reduce28DeviceReduceSingleTileKernelINS2_10policy_hubIdy11add_functorIdEE10Policy1000EN6thrust24THRUST_300001_SM_1000_NS6detail15normal_iteratorINSA_10device_ptrIdEEEEPdyS6_dd14square_functorIdEEEvT0_T1_T2_T3_T4_T6_E12temp_storage+16];
	add.f64 	%fd263, %fd297, %fd262;
	ld.shared.f64 	%fd264, [_ZZN3cub18CUB_300001_SM_10006detail6reduce28DeviceReduceSingleTileKernelINS2_10policy_hubIdy11add_functorIdEE10Policy1000EN6thrust24THRUST_300001_SM_1000_NS6detail15normal_iteratorINSA_10device_ptrIdEEEEPdyS6_dd14square_functorIdEEEvT0_T1_T2_T3_T4_T6_E12temp_storage+24];
	add.f64 	%fd265, %fd263, %fd264;
	ld.shared.f64 	%fd266, [_ZZN3cub18CUB_300001_SM_10006detail6reduce28DeviceReduceSingleTileKernelINS2_10policy_hubIdy11add_functorIdEE10Policy1000EN6thrust24THRUST_300001_SM_1000_NS6detail15normal_iteratorINSA_10device_ptrIdEEEEPdyS6_dd14square_functorIdEEEvT0_T1_T2_T3_T4_T6_E12temp_storage+32];
	add.f64 	%fd267, %fd265, %fd266;
	ld.shared.f64 	%fd268, [_ZZN3cub18CUB_300001_SM_10006detail6reduce28DeviceReduceSingleTileKernelINS2_10policy_hubIdy11add_functorIdEE10Policy1000EN6thrust24THRUST_300001_SM_1000_NS6detail15normal_iteratorINSA_10device_ptrIdEEEEPdyS6_dd14square_functorIdEEEvT0_T1_T2_T3_T4_T6_E12temp_storage+40];
	add.f64 	%fd269, %fd267, %fd268;
	ld.shared.f64 	%fd270, [_ZZN3cub18CUB_300001_SM_10006detail6reduce28DeviceReduceSingleTileKernelINS2_10policy_hubIdy11add_functorIdEE10Policy1000EN6thrust24THRUST_300001_SM_1000_NS6detail15normal_iteratorINSA_10device_ptrIdEEEEPdyS6_dd14square_functorIdEEEvT0_T1_T2_T3_T4_T6_E12temp_storage+48];
	add.f64 	%fd271, %fd269, %fd270;
	ld.shared.f64 	%fd272, [_ZZN3cub18CUB_300001_SM_10006detail6reduce28DeviceReduceSingleTileKernelINS2_10policy_hubIdy11add_functorIdEE10Policy1000EN6thrust24THRUST_300001_SM_1000_NS6detail15normal_iteratorINSA_10device_ptrIdEEEEPdyS6_dd14square_functorIdEEEvT0_T1_T2_T3_T4_T6_E12temp_storage+56];
	add.f64 	%fd273, %fd271, %fd272;
	ld.shared.f64 	%fd274, [_ZZN3cub18CUB_300001_SM_10006detail6reduce28DeviceReduceSingleTileKernelINS2_10policy_hubIdy11add_functorIdEE10Policy1000EN6thrust24THRUST_300001_SM_1000_NS6detail15normal_iteratorINSA_10device_ptrIdEEEEPdyS6_dd14square_functorIdEEEvT0_T1_T2_T3_T4_T6_E12temp_storage+64];
	add.f64 	%fd297, %fd273, %fd274;
	bra.uni 	$L__BB33_49;
$L__BB33_24:
	// begin inline asm
	mov.u32 %r112, %laneid;
	// end inline asm
	and.b32  	%r163, %r2, 992;
	add.s32 	%r164, %r163, 32;
	setp.gt.u32 	%p35, %r164, %r1;
	not.b32 	%r165, %r163;
	add.s32 	%r166, %r1, %r165;
	selp.b32 	%r161, %r166, 31, %p35;
	mov.b64 	%rd61, %fd285;
	mov.b64 	{%r114, %r119}, %rd61;
	mov.b32 	%r120, 1;
	mov.b32 	%r162, -1;
	// begin inline asm
	shfl.sync.down.b32 %r113, %r114, %r120, %r161, %r162;
	// end inline asm
	// begin inline asm
	shfl.sync.down.b32 %r118, %r119, %r120, %r161, %r162;
	// end inline asm
	mov.b64 	%rd62, {%r113, %r118};
	mov.b64 	%fd215, %rd62;
	setp.lt.s32 	%p36, %r112, %r161;
	add.f64 	%fd216, %fd285, %fd215;
	selp.f64 	%fd217, %fd216, %fd285, %p36;
	mov.b64 	%rd63, %fd217;
	mov.b64 	{%r124, %r129}, %rd63;
	mov.b32 	%r130, 2;
	// begin inline asm
	shfl.sync.down.b32 %r123, %r124, %r130, %r161, %r162;
	// end inline asm
	// begin inline asm
	shfl.sync.down.b32 %r128, %r129, %r130, %r161, %r162;
	// end inline asm
	mov.b64 	%rd64, {%r123, %r128};
	mov.b64 	%fd218, %rd64;
	add.s32 	%r167, %r112, 2;
	setp.gt.s32 	%p37, %r167, %r161;
	add.f64 	%fd219, %fd217, %fd218;
	selp.f64 	%fd220, %fd217, %fd219, %p37;
	mov.b64 	%rd65, %fd220;
	mov.b64 	{%r134, %r139}, %rd65;
	mov.b32 	%r140, 4;
	// begin inline asm
	shfl.sync.down.b32 %r133, %r134, %r140, %r161, %r162;
	// end inline asm
	// begin inline asm
	shfl.sync.down.b32 %r138, %r139, %r140, %r161, %r162;
	// end inline asm
	mov.b64 	%rd66, {%r133, %r138};
	mov.b64 	%fd221, %rd66;
	add.s32 	%r168, %r112, 4;
	setp.gt.s32 	%p38, %r168, %r161;
	add.f64 	%fd222, %fd220, %fd221;
	selp.f64 	%fd223, %fd220, %fd222, %p38;
	mov.b64 	%rd67, %fd223;
	mov.b64 	{%r144, %r149}, %rd67;
	mov.b32 	%r150, 8;
	// begin inline asm
	shfl.sync.down.b32 %r143, %r144, %r150, %r161, %r162;
	// end inline asm
	// begin inline asm
	shfl.sync.down.b32 %r148, %r149, %r150, %r161, %r162;
	// end inline asm
	mov.b64 	%rd68, {%r143, %r148};
	mov.b64 	%fd224, %rd68;
	add.s32 	%r169, %r112, 8;
	setp.gt.s32 	%p39, %r169, %r161;
	add.f64 	%fd225, %fd223, %fd224;
	selp.f64 	%fd226, %fd223, %fd225, %p39;
	mov.b64 	%rd69, %fd226;
	mov.b64 	{%r154, %r159}, %rd69;
	mov.b32 	%r160, 16;
	// begin inline asm
	shfl.sync.down.b32 %r153, %r154, %r160, %r161, %r162;
	// end inline asm
	// begin inline asm
	shfl.sync.down.b32 %r158, %r159, %r160, %r161, %r162;
	// end inline asm
	mov.b64 	%rd70, {%r153, %r158};
	mov.b64 	%fd227, %rd70;
	add.s32 	%r170, %r112, 16;
	setp.gt.s32 	%p40, %r170, %r161;
	add.f64 	%fd228, %fd226, %fd227;
	selp.f64 	%fd297, %fd226, %fd228, %p40;
	setp.ne.s32 	%p41, %r112, 0;
	@%p41 bra 	$L__BB33_26;
	shr.u32 	%r171, %r2, 2;
	and.b32  	%r172, %r171, 248;
	mov.u32 	%r173, _ZZN3cub18CUB_300001_SM_10006detail6reduce28DeviceReduceSingleTileKernelINS2_10policy_hubIdy11add_functorIdEE10Policy1000EN6thrust24THRUST_300001_SM_1000_NS6detail15normal_iteratorINSA_10device_ptrIdEEEEPdyS6_dd14square_functorIdEEEvT0_T1_T2_T3_T4_T6_E12temp_storage;
	add.s32 	%r174, %r173, %r172;
	st.shared.f64 	[%r174+8], %fd297;
$L__BB33_26:
	bar.sync 	0;
	setp.ne.s32 	%p42, %r2, 0;
	@%p42 bra 	$L__BB33_49;
	setp.gt.u64 	%p43, %rd19, 32;
	ld.shared.f64 	%fd229, [_ZZN3cub18CUB_300001_SM_10006detail6reduce28DeviceReduceSingleTileKernelINS2_10policy_hubIdy11add_functorIdEE10Policy1000EN6thrust24THRUST_300001_SM_1000_NS6detail15normal_iteratorINSA_10device_ptrIdEEEEPdyS6_dd14square_functorIdEEEvT0_T1_T2_T3_T4_T6_E12temp_storage+16];
	add.f64 	%fd230, %fd297, %fd229;
	selp.f64 	%fd231, %fd230, %fd297, %p43;
	setp.gt.u64 	%p44, %rd19, 64;
	ld.shared.f64 	%fd232, [_ZZN3cub18CUB_300001_SM_10006detail6reduce28DeviceReduceSingleTileKernelINS2_10policy_hubIdy11add_functorIdEE10Policy1000EN6thrust24THRUST_300001_SM_1000_NS6detail15normal_iteratorINSA_10device_ptrIdEEEEPdyS6_dd14square_functorIdEEEvT0_T1_T2_T3_T4_T6_E12temp_storage+24];
	add.f64 	%fd233, %fd232, %fd231;
	selp.f64 	%fd234, %fd233, %fd231, %p44;
	setp.gt.u64 	%p45, %rd19, 96;
	ld.shared.f64 	%fd235, [_ZZN3cub18CUB_300001_SM_10006detail6reduce28DeviceReduceSingleTileKernelINS2_10policy_hubIdy11add_functorIdEE10Policy1000EN6thrust24THRUST_300001_SM_1000_NS6detail15normal_iteratorINSA_10device_ptrIdEEEEPdyS6_dd14square_functorIdEEEvT0_T1_T2_T3_T4_T6_E12temp_storage+32];
	add.f64 	%fd236, %fd235, %fd234;
	selp.f64 	%fd237, %fd236, %fd234, %p45;
	setp.gt.u64 	%p46, %rd19, 128;
	ld.shared.f64 	%fd238, [_ZZN3cub18CUB_300001_SM_10006detail6reduce28DeviceReduceSingleTileKernelINS2_10policy_hubIdy11add_functorIdEE10Policy1000EN6thrust24THRUST_300001_SM_1000_NS6detail15normal_iteratorINSA_10device_ptrIdEEEEPdyS6_dd14square_functorIdEEEvT0_T1_T2_T3_T4_T6_E12temp_storage+40];
	add.f64 	%fd239, %fd238, %fd237;
	selp.f64 	%fd240, %fd239, %fd237, %p46;
	setp.gt.u64 	%p47, %rd19, 160;
	ld.shared.f64 	%fd241, [_ZZN3cub18CUB_300001_SM_10006detail6reduce28DeviceReduceSingleTileKernelINS2_10policy_hubIdy11add_functorIdEE10Policy1000EN6thrust24THRUST_300001_SM_1000_NS6detail15normal_iteratorINSA_10device_ptrIdEEEEPdyS6_dd14square_functorIdEEEvT0_T1_T2_T3_T4_T6_E12temp_storage+48];
	add.f64 	%fd242, %fd241, %fd240;
	selp.f64 	%fd243, %fd242, %fd240, %p47;
	setp.gt.u64 	%p48, %rd19, 192;
	ld.shared.f64 	%fd244, [_ZZN3cub18CUB_300001_SM_10006detail6reduce28DeviceReduceSingleTileKernelINS2_10policy_hubIdy11add_functorIdEE10Policy1000EN6thrust24THRUST_300001_SM_1000_NS6detail15normal_iteratorINSA_10device_ptrIdEEEEPdyS6_dd14square_functorIdEEEvT0_T1_T2_T3_T4_T6_E12temp_storage+56];
	add.f64 	%fd245, %fd244, %fd243;
	selp.f64 	%fd246, %fd245, %fd243, %p48;
	setp.gt.u64 	%p49, %rd19, 224;
	ld.shared.f64 	%fd247, [_ZZN3cub18CUB_300001_SM_10006detail6reduce28DeviceReduceSingleTileKernelINS2_10policy_hubIdy11add_functorIdEE10Policy1000EN6thrust24THRUST_300001_SM_1000_NS6detail15normal_iteratorINSA_10device_ptrIdEEEEPdyS6_dd14square_functorIdEEEvT0_T1_T2_T3_T4_T6_E12temp_storage+64];
	add.f64 	%fd248, %fd247, %fd246;
	selp.f64 	%fd297, %fd248, %fd246, %p49;
	bra.uni 	$L__BB33_49;
$L__BB33_28:
	mov.u32 	%r24, %tid.x;
	cvt.u64.u32 	%rd6, %r24;
	mul.wide.u32 	%rd22, %r24, 8;
	add.s64 	%rd7, %rd2, %rd22;
	ld.global.f64 	%fd43, [%rd7];
	ld.global.f64 	%fd44, [%rd7+2048];
	mul.f64 	%fd45, %fd44, %fd44;
	ld.global.f64 	%fd46, [%rd7+4096];
	ld.global.f64 	%fd47, [%rd7+6144];
	ld.global.f64 	%fd48, [%rd7+8192];
	ld.global.f64 	%fd49, [%rd7+10240];
	ld.global.f64 	%fd50, [%rd7+12288];
	ld.global.f64 	%fd51, [%rd7+14336];
	fma.rn.f64 	%fd52, %fd43, %fd43, %fd45;
	fma.rn.f64 	%fd53, %fd46, %fd46, %fd52;
	fma.rn.f64 	%fd54, %fd47, %fd47, %fd53;
	fma.rn.f64 	%fd55, %fd48, %fd48, %fd54;
	fma.rn.f64 	%fd56, %fd49, %fd49, %fd55;
	fma.rn.f64 	%fd57, %fd50, %fd50, %fd56;
	fma.rn.f64 	%fd296, %fd51, %fd51, %fd57;
	add.s64 	%rd8, %rd19, -2048;
	setp.lt.u64 	%p3, %rd8, 2048;
	mov.b64 	%rd83, 2048;
	@%p3 bra 	$L__BB33_32;
	mov.b64 	%rd83, 2048;
$L__BB33_30:
	shl.b64 	%rd24, %rd83, 3;
	add.s64 	%rd25, %rd7, %rd24;
	ld.global.f64 	%fd58, [%rd25];
	ld.global.f64 	%fd59, [%rd25+2048];
	ld.global.f64 	%fd60, [%rd25+4096];
	ld.global.f64 	%fd61, [%rd25+6144];
	ld.global.f64 	%fd62, [%rd25+8192];
	ld.global.f64 	%fd63, [%rd25+10240];
	ld.global.f64 	%fd64, [%rd25+12288];
	ld.global.f64 	%fd65, [%rd25+14336];
	fma.rn.f64 	%fd66, %fd58, %fd58, %fd296;
	fma.rn.f64 	%fd67, %fd59, %fd59, %fd66;
	fma.rn.f64 	%fd68, %fd60, %fd60, %fd67;
	fma.rn.f64 	%fd69, %fd61, %fd61, %fd68;
	fma.rn.f64 	%fd70, %fd62, %fd62, %fd69;
	fma.rn.f64 	%fd71, %fd63, %fd63, %fd70;
	fma.rn.f64 	%fd72, %fd64, %fd64, %fd71;
	fma.rn.f64 	%fd296, %fd65, %fd65, %fd72;
	sub.s64 	%rd26, %rd19, %rd83;
	setp.lt.u64 	%p4, %rd26, 2048;
	@%p4 bra 	$L__BB33_45;
	add.s64 	%rd83, %rd83, 2048;
	setp.le.u64 	%p5, %rd83, %rd8;
	@%p5 bra 	$L__BB33_30;
$L__BB33_32:
	setp.le.u64 	%p6, %rd19, %rd83;
	cvt.u32.u64 	%r42, %rd83;
	cvt.u32.u64 	%r43, %rd19;
	sub.s32 	%r44, %r43, %r42;
	setp.ge.s32 	%p7, %r24, %r44;
	or.pred  	%p8, %p6, %p7;
	@%p8 bra 	$L__BB33_45;
	not.b32 	%r47, %r24;
	add.s32 	%r48, %r47, %r43;
	sub.s32 	%r50, %r48, %r42;
	shr.u32 	%r51, %r50, 8;
	add.s32 	%r25, %r51, 1;
	and.b32  	%r26, %r25, 15;
	setp.lt.u32 	%p9, %r50, 3840;
	mov.u32 	%r242, %r24;
	@%p9 bra 	$L__BB33_36;
	and.b32  	%r52, %r25, 33554416;
	neg.s32 	%r240, %r52;
	add.s64 	%rd27, %rd83, %rd6;
	shl.b64 	%rd28, %rd27, 3;
	add.s64 	%rd29, %rd28, %rd2;
	add.s64 	%rd84, %rd29, 16384;
	mov.u32 	%r242, %r24;
$L__BB33_35:
	.pragma "nounroll";
	ld.global.f64 	%fd74, [%rd84+-16384];
	fma.rn.f64 	%fd75, %fd74, %fd74, %fd296;
	ld.global.f64 	%fd76, [%rd84+-14336];
	fma.rn.f64 	%fd77, %fd76, %fd76, %fd75;
	ld.global.f64 	%fd78, [%rd84+-12288];
	fma.rn.f64 	%fd79, %fd78, %fd78, %fd77;
	ld.global.f64 	%fd80, [%rd84+-10240];
	fma.rn.f64 	%fd81, %fd80, %fd80, %fd79;
	ld.global.f64 	%fd82, [%rd84+-8192];
	fma.rn.f64 	%fd83, %fd82, %fd82, %fd81;
	ld.global.f64 	%fd84, [%rd84+-6144];
	fma.rn.f64 	%fd85, %fd84, %fd84, %fd83;
	ld.global.f64 	%fd86, [%rd84+-4096];
	fma.rn.f64 	%fd87, %fd86, %fd86, %fd85;
	ld.global.f64 	%fd88, [%rd84+-2048];
	fma.rn.f64 	%fd89, %fd88, %fd88, %fd87;
	ld.global.f64 	%fd90, [%rd84];
	fma.rn.f64 	%fd91, %fd90, %fd90, %fd89;
	ld.global.f64 	%fd92, [%rd84+2048];
	fma.rn.f64 	%fd93, %fd92, %fd92, %fd91;
	ld.global.f64 	%fd94, [%rd84+4096];
	fma.rn.f64 	%fd95, %fd94, %fd94, %fd93;
	ld.global.f64 	%fd96, [%rd84+6144];
	fma.rn.f64 	%fd97, %fd96, %fd96, %fd95;
	ld.global.f64 	%fd98, [%rd84+8192];
	fma.rn.f64 	%fd99, %fd98, %fd98, %fd97;
	ld.global.f64 	%fd100, [%rd84+10240];
	fma.rn.f64 	%fd101, %fd100, %fd100, %fd99;
	ld.global.f64 	%fd102, [%rd84+12288];
	fma.rn.f64 	%fd103, %fd102, %fd102, %fd101;
	ld.global.f64 	%fd104, [%rd84+14336];
	fma.rn.f64 	%fd296, %fd104, %fd104, %fd103;
	add.s32 	%r242, %r242, 4096;
	add.s32 	%r240, %r240, 16;
	add.s64 	%rd84, %rd84, 32768;
	setp.ne.s32 	%p10, %r240, 0;
	@%p10 bra 	$L__BB33_35;
$L__BB33_36:
	setp.eq.s32 	%p11, %r26, 0;
	@%p11 bra 	$L__BB33_45;
	and.b32  	%r33, %r25, 7;
	setp.lt.u32 	%p12, %r26, 8;
	@%p12 bra 	$L__BB33_39;
	cvt.u64.u32 	%rd30, %r242;
	add.s64 	%rd31, %rd83, %rd30;
	shl.b64 	%rd32, %rd31, 3;
	add.s64 	%rd33, %rd2, %rd32;
	ld.global.f64 	%fd106, [%rd33];
	fma.rn.f64 	%fd107, %fd106, %fd106, %fd296;
	ld.global.f64 	%fd108, [%rd33+2048];
	fma.rn.f64 	%fd109, %fd108, %fd108, %fd107;
	ld.global.f64 	%fd110, [%rd33+4096];
	fma.rn.f64 	%fd111, %fd110, %fd110, %fd109;
	ld.global.f64 	%fd112, [%rd33+6144];
	fma.rn.f64 	%fd113, %fd112, %fd112, %fd111;
	ld.global.f64 	%fd114, [%rd33+8192];
	fma.rn.f64 	%fd115, %fd114, %fd114, %fd113;
	ld.global.f64 	%fd116, [%rd33+10240];
	fma.rn.f64 	%fd117, %fd116, %fd116, %fd115;
	ld.global.f64 	%fd118, [%rd33+12288];
	fma.rn.f64 	%fd119, %fd118, %fd118, %fd117;
	ld.global.f64 	%fd120, [%rd33+14336];
	fma.rn.f64 	%fd296, %fd120, %fd120, %fd119;
	add.s32 	%r242, %r242, 2048;
$L__BB33_39:
	setp.eq.s32 	%p13, %r33, 0;
	@%p13 bra 	$L__BB33_45;
	and.b32  	%r36, %r25, 3;
	setp.lt.u32 	%p14, %r33, 4;
	@%p14 bra 	$L__BB33_42;
	cvt.u64.u32 	%rd34, %r242;
	add.s64 	%rd35, %rd83, %rd34;
	shl.b64 	%rd36, %rd35, 3;
	add.s64 	%rd37, %rd2, %rd36;
	ld.global.f64 	%fd122, [%rd37];
	fma.rn.f64 	%fd123, %fd122, %fd122, %fd296;
	ld.global.f64 	%fd124, [%rd37+2048];
	fma.rn.f64 	%fd125, %fd124, %fd124, %fd123;
	ld.global.f64 	%fd126, [%rd37+4096];
	fma.rn.f64 	%fd127, %fd126, %fd126, %fd125;
	ld.global.f64 	%fd128, [%rd37+6144];
	fma.rn.f64 	%fd296, %fd128, %fd128, %fd127;
	add.s32 	%r242, %r242, 1024;
$L__BB33_42:
	setp.eq.s32 	%p15, %r36, 0;
	@%p15 bra 	$L__BB33_45;
	cvt.u64.u32 	%rd38, %r242;
	add.s64 	%rd39, %rd83, %rd38;
	shl.b64 	%rd40, %rd39, 3;
	add.s64 	%rd85, %rd2, %rd40;
	neg.s32 	%r245, %r36;
$L__BB33_44:
	.pragma "nounroll";
	ld.global.f64 	%fd129, [%rd85];
	fma.rn.f64 	%fd296, %fd129, %fd129, %fd296;
	add.s64 	%rd85, %rd85, 2048;
	add.s32 	%r245, %r245, 1;
	setp.ne.s32 	%p16, %r245, 0;
	@%p16 bra 	$L__BB33_44;
$L__BB33_45:
	// begin inline asm
	mov.u32 %r53, %laneid;
	// end inline asm
	mov.b64 	%rd41, %fd296;
	mov.b64 	{%r55, %r60}, %rd41;
	mov.b32 	%r61, 1;
	mov.b32 	%r102, 31;
	mov.b32 	%r103, -1;
	// begin inline asm
	shfl.sync.down.b32 %r54, %r55, %r61, %r102, %r103;
	// end inline asm
	// begin inline asm
	shfl.sync.down.b32 %r59, %r60, %r61, %r102, %r103;
	// end inline asm
	mov.b64 	%rd42, {%r54, %r59};
	mov.b64 	%fd130, %rd42;
	setp.gt.s32 	%p17, %r53, 30;
	add.f64 	%fd131, %fd296, %fd130;
	selp.f64 	%fd132, %fd296, %fd131, %p17;
	mov.b64 	%rd43, %fd132;
	mov.b64 	{%r65, %r70}, %rd43;
	mov.b32 	%r71, 2;
	// begin inline asm
	shfl.sync.down.b32 %r64, %r65, %r71, %r102, %r103;
	// end inline asm
	// begin inline asm
	shfl.sync.down.b32 %r69, %r70, %r71, %r102, %r103;
	// end inline asm
	mov.b64 	%rd44, {%r64, %r69};
	mov.b64 	%fd133, %rd44;
	setp.gt.s32 	%p18, %r53, 29;
	add.f64 	%fd134, %fd132, %fd133;
	selp.f64 	%fd135, %fd132, %fd134, %p18;
	mov.b64 	%rd45, %fd135;
	mov.b64 	{%r75, %r80}, %rd45;
	mov.b32 	%r81, 4;
	// begin inline asm
	shfl.sync.down.b32 %r74, %r75, %r81, %r102, %r103;
	// end inline asm
	// begin inline asm
	shfl.sync.down.b32 %r79, %r80, %r81, %r102, %r103;
	// end inline asm
	mov.b64 	%rd46, {%r74, %r79};
	mov.b64 	%fd136, %rd46;
	setp.gt.s32 	%p19, %r53, 27;
	add.f64 	%fd137, %fd135, %fd136;
	selp.f64 	%fd138, %fd135, %fd137, %p19;
	mov.b64 	%rd47, %fd138;
	mov.b64 	{%r85, %r90}, %rd47;
	mov.b32 	%r91, 8;
	// begin inline asm
	shfl.sync.down.b32 %r84, %r85, %r91, %r102, %r103;
	// end inline asm
	// begin inline asm
	shfl.sync.down.b32 %r89, %r90, %r91, %r102, %r103;
	// end inline asm
	mov.b64 	%rd48, {%r84, %r89};
	mov.b64 	%fd139, %rd48;
	setp.gt.s32 	%p20, %r53, 23;
	add.f64 	%fd140, %fd138, %fd139;
	selp.f64 	%fd141, %fd138, %fd140, %p20;
	mov.b64 	%rd49, %fd141;
	mov.b64 	{%r95, %r100}, %rd49;
	mov.b32 	%r101, 16;
	// begin inline asm
	shfl.sync.down.b32 %r94, %r95, %r101, %r102, %r103;
	// end inline asm
	// begin inline asm
	shfl.sync.down.b32 %r99, %r100, %r101, %r102, %r103;
	// end inline asm
	mov.b64 	%rd50, {%r94, %r99};
	mov.b64 	%fd142, %rd50;
	setp.gt.s32 	%p21, %r53, 15;
	add.f64 	%fd38, %fd141, %fd142;
	selp.f64 	%fd297, %fd141, %fd38, %p21;
	setp.ne.s32 	%p22, %r53, 0;
	@%p22 bra 	$L__BB33_47;
	shr.u32 	%r104, %r24, 2;
	and.b32  	%r105, %r104, 248;
	mov.u32 	%r106, _ZZN3cub18CUB_300001_SM_10006detail6reduce28DeviceReduceSingleTileKernelINS2_10policy_hubIdy11add_functorIdEE10Policy1000EN6thrust24THRUST_300001_SM_1000_NS6detail15normal_iteratorINSA_10device_ptrIdEEEEPdyS6_dd14square_functorIdEEEvT0_T1_T2_T3_T4_T6_E12temp_storage;
	add.s32 	%r107, %r106, %r105;
	st.shared.f64 	[%r107+8], %fd38;
$L__BB33_47:
	bar.sync 	0;
	setp.ne.s32 	%p23, %r24, 0;
	@%p23 bra 	$L__BB33_49;
	ld.shared.f64 	%fd143, [_ZZN3cub18CUB_300001_SM_10006detail6reduce28DeviceReduceSingleTileKernelINS2_10policy_hubIdy11add_functorIdEE10Policy1000EN6thrust24THRUST_300001_SM_1000_NS6detail15normal_iteratorINSA_10device_ptrIdEEEEPdyS6_dd14square_functorIdEEEvT0_T1_T2_T3_T4_T6_E12temp_storage+16];
	add.f64 	%fd144, %fd297, %fd143;
	ld.shared.f64 	%fd145, [_ZZN3cub18CUB_300001_SM_10006detail6reduce28DeviceReduceSingleTileKernelINS2_10policy_hubIdy11add_functorIdEE10Policy1000EN6thrust24THRUST_300001_SM_1000_NS6detail15normal_iteratorINSA_10device_ptrIdEEEEPdyS6_dd14square_functorIdEEEvT0_T1_T2_T3_T4_T6_E12temp_storage+24];
	add.f64 	%fd146, %fd144, %fd145;
	ld.shared.f64 	%fd147, [_ZZN3cub18CUB_300001_SM_10006detail6reduce28DeviceReduceSingleTileKernelINS2_10policy_hubIdy11add_functorIdEE10Policy1000EN6thrust24THRUST_300001_SM_1000_NS6detail15normal_iteratorINSA_10device_ptrIdEEEEPdyS6_dd14square_functorIdEEEvT0_T1_T2_T3_T4_T6_E12temp_storage+32];
	add.f64 	%fd148, %fd146, %fd147;
	ld.shared.f64 	%fd149, [_ZZN3cub18CUB_300001_SM_10006detail6reduce28DeviceReduceSingleTileKernelINS2_10policy_hubIdy11add_functorIdEE10Policy1000EN6thrust24THRUST_300001_SM_1000_NS6detail15normal_iteratorINSA_10device_ptrIdEEEEPdyS6_dd14square_functorIdEEEvT0_T1_T2_T3_T4_T6_E12temp_storage+40];
	add.f64 	%fd150, %fd148, %fd149;
	ld.shared.f64 	%fd151, [_ZZN3cub18CUB_300001_SM_10006detail6reduce28DeviceReduceSingleTileKernelINS2_10policy_hubIdy11add_functorIdEE10Policy1000EN6thrust24THRUST_300001_SM_1000_NS6detail15normal_iteratorINSA_10device_ptrIdEEEEPdyS6_dd14square_functorIdEEEvT0_T1_T2_T3_T4_T6_E12temp_storage+48];
	add.f64 	%fd152, %fd150, %fd151;
	ld.shared.f64 	%fd153, [_ZZN3cub18CUB_300001_SM_10006detail6reduce28DeviceReduceSingleTileKernelINS2_10policy_hubIdy11add_functorIdEE10Policy1000EN6thrust24THRUST_300001_SM_1000_NS6detail15normal_iteratorINSA_10device_ptrIdEEEEPdyS6_dd14square_functorIdEEEvT0_T1_T2_T3_T4_T6_E12temp_storage+56];
	add.f64 	%fd154, %fd152, %fd153;
	ld.shared.f64 	%fd155, [_ZZN3cub18CUB_300001_SM_10006detail6reduce28DeviceReduceSingleTileKernelINS2_10policy_hubIdy11add_functorIdEE10Policy1000EN6thrust24THRUST_300001_SM_1000_NS6detail15normal_iteratorINSA_10device_ptrIdEEEEPdyS6_dd14square_functorIdEEEvT0_T1_T2_T3_T4_T6_E12temp_storage+64];
	add.f64 	%fd297, %fd154, %fd155;
$L__BB33_49:
	mov.u32 	%r230, %tid.x;
	setp.ne.s32 	%p57, %r230, 0;
	@%p57 bra 	$L__BB33_51;
	add.f64 	%fd275, %fd42, %fd297;
	st.global.f64 	[%rd1], %fd275;
$L__BB33_51:
	ret;

}
	// .globl	_ZN3cub18CUB_300001_SM_10006detail6reduce18DeviceReduceKernelINS2_10policy_hubIdy11add_functorIdEE10Policy1000EN6thrust24THRUST_300001_SM_1000_NS6detail15normal_iteratorINSA_10device_ptrIdEEEEyS6_d14square_functorIdEEEvT0_PT3_T1_NS0_13GridEvenShareISL_EET2_T4_
.visible .entry _ZN3cub18CUB_300001_SM_10006detail6reduce18DeviceReduceKernelINS2_10policy_hubIdy11add_functorIdEE10Policy1000EN6thrust24THRUST_300001_SM_1000_NS6detail15normal_iteratorINSA_10device_ptrIdEEEEyS6_d14square_functorIdEEEvT0_PT3_T1_NS0_13GridEvenShareISL_EET2_T4_(
	.param .align 8 .b8 _ZN3cub18CUB_300001_SM_10006detail6reduce18DeviceReduceKernelINS2_10policy_hubIdy11add_functorIdEE10Policy1000EN6thrust24THRUST_300001_SM_1000_NS6detail15normal_iteratorINSA_10device_ptrIdEEEEyS6_d14square_functorIdEEEvT0_PT3_T1_NS0_13GridEvenShareISL_EET2_T4__param_0[8],
	.param .u64 .ptr .align 1 _ZN3cub18CUB_300001_SM_10006detail6reduce18DeviceReduceKernelINS2_10policy_hubIdy11add_functorIdEE10Policy1000EN6thrust24THRUST_300001_SM_1000_NS6detail15normal_iteratorINSA_10device_ptrIdEEEEyS6_d14square_functorIdEEEvT0_PT3_T1_NS0_13GridEvenShareISL_EET2_T4__param_1,
	.param .u64 _ZN3cub18CUB_300001_SM_10006detail6reduce18DeviceReduceKernelINS2_10policy_hubIdy11add_functorIdEE10Policy1000EN6thrust24THRUST_300001_SM_1000_NS6detail15normal_iteratorINSA_10device_ptrIdEEEEyS6_d14square_functorIdEEEvT0_PT3_T1_NS0_13GridEvenShareISL_EET2_T4__param_2,
	.param .align 8 .b8 _ZN3cub18CUB_300001_SM_10006detail6reduce18DeviceReduceKernelINS2_10policy_hubIdy11add_functorIdEE10Policy1000EN6thrust24THRUST_300001_SM_1000_NS6detail15normal_iteratorINSA_10device_ptrIdEEEEyS6_d14square_functorIdEEEvT0_PT3_T1_NS0_13GridEvenShareISL_EET2_T4__param_3[72],
	.param .align 1 .b8 _ZN3cub18CUB_300001_SM_10006detail6reduce18DeviceReduceKernelINS2_10policy_hubIdy11add_functorIdEE10Policy1000EN6thrust24THRUST_300001_SM_1000_NS6detail15normal_iteratorINSA_10device_ptrIdEEEEyS6_d14square_functorIdEEEvT0_PT3_T1_NS0_13GridEvenShareISL_EET2_T4__param_4[1],
	.param .align 1 .b8 _ZN3cub18CUB_300001_SM_10006detail6reduce18DeviceReduceKernelINS2_10policy_hubIdy11add_functorIdEE10Policy1000EN6thrust24THRUST_300001_SM_1000_NS6detail15normal_iteratorINSA_10device_ptrIdEEEEyS6_d14square_functorIdEEEvT0_PT3_T1_NS0_13GridEvenShareISL_EET2_T4__param_5[1]
)
.maxntid 256
{
	.reg .pred 	%p<57>;
	.reg .b16 	%rs<4>;
	.reg .b32 	%r<280>;
	.reg .b64 	%rd<105>;
	.reg .b64 	%fd<294>;
	// demoted variable
	.shared .align 8 .b8 _ZZN3cub18CUB_300001_SM_10006detail6reduce18DeviceReduceKernelINS2_10policy_hubIdy11add_functorIdEE10Policy1000EN6thrust24THRUST_300001_SM_1000_NS6detail15normal_iteratorINSA_10device_ptrIdEEEEyS6_d14square_functorIdEEEvT0_PT3_T1_NS0_13GridEvenShareISL_EET2_T4_E12temp_storage[80];
	ld.param.u64 	%rd1, [_ZN3cub18CUB_300001_SM_10006detail6reduce18DeviceReduceKernelINS2_10policy_hubIdy11add_functorIdEE10Policy1000EN6thrust24THRUST_300001_SM_1000_NS6detail15normal_iteratorINSA_10device_ptrIdEEEEyS6_d14square_functorIdEEEvT0_PT3_T1_NS0_13GridEvenShareISL_EET2_T4__param_3+32];
	ld.param.u32 	%r1, [_ZN3cub18CUB_300001_SM_10006detail6reduce18DeviceReduceKernelINS2_10policy_hubIdy11add_functorIdEE10Policy1000EN6thrust24THRUST_300001_SM_1000_NS6detail15normal_iteratorINSA_10device_ptrIdEEEEyS6_d14square_functorIdEEEvT0_PT3_T1_NS0_13GridEvenShareISL_EET2_T4__param_3+40];
	ld.param.u64 	%rd25, [_ZN3cub18CUB_300001_SM_10006detail6reduce18DeviceReduceKernelINS2_10policy_hubIdy11add_functorIdEE10Policy1000EN6thrust24THRUST_300001_SM_1000_NS6detail15normal_iteratorINSA_10device_ptrIdEEEEyS6_d14square_functorIdEEEvT0_PT3_T1_NS0_13GridEvenShareISL_EET2_T4__param_0];
	cvta.to.global.u64 	%rd2, %rd25;
	mov.u32 	%r2, %ctaid.x;
	shl.b32 	%r50, %r1, 11;
	cvt.s64.s32 	%rd3, %r50;
	shl.b32 	%r51, %r2, 11;
	cvt.u64.u32 	%rd4, %r51;
	sub.s64 	%rd5, %rd1, %rd4;
	setp.gt.u64 	%p1, %rd5, 2047;
	@%p1 bra 	$L__BB34_25;
	cvt.u32.u64 	%r136, %rd4;
	cvt.u32.u64 	%r3, %rd1;
	sub.s32 	%r4, %r3, %r136;
	mov.u32 	%r5, %tid.x;
	setp.ge.s32 	%p23, %r5, %r4;
	mov.f64 	%fd282, 0d0000000000000000;
	mov.u32 	%r267, %r5;
	@%p23 bra 	$L__BB34_3;
	add.s32 	%r138, %r136, %r5;
	mul.wide.u32 	%rd58, %r138, 8;
	add.s64 	%rd59, %rd2, %rd58;
	ld.global.f64 	%fd155, [%rd59];
	mul.f64 	%fd282, %fd155, %fd155;
	add.s32 	%r267, %r5, 256;
$L__BB34_3:
	setp.ge.s32 	%p24, %r267, %r4;
	@%p24 bra 	$L__BB34_16;
	not.b32 	%r140, %r267;
	add.s32 	%r141, %r140, %r3;
	sub.s32 	%r142, %r141, %r136;
	shr.u32 	%r143, %r142, 8;
	add.s32 	%r8, %r143, 1;
	and.b32  	%r9, %r8, 15;
	setp.lt.u32 	%p25, %r142, 3840;
	@%p25 bra 	$L__BB34_7;
	and.b32  	%r144, %r8, 33554416;
	neg.s32 	%r265, %r144;
	mul.wide.u32 	%rd60, %r2, 16384;
	mul.wide.u32 	%rd61, %r267, 8;
	or.b64  	%rd62, %rd60, %rd61;
	add.s64 	%rd63, %rd62, %rd2;
	add.s64 	%rd99, %rd63, 16384;
$L__BB34_6:
	.pragma "nounroll";
	ld.global.f64 	%fd157, [%rd99+-16384];
	fma.rn.f64 	%fd158, %fd157, %fd157, %fd282;
	ld.global.f64 	%fd159, [%rd99+-14336];
	fma.rn.f64 	%fd160, %fd159, %fd159, %fd158;
	ld.global.f64 	%fd161, [%rd99+-12288];
	fma.rn.f64 	%fd162, %fd161, %fd161, %fd160;
	ld.global.f64 	%fd163, [%rd99+-10240];
	fma.rn.f64 	%fd164, %fd163, %fd163, %fd162;
	ld.global.f64 	%fd165, [%rd99+-8192];
	fma.rn.f64 	%fd166, %fd165, %fd165, %fd164;
	ld.global.f64 	%fd167, [%rd99+-6144];
	fma.rn.f64 	%fd168, %fd167, %fd167, %fd166;
	ld.global.f64 	%fd169, [%rd99+-4096];
	fma.rn.f64 	%fd170, %fd169, %fd169, %fd168;
	ld.global.f64 	%fd171, [%rd99+-2048];
	fma.rn.f64 	%fd172, %fd171, %fd171, %fd170;
	ld.global.f64 	%fd173, [%rd99];
	fma.rn.f64 	%fd174, %fd173, %fd173, %fd172;
	ld.global.f64 	%fd175, [%rd99+2048];
	fma.rn.f64 	%fd176, %fd175, %fd175, %fd174;
	ld.global.f64 	%fd177, [%rd99+4096];
	fma.rn.f64 	%fd178, %fd177, %fd177, %fd176;
	ld.global.f64 	%fd179, [%rd99+6144];
	fma.rn.f64 	%fd180, %fd179, %fd179, %fd178;
	ld.global.f64 	%fd181, [%rd99+8192];
	fma.rn.f64 	%fd182, %fd181, %fd181, %fd180;
	ld.global.f64 	%fd183, [%rd99+10240];
	fma.rn.f64 	%fd184, %fd183, %fd183, %fd182;
	ld.global.f64 	%fd185, [%rd99+12288];
	fma.rn.f64 	%fd186, %fd185, %fd185, %fd184;
	ld.global.f64 	%fd187, [%rd99+14336];
	fma.rn.f64 	%fd282, %fd187, %fd187, %fd186;
	add.s32 	%r267, %r267, 4096;
	add.s32 	%r265, %r265, 16;
	add.s64 	%rd99, %rd99, 32768;
	setp.ne.s32 	%p26, %r265, 0;
	@%p26 bra 	$L__BB34_6;
$L__BB34_7:
	setp.eq.s32 	%p27, %r9, 0;
	@%p27 bra 	$L__BB34_16;
	and.b32  	%r16, %r8, 7;
	setp.lt.u32 	%p28, %r9, 8;
	@%p28 bra 	$L__BB34_10;
	cvt.s64.s32 	%rd64, %r267;
	add.s64 	%rd65, %rd64, %rd4;
	shl.b64 	%rd66, %rd65, 3;
	add.s64 	%rd67, %rd2, %rd66;
	ld.global.f64 	%fd189, [%rd67];
	fma.rn.f64 	%fd190, %fd189, %fd189, %fd282;
	ld.global.f64 	%fd191, [%rd67+2048];
	fma.rn.f64 	%fd192, %fd191, %fd191, %fd190;
	ld.global.f64 	%fd193, [%rd67+4096];
	fma.rn.f64 	%fd194, %fd193, %fd193, %fd192;
	ld.global.f64 	%fd195, [%rd67+6144];
	fma.rn.f64 	%fd196, %fd195, %fd195, %fd194;
	ld.global.f64 	%fd197, [%rd67+8192];
	fma.rn.f64 	%fd198, %fd197, %fd197, %fd196;
	ld.global.f64 	%fd199, [%rd67+10240];
	fma.rn.f64 	%fd200, %fd199, %fd199, %fd198;
	ld.global.f64 	%fd201, [%rd67+12288];
	fma.rn.f64 	%fd202, %fd201, %fd201, %fd200;
	ld.global.f64 	%fd203, [%rd67+14336];
	fma.rn.f64 	%fd282, %fd203, %fd203, %fd202;
	add.s32 	%r267, %r267, 2048;
$L__BB34_10:
	setp.eq.s32 	%p29, %r16, 0;
	@%p29 bra 	$L__BB34_16;
	and.b32  	%r19, %r8, 3;
	setp.lt.u32 	%p30, %r16, 4;
	@%p30 bra 	$L__BB34_13;
	cvt.s64.s32 	%rd68, %r267;
	add.s64 	%rd69, %rd68, %rd4;
	shl.b64 	%rd70, %rd69, 3;
	add.s64 	%rd71, %rd2, %rd70;
	ld.global.f64 	%fd205, [%rd71];
	fma.rn.f64 	%fd206, %fd205, %fd205, %fd282;
	ld.global.f64 	%fd207, [%rd71+2048];
	fma.rn.f64 	%fd208, %fd207, %fd207, %fd206;
	ld.global.f64 	%fd209, [%rd71+4096];
	fma.rn.f64 	%fd210, %fd209, %fd209, %fd208;
	ld.global.f64 	%fd211, [%rd71+6144];
	fma.rn.f64 	%fd282, %fd211, %fd211, %fd210;
	add.s32 	%r267, %r267, 1024;
$L__BB34_13:
	setp.eq.s32 	%p31, %r19, 0;
	@%p31 bra 	$L__BB34_16;
	mul.wide.u32 	%rd72, %r2, 16384;
	add.s64 	%rd9, %rd2, %rd72;
	neg.s32 	%r270, %r19;
$L__BB34_15:
	.pragma "nounroll";
	mul.wide.s32 	%rd73, %r267, 8;
	add.s64 	%rd74, %rd9, %rd73;
	ld.global.f64 	%fd212, [%rd74];
	fma.rn.f64 	%fd282, %fd212, %fd212, %fd282;
	add.s32 	%r267, %r267, 256;
	add.s32 	%r270, %r270, 1;
	setp.ne.s32 	%p32, %r270, 0;
	@%p32 bra 	$L__BB34_15;
$L__BB34_16:
	setp.lt.s32 	%p33, %r4, 256;
	@%p33 bra 	$L__BB34_21;
	// begin inline asm
	mov.u32 %r208, %laneid;
	// end inline asm
	mov.b64 	%rd85, %fd282;
	mov.b64 	{%r210, %r215}, %rd85;
	mov.b32 	%r216, 1;
	mov.b32 	%r257, 31;
	mov.b32 	%r258, -1;
	// begin inline asm
	shfl.sync.down.b32 %r209, %r210, %r216, %r257, %r258;
	// end inline asm
	// begin inline asm
	shfl.sync.down.b32 %r214, %r215, %r216, %r257, %r258;
	// end inline asm
	mov.b64 	%rd86, {%r209, %r214};
	mov.b64 	%fd247, %rd86;
	setp.gt.s32 	%p49, %r208, 30;
	add.f64 	%fd248, %fd282, %fd247;
	selp.f64 	%fd249, %fd282, %fd248, %p49;
	mov.b64 	%rd87, %fd249;
	mov.b64 	{%r220, %r225}, %rd87;
	mov.b32 	%r226, 2;
	// begin inline asm
	shfl.sync.down.b32 %r219, %r220, %r226, %r257, %r258;
	// end inline asm
	// begin inline asm
	shfl.sync.down.b32 %r224, %r225, %r226, %r257, %r258;
	// end inline asm
	mov.b64 	%rd88, {%r219, %r224};
	mov.b64 	%fd250, %rd88;
	setp.gt.s32 	%p50, %r208, 29;
	add.f64 	%fd251, %fd249, %fd250;
	selp.f64 	%fd252, %fd249, %fd251, %p50;
	mov.b64 	%rd89, %fd252;
	mov.b64 	{%r230, %r235}, %rd89;
	mov.b32 	%r236, 4;
	// begin inline asm
	shfl.sync.down.b32 %r229, %r230, %r236, %r257, %r258;
	// end inline asm
	// begin inline asm
	shfl.sync.down.b32 %r234, %r235, %r236, %r257, %r258;
	// end inline asm
	mov.b64 	%rd90, {%r229, %r234};
	mov.b64 	%fd253, %rd90;
	setp.gt.s32 	%p51, %r208, 27;
	add.f64 	%fd254, %fd252, %fd253;
	selp.f64 	%fd255, %fd252, %fd254, %p51;
	mov.b64 	%rd91, %fd255;
	mov.b64 	{%r240, %r245}, %rd91;
	mov.b32 	%r246, 8;
	// begin inline asm
	shfl.sync.down.b32 %r239, %r240, %r246, %r257, %r258;
	// end inline asm
	// begin inline asm
	shfl.sync.down.b32 %r244, %r245, %r246, %r257, %r258;
	// end inline asm
	mov.b64 	%rd92, {%r239, %r244};
	mov.b64 	%fd256, %rd92;
	setp.gt.s32 	%p52, %r208, 23;
	add.f64 	%fd257, %fd255, %fd256;
	selp.f64 	%fd258, %fd255, %fd257, %p52;
	mov.b64 	%rd93, %fd258;
	mov.b64 	{%r250, %r255}, %rd93;
	mov.b32 	%r256, 16;
	// begin inline asm
	shfl.sync.down.b32 %r249, %r250, %r256, %r257, %r258;
	// end inline asm
	// begin inline asm
	shfl.sync.down.b32 %r254, %r255, %r256, %r257, %r258;
	// end inline asm
	mov.b64 	%rd94, {%r249, %r254};
	mov.b64 	%fd259, %rd94;
	setp.gt.s32 	%p53, %r208, 15;
	add.f64 	%fd16, %fd258, %fd259;
	selp.f64 	%fd293, %fd258, %fd16, %p53;
	setp.ne.s32 	%p54, %r208, 0;
	@%p54 bra 	$L__BB34_19;
	shr.u32 	%r259, %r5, 2;
	and.b32  	%r260, %r259, 248;
	mov.u32 	%r261, _ZZN3cub18CUB_300001_SM_10006detail6reduce18DeviceReduceKernelINS2_10policy_hubIdy11add_functorIdEE10Policy1000EN6thrust24THRUST_300001_SM_1000_NS6detail15normal_iteratorINSA_10device_ptrIdEEEEyS6_d14square_functorIdEEEvT0_PT3_T1_NS0_13GridEvenShareISL_EET2_T4_E12temp_storage;
	add.s32 	%r262, %r261, %r260;
	st.shared.f64 	[%r262+8], %fd16;
$L__BB34_19:
	bar.sync 	0;
	setp.ne.s32 	%p55, %r5, 0;
	@%p55 bra 	$L__BB34_46;
	ld.shared.f64 	%fd260, [_ZZN3cub18CUB_300001_SM_10006detail6reduce18DeviceReduceKernelINS2_10policy_hubIdy11add_functorIdEE10Policy1000EN6thrust24THRUST_300001_SM_1000_NS6detail15normal_iteratorINSA_10device_ptrIdEEEEyS6_d14square_functorIdEEEvT0_PT3_T1_NS0_13GridEvenShareISL_EET2_T4_E12temp_storage+16];
	add.f64 	%fd261, %fd293, %fd260;
	ld.shared.f64 	%fd262, [_ZZN3cub18CUB_300001_SM_10006detail6reduce18DeviceReduceKernelINS2_10policy_hubIdy11add_functorIdEE10Policy1000EN6thrust24THRUST_300001_SM_1000_NS6detail15normal_iteratorINSA_10device_ptrIdEEEEyS6_d14square_functorIdEEEvT0_PT3_T1_NS0_13GridEvenShareISL_EET2_T4_E12temp_storage+24];
	add.f64 	%fd263, %fd261, %fd262;
	ld.shared.f64 	%fd264, [_ZZN3cub18CUB_300001_SM_10006detail6reduce18DeviceReduceKernelINS2_10policy_hubIdy11add_functorIdEE10Policy1000EN6thrust24THRUST_300001_SM_1000_NS6detail15normal_iteratorINSA_10device_ptrIdEEEEyS6_d14square_functorIdEEEvT0_PT3_T1_NS0_13GridEvenShareISL_EET2_T4_E12temp_storage+32];
	add.f64 	%fd265, %fd263, %fd264;
	ld.shared.f64 	%fd266, [_ZZN3cub18CUB_300001_SM_10006detail6reduce18DeviceReduceKernelINS2_10policy_hubIdy11add_functorIdEE10Policy1000EN6thrust24THRUST_300001_SM_1000_NS6detail15normal_iteratorINSA_10device_ptrIdEEEEyS6_d14square_functorIdEEEvT0_PT3_T1_NS0_13GridEvenShareISL_EET2_T4_E12temp_storage+40];
	add.f64 	%fd267, %fd265, %fd266;
	ld.shared.f64 	%fd268, [_ZZN3cub18CUB_300001_SM_10006detail6reduce18DeviceReduceKernelINS2_10policy_hubIdy11add_functorIdEE10Policy1000EN6thrust24THRUST_300001_SM_1000_NS6detail15normal_iteratorINSA_10device_ptrIdEEEEyS6_d14square_functorIdEEEvT0_PT3_T1_NS0_13GridEvenShareISL_EET2_T4_E12temp_storage+48];
	add.f64 	%fd269, %fd267, %fd268;
	ld.shared.f64 	%fd270, [_ZZN3cub18CUB_300001_SM_10006detail6reduce18DeviceReduceKernelINS2_10policy_hubIdy11add_functorIdEE10Policy1000EN6thrust24THRUST_300001_SM_1000_NS6detail15normal_iteratorINSA_10device_ptrIdEEEEyS6_d14square_functorIdEEEvT0_PT3_T1_NS0_13GridEvenShareISL_EET2_T4_E12temp_storage+56];
	add.f64 	%fd271, %fd269, %fd270;
	ld.shared.f64 	%fd272, [_ZZN3cub18CUB_300001_SM_10006detail6reduce18DeviceReduceKernelINS2_10policy_hubIdy11add_functorIdEE10Policy1000EN6thrust24THRUST_300001_SM_1000_NS6detail15normal_iteratorINSA_10device_ptrIdEEEEyS6_d14square_functorIdEEEvT0_PT3_T1_NS0_13GridEvenShareISL_EET2_T4_E12temp_storage+64];
	add.f64 	%fd293, %fd271, %fd272;
	bra.uni 	$L__BB34_46;
$L__BB34_21:
	// begin inline asm
	mov.u32 %r145, %laneid;
	// end inline asm
	and.b32  	%r196, %r5, 992;
	add.s32 	%r197, %r196, 32;
	setp.gt.s32 	%p34, %r197, %r4;
	not.b32 	%r198, %r196;
	add.s32 	%r199, %r4, %r198;
	selp.b32 	%r194, %r199, 31, %p34;
	mov.b64 	%rd75, %fd282;
	mov.b64 	{%r147, %r152}, %rd75;
	mov.b32 	%r153, 1;
	mov.b32 	%r195, -1;
	// begin inline asm
	shfl.sync.down.b32 %r146, %r147, %r153, %r194, %r195;
	// end inline asm
	// begin inline asm
	shfl.sync.down.b32 %r151, %r152, %r153, %r194, %r195;
	// end inline asm
	mov.b64 	%rd76, {%r146, %r151};
	mov.b64 	%fd213, %rd76;
	setp.lt.s32 	%p35, %r145, %r194;
	add.f64 	%fd214, %fd282, %fd213;
	selp.f64 	%fd215, %fd214, %fd282, %p35;
	mov.b64 	%rd77, %fd215;
	mov.b64 	{%r157, %r162}, %rd77;
	mov.b32 	%r163, 2;
	// begin inline asm
	shfl.sync.down.b32 %r156, %r157, %r163, %r194, %r195;
	// end inline asm
	// begin inline asm
	shfl.sync.down.b32 %r161, %r162, %r163, %r194, %r195;
	// end inline asm
	mov.b64 	%rd78, {%r156, %r161};
	mov.b64 	%fd216, %rd78;
	add.s32 	%r200, %r145, 2;
	setp.gt.s32 	%p36, %r200, %r194;
	add.f64 	%fd217, %fd215, %fd216;
	selp.f64 	%fd218, %fd215, %fd217, %p36;
	mov.b64 	%rd79, %fd218;
	mov.b64 	{%r167, %r172}, %rd79;
	mov.b32 	%r173, 4;
	// begin inline asm
	shfl.sync.down.b32 %r166, %r167, %r173, %r194, %r195;
	// end inline asm
	// begin inline asm
	shfl.sync.down.b32 %r171, %r172, %r173, %r194, %r195;
	// end inline asm
	mov.b64 	%rd80, {%r166, %r171};
	mov.b64 	%fd219, %rd80;
	add.s32 	%r201, %r145, 4;
	setp.gt.s32 	%p37, %r201, %r194;
	add.f64 	%fd220, %fd218, %fd219;
	selp.f64 	%fd221, %fd218, %fd220, %p37;
	mov.b64 	%rd81, %fd221;
	mov.b64 	{%r177, %r182}, %rd81;
	mov.b32 	%r183, 8;
	// begin inline asm
	shfl.sync.down.b32 %r176, %r177, %r183, %r194, %r195;
	// end inline asm
	// begin inline asm
	shfl.sync.down.b32 %r181, %r182, %r183, %r194, %r195;
	// end inline asm
	mov.b64 	%rd82, {%r176, %r181};
	mov.b64 	%fd222, %rd82;
	add.s32 	%r202, %r145, 8;
	setp.gt.s32 	%p38, %r202, %r194;
	add.f64 	%fd223, %fd221, %fd222;
	selp.f64 	%fd224, %fd221, %fd223, %p38;
	mov.b64 	%rd83, %fd224;
	mov.b64 	{%r187, %r192}, %rd83;
	mov.b32 	%r193, 16;
	// begin inline asm
	shfl.sync.down.b32 %r186, %r187, %r193, %r194, %r195;
	// end inline asm
	// begin inline asm
	shfl.sync.down.b32 %r191, %r192, %r193, %r194, %r195;
	// end inline asm
	mov.b64 	%rd84, {%r186, %r191};
	mov.b64 	%fd225, %rd84;
	add.s32 	%r203, %r145, 16;
	setp.gt.s32 	%p39, %r203, %r194;
	add.f64 	%fd226, %fd224, %fd225;
	selp.f64 	%fd293, %fd224, %fd226, %p39;
	setp.ne.s32 	%p40, %r145, 0;
	@%p40 bra 	$L__BB34_23;
	shr.u32 	%r204, %r5, 2;
	and.b32  	%r205, %r204, 248;
	mov.u32 	%r206, _ZZN3cub18CUB_300001_SM_10006detail6reduce18DeviceReduceKernelINS2_10policy_hubIdy11add_functorIdEE10Policy1000EN6thrust24THRUST_300001_SM_1000_NS6detail15normal_iteratorINSA_10device_ptrIdEEEEyS6_d14square_functorIdEEEvT0_PT3_T1_NS0_13GridEvenShareISL_EET2_T4_E12temp_storage;
	add.s32 	%r207, %r206, %r205;
	st.shared.f64 	[%r207+8], %fd293;
$L__BB34_23:
	bar.sync 	0;
	setp.ne.s32 	%p41, %r5, 0;
	@%p41 bra 	$L__BB34_46;
	setp.gt.s32 	%p42, %r4, 32;
	ld.shared.f64 	%fd227, [_ZZN3cub18CUB_300001_SM_10006detail6reduce18DeviceReduceKernelINS2_10policy_hubIdy11add_functorIdEE10Policy1000EN6thrust24THRUST_300001_SM_1000_NS6detail15normal_iteratorINSA_10device_ptrIdEEEEyS6_d14square_functorIdEEEvT0_PT3_T1_NS0_13GridEvenShareISL_EET2_T4_E12temp_storage+16];
	add.f64 	%fd228, %fd293, %fd227;
	selp.f64 	%fd229, %fd228, %fd293, %p42;
	setp.gt.s32 	%p43, %r4, 64;
	ld.shared.f64 	%fd230, [_ZZN3cub18CUB_300001_SM_10006detail6reduce18DeviceReduceKernelINS2_10policy_hubIdy11add_functorIdEE10Policy1000EN6thrust24THRUST_300001_SM_1000_NS6detail15normal_iteratorINSA_10device_ptrIdEEEEyS6_d14square_functorIdEEEvT0_PT3_T1_NS0_13GridEvenShareISL_EET2_T4_E12temp_storage+24];
	add.f64 	%fd231, %fd230, %fd229;
	selp.f64 	%fd232, %fd231, %fd229, %p43;
	setp.gt.s32 	%p44, %r4, 96;
	ld.shared.f64 	%fd233, [_ZZN3cub18CUB_300001_SM_10006detail6reduce18DeviceReduceKernelINS2_10policy_hubIdy11add_functorIdEE10Policy1000EN6thrust24THRUST_300001_SM_1000_NS6detail15normal_iteratorINSA_10device_ptrIdEEEEyS6_d14square_functorIdEEEvT0_PT3_T1_NS0_13GridEvenShareISL_EET2_T4_E12temp_storage+32];
	add.f64 	%fd234, %fd233, %fd232;
	selp.f64 	%fd235, %fd234, %fd232, %p44;
	setp.gt.s32 	%p45, %r4, 128;
	ld.shared.f64 	%fd236, [_ZZN3cub18CUB_300001_SM_10006detail6reduce18DeviceReduceKernelINS2_10policy_hubIdy11add_functorIdEE10Policy1000EN6thrust24THRUST_300001_SM_1000_NS6detail15normal_iteratorINSA_10device_ptrIdEEEEyS6_d14square_functorIdEEEvT0_PT3_T1_NS0_13GridEvenShareISL_EET2_T4_E12temp_storage+40];
	add.f64 	%fd237, %fd236, %fd235;
	selp.f64 	%fd238, %fd237, %fd235, %p45;
	setp.gt.s32 	%p46, %r4, 160;
	ld.shared.f64 	%fd239, [_ZZN3cub18CUB_300001_SM_10006detail6reduce18DeviceReduceKernelINS2_10policy_hubIdy11add_functorIdEE10Policy1000EN6thrust24THRUST_300001_SM_1000_NS6detail15normal_iteratorINSA_10device_ptrIdEEEEyS6_d14square_functorIdEEEvT0_PT3_T1_NS0_13GridEvenShareISL_EET2_T4_E12temp_storage+48];
	add.f64 	%fd240, %fd239, %fd238;
	selp.f64 	%fd241, %fd240, %fd238, %p46;
	setp.gt.s32 	%p47, %r4, 192;
	ld.shared.f64 	%fd242, [_ZZN3cub18CUB_300001_SM_10006detail6reduce18DeviceReduceKernelINS2_10policy_hubIdy11add_functorIdEE10Policy1000EN6thrust24THRUST_300001_SM_1000_NS6detail15normal_iteratorINSA_10device_ptrIdEEEEyS6_d14square_functorIdEEEvT0_PT3_T1_NS0_13GridEvenShareISL_EET2_T4_E12temp_storage+56];
	add.f64 	%fd243, %fd242, %fd241;
	selp.f64 	%fd244, %fd243, %fd241, %p47;
	setp.gt.s32 	%p48, %r4, 224;
	ld.shared.f64 	%fd245, [_ZZN3cub18CUB_300001_SM_10006detail6reduce18DeviceReduceKernelINS2_10policy_hubIdy11add_functorIdEE10Policy1000EN6thrust24THRUST_300001_SM_1000_NS6detail15normal_iteratorINSA_10device_ptrIdEEEEyS6_d14square_functorIdEEEvT0_PT3_T1_NS0_13GridEvenShareISL_EET2_T4_E12temp_storage+64];
	add.f64 	%fd246, %fd245, %fd244;
	selp.f64 	%fd293, %fd246, %fd244, %p48;
	bra.uni 	$L__BB34_46;
$L__BB34_25:
	cvt.u32.u64 	%r52, %rd4;
	mov.u32 	%r27, %tid.x;
	add.s32 	%r53, %r27, %r52;
	mul.wide.u32 	%rd26, %r53, 8;
	add.s64 	%rd27, %rd2, %rd26;
	ld.global.f64 	%fd41, [%rd27];
	ld.global.f64 	%fd42, [%rd27+2048];
	mul.f64 	%fd43, %fd42, %fd42;
	ld.global.f64 	%fd44, [%rd27+4096];
	ld.global.f64 	%fd45, [%rd27+6144];
	ld.global.f64 	%fd46, [%rd27+8192];
	ld.global.f64 	%fd47, [%rd27+10240];
	ld.global.f64 	%fd48, [%rd27+12288];
	ld.global.f64 	%fd49, [%rd27+14336];
	fma.rn.f64 	%fd50, %fd41, %fd41, %fd43;
	fma.rn.f64 	%fd51, %fd44, %fd44, %fd50;
	fma.rn.f64 	%fd52, %fd45, %fd45, %fd51;
	fma.rn.f64 	%fd53, %fd46, %fd46, %fd52;
	fma.rn.f64 	%fd54, %fd47, %fd47, %fd53;
	fma.rn.f64 	%fd55, %fd48, %fd48, %fd54;
	fma.rn.f64 	%fd292, %fd49, %fd49, %fd55;
	setp.lt.u64 	%p2, %rd5, %rd3;
	@%p2 bra 	$L__BB34_42;
	cvt.u32.u64 	%r55, %rd3;
	cvt.u64.u32 	%rd10, %r27;
	add.s64 	%rd101, %rd4, %rd3;
	cvt.u32.u64 	%r28, %rd1;
	not.b32 	%r57, %r27;
	add.s32 	%r58, %r57, %r28;
	sub.s32 	%r59, %r58, %r55;
	sub.s32 	%r272, %r59, %r52;
	add.s64 	%rd28, %rd101, %rd10;
	shl.b64 	%rd29, %rd28, 3;
	add.s64 	%rd30, %rd29, %rd2;
	add.s64 	%rd100, %rd30, 16384;
	mov.b32 	%r273, 0;
	mov.u64 	%rd102, %rd4;
$L__BB34_27:
	add.s64 	%rd102, %rd102, %rd3;
	add.s64 	%rd31, %rd1, -2048;
	setp.gt.u64 	%p3, %rd102, %rd31;
	@%p3 bra 	$L__BB34_29;
	cvt.u32.u64 	%r60, %rd3;
	add.s64 	%rd32, %rd102, %rd10;
	shl.b64 	%rd33, %rd32, 3;
	add.s64 	%rd34, %rd2, %rd33;
	ld.global.f64 	%fd56, [%rd34];
	ld.global.f64 	%fd57, [%rd34+2048];
	ld.global.f64 	%fd58, [%rd34+4096];
	ld.global.f64 	%fd59, [%rd34+6144];
	ld.global.f64 	%fd60, [%rd34+8192];
	ld.global.f64 	%fd61, [%rd34+10240];
	ld.global.f64 	%fd62, [%rd34+12288];
	ld.global.f64 	%fd63, [%rd34+14336];
	fma.rn.f64 	%fd64, %fd56, %fd56, %fd292;
	fma.rn.f64 	%fd65, %fd57, %fd57, %fd64;
	fma.rn.f64 	%fd66, %fd58, %fd58, %fd65;
	fma.rn.f64 	%fd67, %fd59, %fd59, %fd66;
	fma.rn.f64 	%fd68, %fd60, %fd60, %fd67;
	fma.rn.f64 	%fd69, %fd61, %fd61, %fd68;
	fma.rn.f64 	%fd70, %fd62, %fd62, %fd69;
	fma.rn.f64 	%fd292, %fd63, %fd63, %fd70;
	sub.s64 	%rd35, %rd1, %rd102;
	setp.lt.u64 	%p4, %rd35, %rd3;
	add.s32 	%r273, %r273, 1;
	add.s64 	%rd101, %rd101, %rd3;
	sub.s32 	%r272, %r272, %r60;
	shl.b64 	%rd36, %rd3, 3;
	add.s64 	%rd100, %rd100, %rd36;
	@%p4 bra 	$L__BB34_42;
	bra.uni 	$L__BB34_27;
$L__BB34_29:
	setp.le.u64 	%p5, %rd1, %rd102;
	cvt.u32.u64 	%r61, %rd102;
	cvt.u32.u64 	%r62, %rd1;
	sub.s32 	%r63, %r62, %r61;
	setp.ge.s32 	%p6, %r27, %r63;
	or.pred  	%p7, %p5, %p6;
	@%p7 bra 	$L__BB34_42;
	cvt.u32.u64 	%r65, %rd3;
	cvt.u32.u64 	%r66, %rd4;
	not.b32 	%r67, %r27;
	add.s32 	%r68, %r67, %r28;
	add.s32 	%r69, %r65, %r66;
	sub.s32 	%r70, %r68, %r69;
	mul.lo.s32 	%r71, %r1, %r273;
	shl.b32 	%r72, %r71, 11;
	sub.s32 	%r73, %r70, %r72;
	shr.u32 	%r74, %r73, 8;
	add.s32 	%r34, %r74, 1;
	and.b32  	%r35, %r34, 15;
	setp.lt.u32 	%p8, %r73, 3840;
	mov.u32 	%r276, %r27;
	@%p8 bra 	$L__BB34_33;
	shr.u32 	%r75, %r272, 8;
	add.s32 	%r76, %r75, 1;
	and.b32  	%r77, %r76, 33554416;
	neg.s32 	%r274, %r77;
	mov.u32 	%r276, %r27;
$L__BB34_32:
	.pragma "nounroll";
	ld.global.f64 	%fd72, [%rd100+-16384];
	fma.rn.f64 	%fd73, %fd72, %fd72, %fd292;
	ld.global.f64 	%fd74, [%rd100+-14336];
	fma.rn.f64 	%fd75, %fd74, %fd74, %fd73;
	ld.global.f64 	%fd76, [%rd100+-12288];
	fma.rn.f64 	%fd77, %fd76, %fd76, %fd75;
	ld.global.f64 	%fd78, [%rd100+-10240];
	fma.rn.f64 	%fd79, %fd78, %fd78, %fd77;
	ld.global.f64 	%fd80, [%rd100+-8192];
	fma.rn.f64 	%fd81, %fd80, %fd80, %fd79;
	ld.global.f64 	%fd82, [%rd100+-6144];
	fma.rn.f64 	%fd83, %fd82, %fd82, %fd81;
	ld.global.f64 	%fd84, [%rd100+-4096];
	fma.rn.f64 	%fd85, %fd84, %fd84, %fd83;
	ld.global.f64 	%fd86, [%rd100+-2048];
	fma.rn.f64 	%fd87, %fd86, %fd86, %fd85;
	ld.global.f64 	%fd88, [%rd100];
	fma.rn.f64 	%fd89, %fd88, %fd88, %fd87;
	ld.global.f64 	%fd90, [%rd100+2048];
	fma.rn.f64 	%fd91, %fd90, %fd90, %fd89;
	ld.global.f64 	%fd92, [%rd100+4096];
	fma.rn.f64 	%fd93, %fd92, %fd92, %fd91;
	ld.global.f64 	%fd94, [%rd100+6144];
	fma.rn.f64 	%fd95, %fd94, %fd94, %fd93;
	ld.global.f64 	%fd96, [%rd100+8192];
	fma.rn.f64 	%fd97, %fd96, %fd96, %fd95;
	ld.global.f64 	%fd98, [%rd100+10240];
	fma.rn.f64 	%fd99, %fd98, %fd98, %fd97;
	ld.global.f64 	%fd100, [%rd100+12288];
	fma.rn.f64 	%fd101, %fd100, %fd100, %fd99;
	ld.global.f64 	%fd102, [%rd100+14336];
	fma.rn.f64 	%fd292, %fd102, %fd102, %fd101;
	add.s32 	%r276, %r276, 4096;
	add.s32 	%r274, %r274, 16;
	add.s64 	%rd100, %rd100, 32768;
	setp.ne.s32 	%p9, %r274, 0;
	@%p9 bra 	$L__BB34_32;
$L__BB34_33:
	setp.eq.s32 	%p10, %r35, 0;
	@%p10 bra 	$L__BB34_42;
	and.b32  	%r42, %r34, 7;
	setp.lt.u32 	%p11, %r35, 8;
	@%p11 bra 	$L__BB34_36;
	cvt.u64.u32 	%rd37, %r276;
	add.s64 	%rd38, %rd102, %rd37;
	shl.b64 	%rd39, %rd38, 3;
	add.s64 	%rd40, %rd2, %rd39;
	ld.global.f64 	%fd104, [%rd40];
	fma.rn.f64 	%fd105, %fd104, %fd104, %fd292;
	ld.global.f64 	%fd106, [%rd40+2048];
	fma.rn.f64 	%fd107, %fd106, %fd106, %fd105;
	ld.global.f64 	%fd108, [%rd40+4096];
	fma.rn.f64 	%fd109, %fd108, %fd108, %fd107;
	ld.global.f64 	%fd110, [%rd40+6144];
	fma.rn.f64 	%fd111, %fd110, %fd110, %fd109;
	ld.global.f64 	%fd112, [%rd40+8192];
	fma.rn.f64 	%fd113, %fd112, %fd112, %fd111;
	ld.global.f64 	%fd114, [%rd40+10240];
	fma.rn.f64 	%fd115, %fd114, %fd114, %fd113;
	ld.global.f64 	%fd116, [%rd40+12288];
	fma.rn.f64 	%fd117, %fd116, %fd116, %fd115;
	ld.global.f64 	%fd118, [%rd40+14336];
	fma.rn.f64 	%fd292, %fd118, %fd118, %fd117;
	add.s32 	%r276, %r276, 2048;
$L__BB34_36:
	setp.eq.s32 	%p12, %r42, 0;
	@%p12 bra 	$L__BB34_42;
	setp.lt.u32 	%p13, %r42, 4;
	@%p13 bra 	$L__BB34_39;
	cvt.u64.u32 	%rd41, %r276;
	add.s64 	%rd42, %rd102, %rd41;
	shl.b64 	%rd43, %rd42, 3;
	add.s64 	%rd44, %rd2, %rd43;
	ld.global.f64 	%fd120, [%rd44];
	fma.rn.f64 	%fd121, %fd120, %fd120, %fd292;
	ld.global.f64 	%fd122, [%rd44+2048];
	fma.rn.f64 	%fd123, %fd122, %fd122, %fd121;
	ld.global.f64 	%fd124, [%rd44+4096];
	fma.rn.f64 	%fd125, %fd124, %fd124, %fd123;
	ld.global.f64 	%fd126, [%rd44+6144];
	fma.rn.f64 	%fd292, %fd126, %fd126, %fd125;
	add.s32 	%r276, %r276, 1024;
$L__BB34_39:
	and.b32  	%r78, %r34, 3;
	setp.eq.s32 	%p14, %r78, 0;
	@%p14 bra 	$L__BB34_42;
	cvt.u64.u32 	%rd45, %r276;
	add.s64 	%rd46, %rd45, %rd101;
	shl.b64 	%rd47, %rd46, 3;
	add.s64 	%rd104, %rd2, %rd47;
	cvt.u16.u32 	%rs1, %r272;
	shr.u16 	%rs2, %rs1, 8;
	add.s16 	%rs3, %rs2, 1;
	cvt.u32.u16 	%r79, %rs3;
	and.b32  	%r80, %r79, 3;
	neg.s32 	%r279, %r80;
$L__BB34_41:
	.pragma "nounroll";
	ld.global.f64 	%fd127, [%rd104];
	fma.rn.f64 	%fd292, %fd127, %fd127, %fd292;
	add.s64 	%rd104, %rd104, 2048;
	add.s32 	%r279, %r279, 1;
	setp.ne.s32 	%p15, %r279, 0;
	@%p15 bra 	$L__BB34_41;
$L__BB34_42:
	// begin inline asm
	mov.u32 %r81, %laneid;
	// end inline asm
	mov.b64 	%rd48, %fd292;
	mov.b64 	{%r83, %r88}, %rd48;
	mov.b32 	%r89, 1;
	mov.b32 	%r130, 31;
	mov.b32 	%r131, -1;
	// begin inline asm
	shfl.sync.down.b32 %r82, %r83, %r89, %r130, %r131;
	// end inline asm
	// begin inline asm
	shfl.sync.down.b32 %r87, %r88, %r89, %r130, %r131;
	// end inline asm
	mov.b64 	%rd49, {%r82, %r87};
	mov.b64 	%fd128, %rd49;
	setp.gt.s32 	%p16, %r81, 30;
	add.f64 	%fd129, %fd292, %fd128;
	selp.f64 	%fd130, %fd292, %fd129, %p16;
	mov.b64 	%rd50, %fd130;
	mov.b64 	{%r93, %r98}, %rd50;
	mov.b32 	%r99, 2;
	// begin inline asm
	shfl.sync.down.b32 %r92, %r93, %r99, %r130, %r131;
	// end inline asm
	// begin inline asm
	shfl.sync.down.b32 %r97, %r98, %r99, %r130, %r131;
	// end inline asm
	mov.b64 	%rd51, {%r92, %r97};
	mov.b64 	%fd131, %rd51;
	setp.gt.s32 	%p17, %r81, 29;
	add.f64 	%fd132, %fd130, %fd131;
	selp.f64 	%fd133, %fd130, %fd132, %p17;
	mov.b64 	%rd52, %fd133;
	mov.b64 	{%r103, %r108}, %rd52;
	mov.b32 	%r109, 4;
	// begin inline asm
	shfl.sync.down.b32 %r102, %r103, %r109, %r130, %r131;
	// end inline asm
	// begin inline asm
	shfl.sync.down.b32 %r107, %r108, %r109, %r130, %r131;
	// end inline asm
	mov.b64 	%rd53, {%r102, %r107};
	mov.b64 	%fd134, %rd53;
	setp.gt.s32 	%p18, %r81, 27;
	add.f64 	%fd135, %fd133, %fd134;
	selp.f64 	%fd136, %fd133, %fd135, %p18;
	mov.b64 	%rd54, %fd136;
	mov.b64 	{%r113, %r118}, %rd54;
	mov.b32 	%r119, 8;
	// begin inline asm
	shfl.sync.down.b32 %r112, %r113, %r119, %r130, %r131;
	// end inline asm
	// begin inline asm
	shfl.sync.down.b32 %r117, %r118, %r119, %r130, %r131;
	// end inline asm
	mov.b64 	%rd55, {%r112, %r117};
	mov.b64 	%fd137, %rd55;
	setp.gt.s32 	%p19, %r81, 23;
	add.f64 	%fd138, %fd136, %fd137;
	selp.f64 	%fd139, %fd136, %fd138, %p19;
	mov.b64 	%rd56, %fd139;
	mov.b64 	{%r123, %r128}, %rd56;
	mov.b32 	%r129, 16;
	// begin inline asm
	shfl.sync.down.b32 %r122, %r123, %r129, %r130, %r131;
	// end inline asm
	// begin inline asm
	shfl.sync.down.b32 %r127, %r128, %r129, %r130, %r131;
	// end inline asm
	mov.b64 	%rd57, {%r122, %r127};
	mov.b64 	%fd140, %rd57;
	setp.gt.s32 	%p20, %r81, 15;
	add.f64 	%fd37, %fd139, %fd140;
	selp.f64 	%fd293, %fd139, %fd37, %p20;
	setp.ne.s32 	%p21, %r81, 0;
	@%p21 bra 	$L__BB34_44;
	shr.u32 	%r132, %r27, 2;
	and.b32  	%r133, %r132, 248;
	mov.u32 	%r134, _ZZN3cub18CUB_300001_SM_10006detail6reduce18DeviceReduceKernelINS2_10policy_hubIdy11add_functorIdEE10Policy1000EN6thrust24THRUST_300001_SM_1000_NS6detail15normal_iteratorINSA_10device_ptrIdEEEEyS6_d14square_functorIdEEEvT0_PT3_T1_NS0_13GridEvenShareISL_EET2_T4_E12temp_storage;
	add.s32 	%r135, %r134, %r133;
	st.shared.f64 	[%r135+8], %fd37;
$L__BB34_44:
	bar.sync 	0;
	setp.ne.s32 	%p22, %r27, 0;
	@%p22 bra 	$L__BB34_46;
	ld.shared.f64 	%fd141, [_ZZN3cub18CUB_300001_SM_10006detail6reduce18DeviceReduceKernelINS2_10policy_hubIdy11add_functorIdEE10Policy1000EN6thrust24THRUST_300001_SM_1000_NS6detail15normal_iteratorINSA_10device_ptrIdEEEEyS6_d14square_functorIdEEEvT0_PT3_T1_NS0_13GridEvenShareISL_EET2_T4_E12temp_storage+16];
	add.f64 	%fd142, %fd293, %fd141;
	ld.shared.f64 	%fd143, [_ZZN3cub18CUB_300001_SM_10006detail6reduce18DeviceReduceKernelINS2_10policy_hubIdy11add_functorIdEE10Policy1000EN6thrust24THRUST_300001_SM_1000_NS6detail15normal_iteratorINSA_10device_ptrIdEEEEyS6_d14square_functorIdEEEvT0_PT3_T1_NS0_13GridEvenShareISL_EET2_T4_E12temp_storage+24];
	add.f64 	%fd144, %fd142, %fd143;
	ld.shared.f64 	%fd145, [_ZZN3cub18CUB_300001_SM_10006detail6reduce18DeviceReduceKernelINS2_10policy_hubIdy11add_functorIdEE10Policy1000EN6thrust24THRUST_300001_SM_1000_NS6detail15normal_iteratorINSA_10device_ptrIdEEEEyS6_d14square_functorIdEEEvT0_PT3_T1_NS0_13GridEvenShareISL_EET2_T4_E12temp_storage+32];
	add.f64 	%fd146, %fd144, %fd145;
	ld.shared.f64 	%fd147, [_ZZN3cub18CUB_300001_SM_10006detail6reduce18DeviceReduceKernelINS2_10policy_hubIdy11add_functorIdEE10Policy1000EN6thrust24THRUST_300001_SM_1000_NS6detail15normal_iteratorINSA_10device_ptrIdEEEEyS6_d14square_functorIdEEEvT0_PT3_T1_NS0_13GridEvenShareISL_EET2_T4_E12temp_storage+40];
	add.f64 	%fd148, %fd146, %fd147;
	ld.shared.f64 	%fd149, [_ZZN3cub18CUB_300001_SM_10006detail6reduce18DeviceReduceKernelINS2_10policy_hubIdy11add_functorIdEE10Policy1000EN6thrust24THRUST_300001_SM_1000_NS6detail15normal_iteratorINSA_10device_ptrIdEEEEyS6_d14square_functorIdEEEvT0_PT3_T1_NS0_13GridEvenShareISL_EET2_T4_E12temp_storage+48];
	add.f64 	%fd150, %fd148, %fd149;
	ld.shared.f64 	%fd151, [_ZZN3cub18CUB_300001_SM_10006detail6reduce18DeviceReduceKernelINS2_10policy_hubIdy11add_functorIdEE10Policy1000EN6thrust24THRUST_300001_SM_1000_NS6detail15normal_iteratorINSA_10device_ptrIdEEEEyS6_d14square_functorIdEEEvT0_PT3_T1_NS0_13GridEvenShareISL_EET2_T4_E12temp_storage+56];
	add.f64 	%fd152, %fd150, %fd151;
	ld.shared.f64 	%fd153, [_ZZN3cub18CUB_300001_SM_10006detail6reduce18DeviceReduceKernelINS2_10policy_hubIdy11add_functorIdEE10Policy1000EN6thrust24THRUST_300001_SM_1000_NS6detail15normal_iteratorINSA_10device_ptrIdEEEEyS6_d14square_functorIdEEEvT0_PT3_T1_NS0_13GridEvenShareISL_EET2_T4_E12temp_storage+64];
	add.f64 	%fd293, %fd152, %fd153;
$L__BB34_46:
	mov.u32 	%r263, %tid.x;
	setp.ne.s32 	%p56, %r263, 0;
	@%p56 bra 	$L__BB34_48;
	ld.param.u64 	%rd98, [_ZN3cub18CUB_300001_SM_10006detail6reduce18DeviceReduceKernelINS2_10policy_hubIdy11add_functorIdEE10Policy1000EN6thrust24THRUST_300001_SM_1000_NS6detail15normal_iteratorINSA_10device_ptrIdEEEEyS6_d14square_functorIdEEEvT0_PT3_T1_NS0_13GridEvenShareISL_EET2_T4__param_1];
	cvta.to.global.u64 	%rd95, %rd98;
	mul.wide.u32 	%rd96, %r2, 8;
	add.s64 	%rd97, %rd95, %rd96;
	st.global.f64 	[%rd97], %fd293;
$L__BB34_48:
	ret;

}
	// .globl	_ZN3cub18CUB_300001_SM_10006detail6reduce28DeviceReduceSingleTileKernelINS2_10policy_hubImj11mul_functorImEE10Policy1000EN6thrust24THRUST_300001_SM_1000_NS6detail15normal_iteratorINSA_10device_ptrImEEEEPmjS6_mm11inc_functorImEEEvT0_T1_T2_T3_T4_T6_
.visible .entry _ZN3cub18CUB_300001_SM_10006detail6reduce28DeviceReduceSingleTileKernelINS2_10policy_hubImj11mul_functorImEE10Policy1000EN6thrust24THRUST_300001_SM_1000_NS6detail15normal_iteratorINSA_10device_ptrImEEEEPmjS6_mm11inc_functorImEEEvT0_T1_T2_T3_T4_T6_(
	.param .align 8 .b8 _ZN3cub18CUB_300001_SM_10006detail6reduce28DeviceReduceSingleTileKernelINS2_10policy_hubImj11mul_functorImEE10Policy1000EN6thrust24THRUST_300001_SM_1000_NS6detail15normal_iteratorINSA_10device_ptrImEEEEPmjS6_mm11inc_functorImEEEvT0_T1_T2_T3_T4_T6__param_0[8],
	.param .u64 .ptr .align 1 _ZN3cub18CUB_300001_SM_10006detail6reduce28DeviceReduceSingleTileKernelINS2_10policy_hubImj11mul_functorImEE10Policy1000EN6thrust24THRUST_300001_SM_1000_NS6detail15normal_iteratorINSA_10device_ptrImEEEEPmjS6_mm11inc_functorImEEEvT0_T1_T2_T3_T4_T6__param_1,
	.param .u32 _ZN3cub18CUB_300001_SM_10006detail6reduce28DeviceReduceSingleTileKernelINS2_10policy_hubImj11mul_functorImEE10Policy1000EN6thrust24THRUST_300001_SM_1000_NS6detail15normal_iteratorINSA_10device_ptrImEEEEPmjS6_mm11inc_functorImEEEvT0_T1_T2_T3_T4_T6__param_2,
	.param .align 1 .b8 _ZN3cub18CUB_300001_SM_10006detail6reduce28DeviceReduceSingleTileKernelINS2_10policy_hubImj11mul_functorImEE10Policy1000EN6thrust24THRUST_300001_SM_1000_NS6detail15normal_iteratorINSA_10device_ptrImEEEEPmjS6_mm11inc_functorImEEEvT0_T1_T2_T3_T4_T6__param_3[1],
	.param .u64 _ZN3cub18CUB_300001_SM_10006detail6reduce28DeviceReduceSingleTileKernelINS2_10policy_hubImj11mul_functorImEE10Policy1000EN6thrust24THRUST_300001_SM_1000_NS6detail15normal_iteratorINSA_10device_ptrImEEEEPmjS6_mm11inc_functorImEEEvT0_T1_T2_T3_T4_T6__param_4,
	.param .align 1 .b8 _ZN3cub18CUB_300001_SM_10006detail6reduce28DeviceReduceSingleTileKernelINS2_10policy_hubImj11mul_functorImEE10Policy1000EN6thrust24THRUST_300001_SM_1000_NS6detail15normal_iteratorINSA_10device_ptrImEEEEPmjS6_mm11inc_functorImEEEvT0_T1_T2_T3_T4_T6__param_5[1]
)
.maxntid 256
.minnctapersm 1
{
	.reg .pred 	%p<59>;
	.reg .b32 	%r<286>;
	.reg .b64 	%rd<388>;
	// demoted variable
	.shared .align 8 .b8 _ZZN3cub18CUB_300001_SM_10006detail6reduce28DeviceReduceSingleTileKernelINS2_10policy_hubImj11mul_functorImEE10Policy1000EN6thrust24THRUST_300001_SM_1000_NS6detail15normal_iteratorINSA_10device_ptrImEEEEPmjS6_mm11inc_functorImEEEvT0_T1_T2_T3_T4_T6_E12temp_storage[80];
	ld.param.u64 	%rd48, [_ZN3cub18CUB_300001_SM_10006detail6reduce28DeviceReduceSingleTileKernelINS2_10policy_hubImj11mul_functorImEE10Policy1000EN6thrust24THRUST_300001_SM_1000_NS6detail15normal_iteratorINSA_10device_ptrImEEEEPmjS6_mm11inc_functorImEEEvT0_T1_T2_T3_T4_T6__param_0];
	ld.param.u64 	%rd50, [_ZN3cub18CUB_300001_SM_10006detail6reduce28DeviceReduceSingleTileKernelINS2_10policy_hubImj11mul_functorImEE10Policy1000EN6thrust24THRUST_300001_SM_1000_NS6detail15normal_iteratorINSA_10device_ptrImEEEEPmjS6_mm11inc_functorImEEEvT0_T1_T2_T3_T4_T6__param_1];
	ld.param.u32 	%r51, [_ZN3cub18CUB_300001_SM_10006detail6reduce28DeviceReduceSingleTileKernelINS2_10policy_hubImj11mul_functorImEE10Policy1000EN6thrust24THRUST_300001_SM_1000_NS6detail15normal_iteratorINSA_10device_ptrImEEEEPmjS6_mm11inc_functorImEEEvT0_T1_T2_T3_T4_T6__param_2];
	ld.param.u64 	%rd49, [_ZN3cub18CUB_300001_SM_10006detail6reduce28DeviceReduceSingleTileKernelINS2_10policy_hubImj11mul_functorImEE10Policy1000EN6thrust24THRUST_300001_SM_1000_NS6detail15normal_iteratorINSA_10device_ptrImEEEEPmjS6_mm11inc_functorImEEEvT0_T1_T2_T3_T4_T6__param_4];
	cvta.to.global.u64 	%rd1, %rd50;
	setp.ne.s32 	%p1, %r51, 0;
	@%p1 bra 	$L__BB35_3;
	mov.u32 	%r268, %tid.x;
	setp.ne.s32 	%p58, %r268, 0;
	@%p58 bra 	$L__BB35_52;
	st.global.u64 	[%rd1], %rd49;
	bra.uni 	$L__BB35_52;
$L__BB35_3:
	cvta.to.global.u64 	%rd2, %rd48;
	setp.gt.u32 	%p2, %r51, 2047;
	@%p2 bra 	$L__BB35_28;
	mov.u32 	%r1, %tid.x;
	setp.ge.u32 	%p24, %r1, %r51;
	mov.b64 	%rd375, 0;
	mov.u32 	%r272, %r1;
	@%p24 bra 	$L__BB35_6;
	mul.wide.u32 	%rd235, %r1, 8;
	add.s64 	%rd236, %rd2, %rd235;
	ld.global.u64 	%rd237, [%rd236];
	add.s64 	%rd375, %rd237, 1;
	add.s32 	%r272, %r1, 256;
$L__BB35_6:
	setp.ge.u32 	%p25, %r272, %r51;
	@%p25 bra 	$L__BB35_19;
	not.b32 	%r145, %r272;
	add.s32 	%r146, %r51, %r145;
	shr.u32 	%r147, %r146, 8;
	add.s32 	%r4, %r147, 1;
	and.b32  	%r5, %r4, 15;
	setp.lt.u32 	%p26, %r146, 3840;
	@%p26 bra 	$L__BB35_10;
	and.b32  	%r148, %r4, 33554416;
	neg.s32 	%r270, %r148;
	mul.wide.u32 	%rd239, %r272, 8;
	add.s64 	%rd240, %rd239, %rd2;
	add.s64 	%rd365, %rd240, 16384;
$L__BB35_9:
	.pragma "nounroll";
	ld.global.u64 	%rd241, [%rd365+-16384];
	mad.lo.s64 	%rd242, %rd375, %rd241, %rd375;
	ld.global.u64 	%rd243, [%rd365+-14336];
	mad.lo.s64 	%rd244, %rd242, %rd243, %rd242;
	ld.global.u64 	%rd245, [%rd365+-12288];
	mad.lo.s64 	%rd246, %rd244, %rd245, %rd244;
	ld.global.u64 	%rd247, [%rd365+-10240];
	mad.lo.s64 	%rd248, %rd246, %rd247, %rd246;
	ld.global.u64 	%rd249, [%rd365+-8192];
	mad.lo.s64 	%rd250, %rd248, %rd249, %rd248;
	ld.global.u64 	%rd251, [%rd365+-6144];
	mad.lo.s64 	%rd252, %rd250, %rd251, %rd250;
	ld.global.u64 	%rd253, [%rd365+-4096];
	mad.lo.s64 	%rd254, %rd252, %rd253, %rd252;
	ld.global.u64 	%rd255, [%rd365+-2048];
	mad.lo.s64 	%rd256, %rd254, %rd255, %rd254;
	ld.global.u64 	%rd257, [%rd365];
	mad.lo.s64 	%rd258, %rd256, %rd257, %rd256;
	ld.global.u64 	%rd259, [%rd365+2048];
	mad.lo.s64 	%rd260, %rd258, %rd259, %rd258;
	ld.global.u64 	%rd261, [%rd365+4096];
	mad.lo.s64 	%rd262, %rd260, %rd261, %rd260;
	ld.global.u64 	%rd263, [%rd365+6144];
	mad.lo.s64 	%rd264, %rd262, %rd263, %rd262;
	ld.global.u64 	%rd265, [%rd365+8192];
	mad.lo.s64 	%rd266, %rd264, %rd265, %rd264;
	ld.global.u64 	%rd267, [%rd365+10240];
	mad.lo.s64 	%rd268, %rd266, %rd267, %rd266;
	ld.global.u64 	%rd269, [%rd365+12288];
	mad.lo.s64 	%rd270, %rd268, %rd269, %rd268;
	ld.global.u64 	%rd271, [%rd365+14336];
	mad.lo.s64 	%rd375, %rd270, %rd271, %rd270;
	add.s32 	%r272, %r272, 4096;
	add.s32 	%r270, %r270, 16;
	add.s64 	%rd365, %rd365, 32768;
	setp.ne.s32 	%p27, %r270, 0;
	@%p27 bra 	$L__BB35_9;
$L__BB35_10:
	setp.eq.s32 	%p28, %r5, 0;
	@%p28 bra 	$L__BB35_19;
	and.b32  	%r12, %r4, 7;
	setp.lt.u32 	%p29, %r5, 8;
	@%p29 bra 	$L__BB35_13;
	mul.wide.u32 	%rd273, %r272, 8;
	add.s64 	%rd274, %rd2, %rd273;
	ld.global.u64 	%rd275, [%rd274];
	mad.lo.s64 	%rd276, %rd375, %rd275, %rd375;
	ld.global.u64 	%rd277, [%rd274+2048];
	mad.lo.s64 	%rd278, %rd276, %rd277, %rd276;
	ld.global.u64 	%rd279, [%rd274+4096];
	mad.lo.s64 	%rd280, %rd278, %rd279, %rd278;
	ld.global.u64 	%rd281, [%rd274+6144];
	mad.lo.s64 	%rd282, %rd280, %rd281, %rd280;
	ld.global.u64 	%rd283, [%rd274+8192];
	mad.lo.s64 	%rd284, %rd282, %rd283, %rd282;
	ld.global.u64 	%rd285, [%rd274+10240];
	mad.lo.s64 	%rd286, %rd284, %rd285, %rd284;
	ld.global.u64 	%rd287, [%rd274+12288];
	mad.lo.s64 	%rd288, %rd286, %rd287, %rd286;
	ld.global.u64 	%rd289, [%rd274+14336];
	mad.lo.s64 	%rd375, %rd288, %rd289, %rd288;
	add.s32 	%r272, %r272, 2048;
$L__BB35_13:
	setp.eq.s32 	%p30, %r12, 0;
	@%p30 bra 	$L__BB35_19;
	and.b32  	%r15, %r4, 3;
	setp.lt.u32 	%p31, %r12, 4;
	@%p31 bra 	$L__BB35_16;
	mul.wide.u32 	%rd291, %r272, 8;
	add.s64 	%rd292, %rd2, %rd291;
	ld.global.u64 	%rd293, [%rd292];
	mad.lo.s64 	%rd294, %rd375, %rd293, %rd375;
	ld.global.u64 	%rd295, [%rd292+2048];
	mad.lo.s64 	%rd296, %rd294, %rd295, %rd294;
	ld.global.u64 	%rd297, [%rd292+4096];
	mad.lo.s64 	%rd298, %rd296, %rd297, %rd296;
	ld.global.u64 	%rd299, [%rd292+6144];
	mad.lo.s64 	%rd375, %rd298, %rd299, %rd298;
	add.s32 	%r272, %r272, 1024;
$L__BB35_16:
	setp.eq.s32 	%p32, %r15, 0;
	@%p32 bra 	$L__BB35_19;
	mul.wide.u32 	%rd300, %r272, 8;
	add.s64 	%rd373, %rd2, %rd300;
	neg.s32 	%r275, %r15;
$L__BB35_18:
	.pragma "nounroll";
	ld.global.u64 	%rd301, [%rd373];
	mad.lo.s64 	%rd375, %rd375, %rd301, %rd375;
	add.s64 	%rd373, %rd373, 2048;
	add.s32 	%r275, %r275, 1;
	setp.ne.s32 	%p33, %r275, 0;
	@%p33 bra 	$L__BB35_18;
$L__BB35_19:
	setp.lt.u32 	%p34, %r51, 256;
	@%p34 bra 	$L__BB35_24;
	// begin inline asm
	mov.u32 %r212, %laneid;
	// end inline asm
	mov.b64 	{%r214, %r219}, %rd375;
	mov.b32 	%r220, 1;
	mov.b32 	%r261, 31;
	mov.b32 	%r262, -1;
	// begin inline asm
	shfl.sync.down.b32 %r213, %r214, %r220, %r261, %r262;
	// end inline asm
	// begin inline asm
	shfl.sync.down.b32 %r218, %r219, %r220, %r261, %r262;
	// end inline asm
	mov.b64 	%rd336, {%r213, %r218};
	setp.gt.s32 	%p50, %r212, 30;
	selp.b64 	%rd337, 1, %rd336, %p50;
	mul.lo.s64 	%rd338, %rd337, %rd375;
	mov.b64 	{%r224, %r229}, %rd338;
	mov.b32 	%r230, 2;
	// begin inline asm
	shfl.sync.down.b32 %r223, %r224, %r230, %r261, %r262;
	// end inline asm
	// begin inline asm
	shfl.sync.down.b32 %r228, %r229, %r230, %r261, %r262;
	// end inline asm
	mov.b64 	%rd339, {%r223, %r228};
	setp.gt.s32 	%p51, %r212, 29;
	selp.b64 	%rd340, 1, %rd339, %p51;
	mul.lo.s64 	%rd341, %rd340, %rd338;
	mov.b64 	{%r234, %r239}, %rd341;
	mov.b32 	%r240, 4;
	// begin inline asm
	shfl.sync.down.b32 %r233, %r234, %r240, %r261, %r262;
	// end inline asm
	// begin inline asm
	shfl.sync.down.b32 %r238, %r239, %r240, %r261, %r262;
	// end inline asm
	mov.b64 	%rd342, {%r233, %r238};
	setp.gt.s32 	%p52, %r212, 27;
	selp.b64 	%rd343, 1, %rd342, %p52;
	mul.lo.s64 	%rd344, %rd343, %rd341;
	mov.b64 	{%r244, %r249}, %rd344;
	mov.b32 	%r250, 8;
	// begin inline asm
	shfl.sync.down.b32 %r243, %r244, %r250, %r261, %r262;
	// end inline asm
	// begin inline asm
	shfl.sync.down.b32 %r248, %r249, %r250, %r261, %r262;
	// end inline asm
	mov.b64 	%rd345, {%r243, %r248};
	setp.gt.s32 	%p53, %r212, 23;
	selp.b64 	%rd346, 1, %rd345, %p53;
	mul.lo.s64 	%rd347, %rd346, %rd344;
	mov.b64 	{%r254, %r259}, %rd347;
	mov.b32 	%r260, 16;
	// begin inline asm
	shfl.sync.down.b32 %r253, %r254, %r260, %r261, %r262;
	// end inline asm
	// begin inline asm
	shfl.sync.down.b32 %r258, %r259, %r260, %r261, %r262;
	// end inline asm
	mov.b64 	%rd348, {%r253, %r258};
	setp.gt.s32 	%p54, %r212, 15;
	selp.b64 	%rd349, 1, %rd348, %p54;
	mul.lo.s64 	%rd387, %rd349, %rd347;
	setp.ne.s32 	%p55, %r212, 0;
	@%p55 bra 	$L__BB35_22;
	shr.u32 	%r263, %r1, 2;
	and.b32  	%r264, %r263, 248;
	mov.u32 	%r265, _ZZN3cub18CUB_300001_SM_10006detail6reduce28DeviceReduceSingleTileKernelINS2_10policy_hubImj11mul_functorImEE10Policy1000EN6thrust24THRUST_300001_SM_1000_NS6detail15normal_iteratorINSA_10device_ptrImEEEEPmjS6_mm11inc_functorImEEEvT0_T1_T2_T3_T4_T6_E12temp_storage;
	add.s32 	%r266, %r265, %r264;
	st.shared.u64 	[%r266+8], %rd387;
$L__BB35_22:
	bar.sync 	0;
	setp.ne.s32 	%p56, %r1, 0;
	@%p56 bra 	$L__BB35_50;
	ld.shared.u64 	%rd350, [_ZZN3cub18CUB_300001_SM_10006detail6reduce28DeviceReduceSingleTileKernelINS2_10policy_hubImj11mul_functorImEE10Policy1000EN6thrust24THRUST_300001_SM_1000_NS6detail15normal_iteratorINSA_10device_ptrImEEEEPmjS6_mm11inc_functorImEEEvT0_T1_T2_T3_T4_T6_E12temp_storage+16];
	mul.lo.s64 	%rd351, %rd350, %rd387;
	ld.shared.u64 	%rd352, [_ZZN3cub18CUB_300001_SM_10006detail6reduce28DeviceReduceSingleTileKernelINS2_10policy_hubImj11mul_functorImEE10Policy1000EN6thrust24THRUST_300001_SM_1000_NS6detail15normal_iteratorINSA_10device_ptrImEEEEPmjS6_mm11inc_functorImEEEvT0_T1_T2_T3_T4_T6_E12temp_storage+24];
	mul.lo.s64 	%rd353, %rd351, %rd352;
	ld.shared.u64 	%rd354, [_ZZN3cub18CUB_300001_SM_10006detail6reduce28DeviceReduceSingleTileKernelINS2_10policy_hubImj11mul_functorImEE10Policy1000EN6thrust24THRUST_300001_SM_1000_NS6detail15normal_iteratorINSA_10device_ptrImEEEEPmjS6_mm11inc_functorImEEEvT0_T1_T2_T3_T4_T6_E12temp_storage+32];
	mul.lo.s64 	%rd355, %rd353, %rd354;
	ld.shared.u64 	%rd356, [_ZZN3cub18CUB_300001_SM_10006detail6reduce28DeviceReduceSingleTileKernelINS2_10policy_hubImj11mul_functorImEE10Policy1000EN6thrust24THRUST_300001_SM_1000_NS6detail15normal_iteratorINSA_10device_ptrImEEEEPmjS6_mm11inc_functorImEEEvT0_T1_T2_T3_T4_T6_E12temp_storage+40];
	mul.lo.s64 	%rd357, %rd355, %rd356;
	ld.shared.u64 	%rd358, [_ZZN3cub18CUB_300001_SM_10006detail6reduce28DeviceReduceSingleTileKernelINS2_10policy_hubImj11mul_functorImEE10Policy1000EN6thrust24THRUST_300001_SM_1000_NS6detail15normal_iteratorINSA_10device_ptrImEEEEPmjS6_mm11inc_functorImEEEvT0_T1_T2_T3_T4_T6_E12temp_storage+48];
	mul.lo.s64 	%rd359, %rd357, %rd358;
	ld.shared.u64 	%rd360, [_ZZN3cub18CUB_300001_SM_10006detail6reduce28DeviceReduceSingleTileKernelINS2_10policy_hubImj11mul_functorImEE10Policy1000EN6thrust24THRUST_300001_SM_1000_NS6detail15normal_iteratorINSA_10device_ptrImEEEEPmjS6_mm11inc_functorImEEEvT0_T1_T2_T3_T4_T6_E12temp_storage+56];
	mul.lo.s64 	%rd361, %rd359, %rd360;
	ld.shared.u64 	%rd362, [_ZZN3cub18CUB_300001_SM_10006detail6reduce28DeviceReduceSingleTileKernelINS2_10policy_hubImj11mul_functorImEE10Policy1000EN6thrust24THRUST_300001_SM_1000_NS6detail15normal_iteratorINSA_10device_ptrImEEEEPmjS6_mm11inc_functorImEEEvT0_T1_T2_T3_T4_T6_E12temp_storage+64];
	mul.lo.s64 	%rd387, %rd361, %rd362;
	bra.uni 	$L__BB35_50;
$L__BB35_24:
	// begin inline asm
	mov.u32 %r149, %laneid;
	// end inline asm
	and.b32  	%r200, %r1, 992;
	add.s32 	%r201, %r200, 32;
	setp.gt.u32 	%p35, %r201, %r51;
	not.b32 	%r202, %r200;
	add.s32 	%r203, %r51, %r202;
	selp.b32 	%r198, %r203, 31, %p35;
	mov.b64 	{%r151, %r156}, %rd375;
	mov.b32 	%r157, 1;
	mov.b32 	%r199, -1;
	// begin inline asm
	shfl.sync.down.b32 %r150, %r151, %r157, %r198, %r199;
	// end inline asm
	// begin inline asm
	shfl.sync.down.b32 %r155, %r156, %r157, %r198, %r199;
	// end inline asm
	mov.b64 	%rd302, {%r150, %r155};
	setp.lt.s32 	%p36, %r149, %r198;
	selp.b64 	%rd303, %rd302, 1, %p36;
	mul.lo.s64 	%rd304, %rd303, %rd375;
	mov.b64 	{%r161, %r166}, %rd304;
	mov.b32 	%r167, 2;
	// begin inline asm
	shfl.sync.down.b32 %r160, %r161, %r167, %r198, %r199;
	// end inline asm
	// begin inline asm
	shfl.sync.down.b32 %r165, %r166, %r167, %r198, %r199;
	// end inline asm
	mov.b64 	%rd305, {%r160, %r165};
	add.s32 	%r204, %r149, 2;
	setp.gt.s32 	%p37, %r204, %r198;
	selp.b64 	%rd306, 1, %rd305, %p37;
	mul.lo.s64 	%rd307, %rd306, %rd304;
	mov.b64 	{%r171, %r176}, %rd307;
	mov.b32 	%r177, 4;
	// begin inline asm
	shfl.sync.down.b32 %r170, %r171, %r177, %r198, %r199;
	// end inline asm
	// begin inline asm
	shfl.sync.down.b32 %r175, %r176, %r177, %r198, %r199;
	// end inline asm
	mov.b64 	%rd308, {%r170, %r175};
	add.s32 	%r205, %r149, 4;
	setp.gt.s32 	%p38, %r205, %r198;
	selp.b64 	%rd309, 1, %rd308, %p38;
	mul.lo.s64 	%rd310, %rd309, %rd307;
	mov.b64 	{%r181, %r186}, %rd310;
	mov.b32 	%r187, 8;
	// begin inline asm
	shfl.sync.down.b32 %r180, %r181, %r187, %r198, %r199;
	// end inline asm
	// begin inline asm
	shfl.sync.down.b32 %r185, %r186, %r187, %r198, %r199;
	// end inline asm
	mov.b64 	%rd311, {%r180, %r185};
	add.s32 	%r206, %r149, 8;
	setp.gt.s32 	%p39, %r206, %r198;
	selp.b64 	%rd312, 1, %rd311, %p39;
	mul.lo.s64 	%rd313, %rd312, %rd310;
	mov.b64 	{%r191, %r196}, %rd313;
	mov.b32 	%r197, 16;
	// begin inline asm
	shfl.sync.down.b32 %r190, %r191, %r197, %r198, %r199;
	// end inline asm
	// begin inline asm
	shfl.sync.down.b32 %r195, %r196, %r197, %r198, %r199;
	// end inline asm
	mov.b64 	%rd314, {%r190, %r195};
	add.s32 	%r207, %r149, 16;
	setp.gt.s32 	%p40, %r207, %r198;
	selp.b64 	%rd315, 1, %rd314, %p40;
	mul.lo.s64 	%rd387, %rd315, %rd313;
	setp.ne.s32 	%p41, %r149, 0;
	@%p41 bra 	$L__BB35_26;
	shr.u32 	%r208, %r1, 2;
	and.b32  	%r209, %r208, 248;
	mov.u32 	%r210, _ZZN3cub18CUB_300001_SM_10006detail6reduce28DeviceReduceSingleTileKernelINS2_10policy_hubImj11mul_functorImEE10Policy1000EN6thrust24THRUST_300001_SM_1000_NS6detail15normal_iteratorINSA_10device_ptrImEEEEPmjS6_mm11inc_functorImEEEvT0_T1_T2_T3_T4_T6_E12temp_storage;
	add.s32 	%r211, %r210, %r209;
	st.shared.u64 	[%r211+8], %rd387;
$L__BB35_26:
	bar.sync 	0;
	setp.ne.s32 	%p42, %r1, 0;
	@%p42 bra 	$L__BB35_50;
	setp.gt.u32 	%p43, %r51, 32;
	ld.shared.u64 	%rd316, [_ZZN3cub18CUB_300001_SM_10006detail6reduce28DeviceReduceSingleTileKernelINS2_10policy_hubImj11mul_functorImEE10Policy1000EN6thrust24THRUST_300001_SM_1000_NS6detail15normal_iteratorINSA_10device_ptrImEEEEPmjS6_mm11inc_functorImEEEvT0_T1_T2_T3_T4_T6_E12temp_storage+16];
	selp.b64 	%rd317, %rd316, 1, %p43;
	mul.lo.s64 	%rd318, %rd317, %rd387;
	setp.gt.u32 	%p44, %r51, 64;
	ld.shared.u64 	%rd319, [_ZZN3cub18CUB_300001_SM_10006detail6reduce28DeviceReduceSingleTileKernelINS2_10policy_hubImj11mul_functorImEE10Policy1000EN6thrust24THRUST_300001_SM_1000_NS6detail15normal_iteratorINSA_10device_ptrImEEEEPmjS6_mm11inc_functorImEEEvT0_T1_T2_T3_T4_T6_E12temp_storage+24];
	selp.b64 	%rd320, %rd319, 1, %p44;
	mul.lo.s64 	%rd321, %rd318, %rd320;
	setp.gt.u32 	%p45, %r51, 96;
	ld.shared.u64 	%rd322, [_ZZN3cub18CUB_300001_SM_10006detail6reduce28DeviceReduceSingleTileKernelINS2_10policy_hubImj11mul_functorImEE10Policy1000EN6thrust24THRUST_300001_SM_1000_NS6detail15normal_iteratorINSA_10device_ptrImEEEEPmjS6_mm11inc_functorImEEEvT0_T1_T2_T3_T4_T6_E12temp_storage+32];
	selp.b64 	%rd323, %rd322, 1, %p45;
	mul.lo.s64 	%rd324, %rd321, %rd323;
	setp.gt.u32 	%p46, %r51, 128;
	ld.shared.u64 	%rd325, [_ZZN3cub18CUB_300001_SM_10006detail6reduce28DeviceReduceSingleTileKernelINS2_10policy_hubImj11mul_functorImEE10Policy1000EN6thrust24THRUST_300001_SM_1000_NS6detail15normal_iteratorINSA_10device_ptrImEEEEPmjS6_mm11inc_functorImEEEvT0_T1_T2_T3_T4_T6_E12temp_storage+40];
	selp.b64 	%rd326, %rd325, 1, %p46;
	mul.lo.s64 	%rd327, %rd324, %rd326;
	setp.gt.u32 	%p47, %r51, 160;
	ld.shared.u64 	%rd328, [_ZZN3cub18CUB_300001_SM_10006detail6reduce28DeviceReduceSingleTileKernelINS2_10policy_hubImj11mul_functorImEE10Policy1000EN6thrust24THRUST_300001_SM_1000_NS6detail15normal_iteratorINSA_10device_ptrImEEEEPmjS6_mm11inc_functorImEEEvT0_T1_T2_T3_T4_T6_E12temp_storage+48];
	selp.b64 	%rd329, %rd328, 1, %p47;
	mul.lo.s64 	%rd330, %rd327, %rd329;
	setp.gt.u32 	%p48, %r51, 192;
	ld.shared.u64 	%rd331, [_ZZN3cub18CUB_300001_SM_10006detail6reduce28DeviceReduceSingleTileKernelINS2_10policy_hubImj11mul_functorImEE10Policy1000EN6thrust24THRUST_300001_SM_1000_NS6detail15normal_iteratorINSA_10device_ptrImEEEEPmjS6_mm11inc_functorImEEEvT0_T1_T2_T3_T4_T6_E12temp_storage+56];
	selp.b64 	%rd332, %rd331, 1, %p48;
	mul.lo.s64 	%rd333, %rd330, %rd332;
	setp.gt.u32 	%p49, %r51, 224;
	ld.shared.u64 	%rd334, [_ZZN3cub18CUB_300001_SM_10006detail6reduce28DeviceReduceSingleTileKernelINS2_10policy_hubImj11mul_functorImEE10Policy1000EN6thrust24THRUST_300001_SM_1000_NS6detail15normal_iteratorINSA_10device_ptrImEEEEPmjS6_mm11inc_functorImEEEvT0_T1_T2_T3_T4_T6_E12temp_storage+64];
	selp.b64 	%rd335, %rd334, 1, %p49;
	mul.lo.s64 	%rd387, %rd333, %rd335;
	bra.uni 	$L__BB35_50;
$L__BB35_28:
	mov.u32 	%r21, %tid.x;
	mul.wide.u32 	%rd51, %r21, 8;
	add.s64 	%rd52, %rd2, %rd51;
	ld.global.u64 	%rd53, [%rd52];
	ld.global.u64 	%rd54, [%rd52+2048];
	mad.lo.s64 	%rd55, %rd53, %rd54, %rd53;
	add.s64 	%rd56, %rd54, %rd55;
	ld.global.u64 	%rd57, [%rd52+4096];
	ld.global.u64 	%rd58, [%rd52+6144];
	ld.global.u64 	%rd59, [%rd52+8192];
	ld.global.u64 	%rd60, [%rd52+10240];
	ld.global.u64 	%rd61, [%rd52+12288];
	ld.global.u64 	%rd62, [%rd52+14336];
	mad.lo.s64 	%rd63, %rd57, %rd56, %rd57;
	add.s64 	%rd64, %rd56, %rd63;
	mad.lo.s64 	%rd65, %rd58, %rd64, %rd58;
	add.s64 	%rd66, %rd64, %rd65;
	mad.lo.s64 	%rd67, %rd59, %rd66, %rd59;
	add.s64 	%rd68, %rd66, %rd67;
	mad.lo.s64 	%rd69, %rd60, %rd68, %rd60;
	add.s64 	%rd70, %rd68, %rd69;
	mad.lo.s64 	%rd71, %rd61, %rd70, %rd61;
	add.s64 	%rd72, %rd70, %rd71;
	mad.lo.s64 	%rd73, %rd62, %rd72, %rd62;
	add.s64 	%rd74, %rd72, %rd73;
	add.s64 	%rd386, %rd74, 1;
	add.s32 	%r22, %r51, -2048;
	setp.lt.u32 	%p3, %r22, 2048;
	mov.b32 	%r277, 2048;
	@%p3 bra 	$L__BB35_32;
	mov.b32 	%r277, 2048;
$L__BB35_30:
	add.s32 	%r54, %r21, %r277;
	mul.wide.u32 	%rd75, %r54, 8;
	add.s64 	%rd76, %rd2, %rd75;
	ld.global.u64 	%rd77, [%rd76];
	ld.global.u64 	%rd78, [%rd76+2048];
	ld.global.u64 	%rd79, [%rd76+4096];
	ld.global.u64 	%rd80, [%rd76+6144];
	ld.global.u64 	%rd81, [%rd76+8192];
	ld.global.u64 	%rd82, [%rd76+10240];
	ld.global.u64 	%rd83, [%rd76+12288];
	ld.global.u64 	%rd84, [%rd76+14336];
	mad.lo.s64 	%rd85, %rd386, %rd77, %rd386;
	mad.lo.s64 	%rd86, %rd85, %rd78, %rd85;
	mad.lo.s64 	%rd87, %rd86, %rd79, %rd86;
	mad.lo.s64 	%rd88, %rd87, %rd80, %rd87;
	mad.lo.s64 	%rd89, %rd88, %rd81, %rd88;
	mad.lo.s64 	%rd90, %rd89, %rd82, %rd89;
	mad.lo.s64 	%rd91, %rd90, %rd83, %rd90;
	mad.lo.s64 	%rd386, %rd91, %rd84, %rd91;
	sub.s32 	%r55, %r51, %r277;
	setp.lt.u32 	%p4, %r55, 2048;
	@%p4 bra 	$L__BB35_46;
	add.s32 	%r277, %r277, 2048;
	setp.le.u32 	%p5, %r277, %r22;
	@%p5 bra 	$L__BB35_30;
$L__BB35_32:
	setp.le.u32 	%p6, %r51, %r277;
	sub.s32 	%r56, %r51, %r277;
	setp.ge.s32 	%p7, %r21, %r56;
	or.pred  	%p8, %p6, %p7;
	@%p8 bra 	$L__BB35_46;
	not.b32 	%r58, %r21;
	add.s32 	%r59, %r51, %r58;
	sub.s32 	%r60, %r59, %r277;
	shr.u32 	%r61, %r60, 8;
	add.s32 	%r26, %r61, 1;
	and.b32  	%r27, %r26, 15;
	setp.lt.u32 	%p9, %r60, 3840;
	mov.u32 	%r282, %r21;
	@%p9 bra 	$L__BB35_37;
	or.b32  	%r280, %r21, 2048;
	add.s32 	%r279, %r21, %r277;
	and.b32  	%r62, %r26, 33554416;
	neg.s32 	%r278, %r62;
$L__BB35_35:
	.pragma "nounroll";
	mul.wide.u32 	%rd93, %r279, 8;
	add.s64 	%rd94, %rd2, %rd93;
	ld.global.u64 	%rd95, [%rd94];
	mad.lo.s64 	%rd96, %rd386, %rd95, %rd386;
	add.s32 	%r63, %r279, 256;
	mul.wide.u32 	%rd97, %r63, 8;
	add.s64 	%rd98, %rd2, %rd97;
	ld.global.u64 	%rd99, [%rd98];
	mad.lo.s64 	%rd100, %rd96, %rd99, %rd96;
	add.s32 	%r64, %r279, 512;
	mul.wide.u32 	%rd101, %r64, 8;
	add.s64 	%rd102, %rd2, %rd101;
	ld.global.u64 	%rd103, [%rd102];
	mad.lo.s64 	%rd104, %rd100, %rd103, %rd100;
	add.s32 	%r65, %r279, 768;
	mul.wide.u32 	%rd105, %r65, 8;
	add.s64 	%rd106, %rd2, %rd105;
	ld.global.u64 	%rd107, [%rd106];
	mad.lo.s64 	%rd108, %rd104, %rd107, %rd104;
	add.s32 	%r66, %r279, 1024;
	mul.wide.u32 	%rd109, %r66, 8;
	add.s64 	%rd110, %rd2, %rd109;
	ld.global.u64 	%rd111, [%rd110];
	mad.lo.s64 	%rd112, %rd108, %rd111, %rd108;
	add.s32 	%r67, %r279, 1280;
	mul.wide.u32 	%rd113, %r67, 8;
	add.s64 	%rd114, %rd2, %rd113;
	ld.global.u64 	%rd115, [%rd114];
	mad.lo.s64 	%rd116, %rd112, %rd115, %rd112;
	add.s32 	%r68, %r279, 1536;
	mul.wide.u32 	%rd117, %r68, 8;
	add.s64 	%rd118, %rd2, %rd117;
	ld.global.u64 	%rd119, [%rd118];
	mad.lo.s64 	%rd120, %rd116, %rd119, %rd116;
	add.s32 	%r69, %r279, 1792;
	mul.wide.u32 	%rd121, %r69, 8;
	add.s64 	%rd122, %rd2, %rd121;
	ld.global.u64 	%rd123, [%rd122];
	mad.lo.s64 	%rd124, %rd120, %rd123, %rd120;
	add.s32 	%r70, %r279, 2048;
	mul.wide.u32 	%rd125, %r70, 8;
	add.s64 	%rd126, %rd2, %rd125;
	ld.global.u64 	%rd127, [%rd126];
	mad.lo.s64 	%rd128, %rd124, %rd127, %rd124;
	add.s32 	%r71, %r279, 2304;
	mul.wide.u32 	%rd129, %r71, 8;
	add.s64 	%rd130, %rd2, %rd129;
	ld.global.u64 	%rd131, [%rd130];
	mad.lo.s64 	%rd132, %rd128, %rd131, %rd128;
	add.s32 	%r72, %r279, 2560;
	mul.wide.u32 	%rd133, %r72, 8;
	add.s64 	%rd134, %rd2, %rd133;
	ld.global.u64 	%rd135, [%rd134];
	mad.lo.s64 	%rd136, %rd132, %rd135, %rd132;
	add.s32 	%r73, %r279, 2816;
	mul.wide.u32 	%rd137, %r73, 8;
	add.s64 	%rd138, %rd2, %rd137;
	ld.global.u64 	%rd139, [%rd138];
	mad.lo.s64 	%rd140, %rd136, %rd139, %rd136;
	add.s32 	%r74, %r279, 3072;
	mul.wide.u32 	%rd141, %r74, 8;
	add.s64 	%rd142, %rd2, %rd141;
	ld.global.u64 	%rd143, [%rd142];
	mad.lo.s64 	%rd144, %rd140, %rd143, %rd140;
	add.s32 	%r75, %r279, 3328;
	mul.wide.u32 	%rd145, %r75, 8;
	add.s64 	%rd146, %rd2, %rd145;
	ld.global.u64 	%rd147, [%rd146];
	mad.lo.s64 	%rd148, %rd144, %rd147, %rd144;
	add.s32 	%r76, %r279, 3584;
	mul.wide.u32 	%rd149, %r76, 8;
	add.s64 	%rd150, %rd2, %rd149;
	ld.global.u64 	%rd151, [%rd150];
	mad.lo.s64 	%rd152, %rd148, %rd151, %rd148;
	add.s32 	%r77, %r279, 3840;
	mul.wide.u32 	%rd153, %r77, 8;
	add.s64 	%rd154, %rd2, %rd153;
	ld.global.u64 	%rd155, [%rd154];
	mad.lo.s64 	%rd386, %rd152, %rd155, %rd152;
	add.s32 	%r280, %r280, 4096;
	add.s32 	%r279, %r279, 4096;
	add.s32 	%r278, %r278, 16;
	setp.ne.s32 	%p10, %r278, 0;
	@%p10 bra 	$L__BB35_35;
	add.s32 	%r282, %r280, -2048;
$L__BB35_37:
	setp.eq.s32 	%p11, %r27, 0;
	@%p11 bra 	$L__BB35_46;
	and.b32  	%r39, %r26, 7;
	setp.lt.u32 	%p12, %r27, 8;
	@%p12 bra 	$L__BB35_40;
	add.s32 	%r78, %r282, %r277;
	mul.wide.u32 	%rd157, %r78, 8;
	add.s64 	%rd158, %rd2, %rd157;
	ld.global.u64 	%rd159, [%rd158];
	mad.lo.s64 	%rd160, %rd386, %rd159, %rd386;
	add.s32 	%r79, %r78, 256;
	mul.wide.u32 	%rd161, %r79, 8;
	add.s64 	%rd162, %rd2, %rd161;
	ld.global.u64 	%rd163, [%rd162];
	mad.lo.s64 	%rd164, %rd160, %rd163, %rd160;
	add.s32 	%r80, %r78, 512;
	mul.wide.u32 	%rd165, %r80, 8;
	add.s64 	%rd166, %rd2, %rd165;
	ld.global.u64 	%rd167, [%rd166];
	mad.lo.s64 	%rd168, %rd164, %rd167, %rd164;
	add.s32 	%r81, %r78, 768;
	mul.wide.u32 	%rd169, %r81, 8;
	add.s64 	%rd170, %rd2, %rd169;
	ld.global.u64 	%rd171, [%rd170];
	mad.lo.s64 	%rd172, %rd168, %rd171, %rd168;
	add.s32 	%r82, %r78, 1024;
	mul.wide.u32 	%rd173, %r82, 8;
	add.s64 	%rd174, %rd2, %rd173;
	ld.global.u64 	%rd175, [%rd174];
	mad.lo.s64 	%rd176, %rd172, %rd175, %rd172;
	add.s32 	%r83, %r78, 1280;
	mul.wide.u32 	%rd177, %r83, 8;
	add.s64 	%rd178, %rd2, %rd177;
	ld.global.u64 	%rd179, [%rd178];
	mad.lo.s64 	%rd180, %rd176, %rd179, %rd176;
	add.s32 	%r84, %r78, 1536;
	mul.wide.u32 	%rd181, %r84, 8;
	add.s64 	%rd182, %rd2, %rd181;
	ld.global.u64 	%rd183, [%rd182];
	mad.lo.s64 	%rd184, %rd180, %rd183, %rd180;
	add.s32 	%r85, %r78, 1792;
	mul.wide.u32 	%rd185, %r85, 8;
	add.s64 	%rd186, %rd2, %rd185;
	ld.global.u64 	%rd187, [%rd186];
	mad.lo.s64 	%rd386, %rd184, %rd187, %rd184;
	add.s32 	%r282, %r282, 2048;
$L__BB35_40:
	setp.eq.s32 	%p13, %r39, 0;
	@%p13 bra 	$L__BB35_46;
	and.b32  	%r42, %r26, 3;
	setp.lt.u32 	%p14, %r39, 4;
	@%p14 bra 	$L__BB35_43;
	add.s32 	%r86, %r282, %r277;
	mul.wide.u32 	%rd189, %r86, 8;
	add.s64 	%rd190, %rd2, %rd189;
	ld.global.u64 	%rd191, [%rd190];
	mad.lo.s64 	%rd192, %rd386, %rd191, %rd386;
	add.s32 	%r87, %r86, 256;
	mul.wide.u32 	%rd193, %r87, 8;
	add.s64 	%rd194, %rd2, %rd193;
	ld.global.u64 	%rd195, [%rd194];
	mad.lo.s64 	%rd196, %rd192, %rd195, %rd192;
	add.s32 	%r88, %r86, 512;
	mul.wide.u32 	%rd197, %r88, 8;
	add.s64 	%rd198, %rd2, %rd197;
	ld.global.u64 	%rd199, [%rd198];
	mad.lo.s64 	%rd200, %rd196, %rd199, %rd196;
	add.s32 	%r89, %r86, 768;
	mul.wide.u32 	%rd201, %r89, 8;
	add.s64 	%rd202, %rd2, %rd201;
	ld.global.u64 	%rd203, [%rd202];
	mad.lo.s64 	%rd386, %rd200, %rd203, %rd200;
	add.s32 	%r282, %r282, 1024;
$L__BB35_43:
	setp.eq.s32 	%p15, %r42, 0;
	@%p15 bra 	$L__BB35_46;
	add.s32 	%r285, %r282, %r277;
	neg.s32 	%r284, %r42;
$L__BB35_45:
	.pragma "nounroll";
	mul.wide.u32 	%rd204, %r285, 8;
	add.s64 	%rd205, %rd2, %rd204;
	ld.global.u64 	%rd206, [%rd205];
	mad.lo.s64 	%rd386, %rd386, %rd206, %rd386;
	add.s32 	%r285, %r285, 256;
	add.s32 	%r284, %r284, 1;
	setp.ne.s32 	%p16, %r284, 0;
	@%p16 bra 	$L__BB35_45;
$L__BB35_46:
	// begin inline asm
	mov.u32 %r90, %laneid;
	// end inline asm
	mov.b64 	{%r92, %r97}, %rd386;
	mov.b32 	%r98, 1;
	mov.b32 	%r139, 31;
	mov.b32 	%r140, -1;
	// begin inline asm
	shfl.sync.down.b32 %r91, %r92, %r98, %r139, %r140;
	// end inline asm
	// begin inline asm
	shfl.sync.down.b32 %r96, %r97, %r98, %r139, %r140;
	// end inline asm
	mov.b64 	%rd207, {%r91, %r96};
	setp.gt.s32 	%p17, %r90, 30;
	selp.b64 	%rd208, 1, %rd207, %p17;
	mul.lo.s64 	%rd209, %rd208, %rd386;
	mov.b64 	{%r102, %r107}, %rd209;
	mov.b32 	%r108, 2;
	// begin inline asm
	shfl.sync.down.b32 %r101, %r102, %r108, %r139, %r140;
	// end inline asm
	// begin inline asm
	shfl.sync.down.b32 %r106, %r107, %r108, %r139, %r140;
	// end inline asm
	mov.b64 	%rd210, {%r101, %r106};
	setp.gt.s32 	%p18, %r90, 29;
	selp.b64 	%rd211, 1, %rd210, %p18;
	mul.lo.s64 	%rd212, %rd211, %rd209;
	mov.b64 	{%r112, %r117}, %rd212;
	mov.b32 	%r118, 4;
	// begin inline asm
	shfl.sync.down.b32 %r111, %r112, %r118, %r139, %r140;
	// end inline asm
	// begin inline asm
	shfl.sync.down.b32 %r116, %r117, %r118, %r139, %r140;
	// end inline asm
	mov.b64 	%rd213, {%r111, %r116};
	setp.gt.s32 	%p19, %r90, 27;
	selp.b64 	%rd214, 1, %rd213, %p19;
	mul.lo.s64 	%rd215, %rd214, %rd212;
	mov.b64 	{%r122, %r127}, %rd215;
	mov.b32 	%r128, 8;
	// begin inline asm
	shfl.sync.down.b32 %r121, %r122, %r128, %r139, %r140;
	// end inline asm
	// begin inline asm
	shfl.sync.down.b32 %r126, %r127, %r128, %r139, %r140;
	// end inline asm
	mov.b64 	%rd216, {%r121, %r126};
	setp.gt.s32 	%p20, %r90, 23;
	selp.b64 	%rd217, 1, %rd216, %p20;
	mul.lo.s64 	%rd218, %rd217, %rd215;
	mov.b64 	{%r132, %r137}, %rd218;
	mov.b32 	%r138, 16;
	// begin inline asm
	shfl.sync.down.b32 %r131, %r132, %r138, %r139, %r140;
	// end inline asm
	// begin inline asm
	shfl.sync.down.b32 %r136, %r137, %r138, %r139, %r140;
	// end inline asm
	mov.b64 	%rd219, {%r131, %r136};
	setp.gt.s32 	%p21, %r90, 15;
	selp.b64 	%rd220, 1, %rd219, %p21;
	mul.lo.s64 	%rd387, %rd220, %rd218;
	setp.ne.s32 	%p22, %r90, 0;
	@%p22 bra 	$L__BB35_48;
	shr.u32 	%r141, %r21, 2;
	and.b32  	%r142, %r141, 248;
	mov.u32 	%r143, _ZZN3cub18CUB_300001_SM_10006detail6reduce28DeviceReduceSingleTileKernelINS2_10policy_hubImj11mul_functorImEE10Policy1000EN6thrust24THRUST_300001_SM_1000_NS6detail15normal_iteratorINSA_10device_ptrImEEEEPmjS6_mm11inc_functorImEEEvT0_T1_T2_T3_T4_T6_E12temp_storage;
	add.s32 	%r144, %r143, %r142;
	st.shared.u64 	[%r144+8], %rd387;
$L__BB35_48:
	bar.sync 	0;
	setp.ne.s32 	%p23, %r21, 0;
	@%p23 bra 	$L__BB35_50;
	ld.shared.u64 	%rd221, [_ZZN3cub18CUB_300001_SM_10006detail6reduce28DeviceReduceSingleTileKernelINS2_10policy_hubImj11mul_functorImEE10Policy1000EN6thrust24THRUST_300001_SM_1000_NS6detail15normal_iteratorINSA_10device_ptrImEEEEPmjS6_mm11inc_functorImEEEvT0_T1_T2_T3_T4_T6_E12temp_storage+16];
	mul.lo.s64 	%rd222, %rd221, %rd387;
	ld.shared.u64 	%rd223, [_ZZN3cub18CUB_300001_SM_10006detail6reduce28DeviceReduceSingleTileKernelINS2_10policy_hubImj11mul_functorImEE10Policy1000EN6thrust24THRUST_300001_SM_1000_NS6detail15normal_iteratorINSA_10device_ptrImEEEEPmjS6_mm11inc_functorImEEEvT0_T1_T2_T3_T4_T6_E12temp_storage+24];
	mul.lo.s64 	%rd224, %rd222, %rd223;
	ld.shared.u64 	%rd225, [_ZZN3cub18CUB_300001_SM_10006detail6reduce28DeviceReduceSingleTileKernelINS2_10policy_hubImj11mul_functorImEE10Policy1000EN6thrust24THRUST_300001_SM_1000_NS6detail15normal_iteratorINSA_10device_ptrImEEEEPmjS6_mm11inc_functorImEEEvT0_T1_T2_T3_T4_T6_E12temp_storage+32];
	mul.lo.s64 	%rd226, %rd224, %rd225;
	ld.shared.u64 	%rd227, [_ZZN3cub18CUB_300001_SM_10006detail6reduce28DeviceReduceSingleTileKernelINS2_10policy_hubImj11mul_functorImEE10Policy1000EN6thrust24THRUST_300001_SM_1000_NS6detail15normal_iteratorINSA_10device_ptrImEEEEPmjS6_mm11inc_functorImEEEvT0_T1_T2_T3_T4_T6_E12temp_storage+40];
	mul.lo.s64 	%rd228, %rd226, %rd227;
	ld.shared.u64 	%rd229, [_ZZN3cub18CUB_300001_SM_10006detail6reduce28DeviceReduceSingleTileKernelINS2_10policy_hubImj11mul_functorImEE10Policy1000EN6thrust24THRUST_300001_SM_1000_NS6detail15normal_iteratorINSA_10device_ptrImEEEEPmjS6_mm11inc_functorImEEEvT0_T1_T2_T3_T4_T6_E12temp_storage+48];
	mul.lo.s64 	%rd230, %rd228, %rd229;
	ld.shared.u64 	%rd231, [_ZZN3cub18CUB_300001_SM_10006detail6reduce28DeviceReduceSingleTileKernelINS2_10policy_hubImj11mul_functorImEE10Policy1000EN6thrust24THRUST_300001_SM_1000_NS6detail15normal_iteratorINSA_10device_ptrImEEEEPmjS6_mm11inc_functorImEEEvT0_T1_T2_T3_T4_T6_E12temp_storage+56];
	mul.lo.s64 	%rd232, %rd230, %rd231;
	ld.shared.u64 	%rd233, [_ZZN3cub18CUB_300001_SM_10006detail6reduce28DeviceReduceSingleTileKernelINS2_10policy_hubImj11mul_functorImEE10Policy1000EN6thrust24THRUST_300001_SM_1000_NS6detail15normal_iteratorINSA_10device_ptrImEEEEPmjS6_mm11inc_functorImEEEvT0_T1_T2_T3_T4_T6_E12temp_storage+64];
	mul.lo.s64 	%rd387, %rd232, %rd233;
$L__BB35_50:
	mov.u32 	%r267, %tid.x;
	setp.ne.s32 	%p57, %r267, 0;
	@%p57 bra 	$L__BB35_52;
	mul.lo.s64 	%rd363, %rd387, %rd49;
	st.global.u64 	[%rd1], %rd363;
$L__BB35_52:
	ret;

}
	// .globl	_ZN3cub18CUB_300001_SM_10006detail6reduce18DeviceReduceKernelINS2_10policy_hubImj11mul_functorImEE10Policy1000EN6thrust24THRUST_300001_SM_1000_NS6detail15normal_iteratorINSA_10device_ptrImEEEEjS6_m11inc_functorImEEEvT0_PT3_T1_NS0_13GridEvenShareISL_EET2_T4_
.visible .entry _ZN3cub18CUB_300001_SM_10006detail6reduce18DeviceReduceKernelINS2_10policy_hubImj11mul_functorImEE10Policy1000EN6thrust24THRUST_300001_SM_1000_NS6detail15normal_iteratorINSA_10device_ptrImEEEEjS6_m11inc_functorImEEEvT0_PT3_T1_NS0_13GridEvenShareISL_EET2_T4_(
	.param .align 8 .b8 _ZN3cub18CUB_300001_SM_10006detail6reduce18DeviceReduceKernelINS2_10policy_hubImj11mul_functorImEE10Policy1000EN6thrust24THRUST_300001_SM_1000_NS6detail15normal_iteratorINSA_10device_ptrImEEEEjS6_m11inc_functorImEEEvT0_PT3_T1_NS0_13GridEvenShareISL_EET2_T4__param_0[8],
	.param .u64 .ptr .align 1 _ZN3cub18CUB_300001_SM_10006detail6reduce18DeviceReduceKernelINS2_10policy_hubImj11mul_functorImEE10Policy1000EN6thrust24THRUST_300001_SM_1000_NS6detail15normal_iteratorINSA_10device_ptrImEEEEjS6_m11inc_functorImEEEvT0_PT3_T1_NS0_13GridEvenShareISL_EET2_T4__param_1,
	.param .u32 _ZN3cub18CUB_300001_SM_10006detail6reduce18DeviceReduceKernelINS2_10policy_hubImj11mul_functorImEE10Policy1000EN6thrust24THRUST_300001_SM_1000_NS6detail15normal_iteratorINSA_10device_ptrImEEEEjS6_m11inc_functorImEEEvT0_PT3_T1_NS0_13GridEvenShareISL_EET2_T4__param_2,
	.param .align 4 .b8 _ZN3cub18CUB_300001_SM_10006detail6reduce18DeviceReduceKernelINS2_10policy_hubImj11mul_functorImEE10Policy1000EN6thrust24THRUST_300001_SM_1000_NS6detail15normal_iteratorINSA_10device_ptrImEEEEjS6_m11inc_functorImEEEvT0_PT3_T1_NS0_13GridEvenShareISL_EET2_T4__param_3[40],
	.param .align 1 .b8 _ZN3cub18CUB_300001_SM_10006detail6reduce18DeviceReduceKernelINS2_10policy_hubImj11mul_functorImEE10Policy1000EN6thrust24THRUST_300001_SM_1000_NS6detail15normal_iteratorINSA_10device_ptrImEEEEjS6_m11inc_functorImEEEvT0_PT3_T1_NS0_13GridEvenShareISL_EET2_T4__param_4[1],
	.param .align 1 .b8 _ZN3cub18CUB_300001_SM_10006detail6reduce18DeviceReduceKernelINS2_10policy_hubImj11mul_functorImEE10Policy1000EN6thrust24THRUST_300001_SM_1000_NS6detail15normal_iteratorINSA_10device_ptrImEEEEjS6_m11inc_functorImEEEvT0_PT3_T1_NS0_13GridEvenShareISL_EET2_T4__param_5[1]
)
.maxntid 256
{
	.reg .pred 	%p<57>;
	.reg .b16 	%rs<4>;
	.reg .b32 	%r<354>;
	.reg .b64 	%rd<430>;
	// demoted variable
	.shared .align 8 .b8 _ZZN3cub18CUB_300001_SM_10006detail6reduce18DeviceReduceKernelINS2_10policy_hubImj11mul_functorImEE10Policy1000EN6thrust24THRUST_300001_SM_1000_NS6detail15normal_iteratorINSA_10device_ptrImEEEEjS6_m11inc_functorImEEEvT0_PT3_T1_NS0_13GridEvenShareISL_EET2_T4_E12temp_storage[80];
	ld.param.u32 	%r1, [_ZN3cub18CUB_300001_SM_10006detail6reduce18DeviceReduceKernelINS2_10policy_hubImj11mul_functorImEE10Policy1000EN6thrust24THRUST_300001_SM_1000_NS6detail15normal_iteratorINSA_10device_ptrImEEEEjS6_m11inc_functorImEEEvT0_PT3_T1_NS0_13GridEvenShareISL_EET2_T4__param_3+20];
	ld.param.u32 	%r2, [_ZN3cub18CUB_300001_SM_10006detail6reduce18DeviceReduceKernelINS2_10policy_hubImj11mul_functorImEE10Policy1000EN6thrust24THRUST_300001_SM_1000_NS6detail15normal_iteratorINSA_10device_ptrImEEEEjS6_m11inc_functorImEEEvT0_PT3_T1_NS0_13GridEvenShareISL_EET2_T4__param_3+24];
	ld.param.u64 	%rd41, [_ZN3cub18CUB_300001_SM_10006detail6reduce18DeviceReduceKernelINS2_10policy_hubImj11mul_functorImEE10Policy1000EN6thrust24THRUST_300001_SM_1000_NS6detail15normal_iteratorINSA_10device_ptrImEEEEjS6_m11inc_functorImEEEvT0_PT3_T1_NS0_13GridEvenShareISL_EET2_T4__param_0];
	cvta.to.global.u64 	%rd1, %rd41;
	mov.u32 	%r3, %ctaid.x;
	shl.b32 	%r4, %r2, 11;
	shl.b32 	%r345, %r3, 11;
	sub.s32 	%r6, %r1, %r345;
	setp.gt.u32 	%p1, %r6, 2047;
	@%p1 bra 	$L__BB36_26;
	mov.u32 	%r7, %tid.x;
	setp.ge.u32 	%p23, %r7, %r6;
	mov.b64 	%rd418, 0;
	mov.u32 	%r336, %r7;
	@%p23 bra 	$L__BB36_3;
	add.s32 	%r180, %r345, %r7;
	mul.wide.u32 	%rd226, %r180, 8;
	add.s64 	%rd227, %rd1, %rd226;
	ld.global.u64 	%rd228, [%rd227];
	add.s64 	%rd418, %rd228, 1;
	add.s32 	%r336, %r7, 256;
$L__BB36_3:
	setp.ge.u32 	%p24, %r336, %r6;
	@%p24 bra 	$L__BB36_17;
	not.b32 	%r181, %r336;
	add.s32 	%r182, %r1, %r181;
	sub.s32 	%r183, %r182, %r345;
	shr.u32 	%r184, %r183, 8;
	add.s32 	%r10, %r184, 1;
	and.b32  	%r11, %r10, 15;
	setp.lt.u32 	%p25, %r183, 3840;
	@%p25 bra 	$L__BB36_8;
	or.b32  	%r335, %r336, 2048;
	add.s32 	%r334, %r336, %r345;
	and.b32  	%r185, %r10, 33554416;
	neg.s32 	%r333, %r185;
$L__BB36_6:
	.pragma "nounroll";
	mul.wide.u32 	%rd230, %r334, 8;
	add.s64 	%rd231, %rd1, %rd230;
	ld.global.u64 	%rd232, [%rd231];
	mad.lo.s64 	%rd233, %rd418, %rd232, %rd418;
	add.s32 	%r186, %r334, 256;
	mul.wide.u32 	%rd234, %r186, 8;
	add.s64 	%rd235, %rd1, %rd234;
	ld.global.u64 	%rd236, [%rd235];
	mad.lo.s64 	%rd237, %rd233, %rd236, %rd233;
	add.s32 	%r187, %r334, 512;
	mul.wide.u32 	%rd238, %r187, 8;
	add.s64 	%rd239, %rd1, %rd238;
	ld.global.u64 	%rd240, [%rd239];
	mad.lo.s64 	%rd241, %rd237, %rd240, %rd237;
	add.s32 	%r188, %r334, 768;
	mul.wide.u32 	%rd242, %r188, 8;
	add.s64 	%rd243, %rd1, %rd242;
	ld.global.u64 	%rd244, [%rd243];
	mad.lo.s64 	%rd245, %rd241, %rd244, %rd241;
	add.s32 	%r189, %r334, 1024;
	mul.wide.u32 	%rd246, %r189, 8;
	add.s64 	%rd247, %rd1, %rd246;
	ld.global.u64 	%rd248, [%rd247];
	mad.lo.s64 	%rd249, %rd245, %rd248, %rd245;
	add.s32 	%r190, %r334, 1280;
	mul.wide.u32 	%rd250, %r190, 8;
	add.s64 	%rd251, %rd1, %rd250;
	ld.global.u64 	%rd252, [%rd251];
	mad.lo.s64 	%rd253, %rd249, %rd252, %rd249;
	add.s32 	%r191, %r334, 1536;
	mul.wide.u32 	%rd254, %r191, 8;
	add.s64 	%rd255, %rd1, %rd254;
	ld.global.u64 	%rd256, [%rd255];
	mad.lo.s64 	%rd257, %rd253, %rd256, %rd253;
	add.s32 	%r192, %r334, 1792;
	mul.wide.u32 	%rd258, %r192, 8;
	add.s64 	%rd259, %rd1, %rd258;
	ld.global.u64 	%rd260, [%rd259];
	mad.lo.s64 	%rd261, %rd257, %rd260, %rd257;
	add.s32 	%r193, %r334, 2048;
	mul.wide.u32 	%rd262, %r193, 8;
	add.s64 	%rd263, %rd1, %rd262;
	ld.global.u64 	%rd264, [%rd263];
	mad.lo.s64 	%rd265, %rd261, %rd264, %rd261;
	add.s32 	%r194, %r334, 2304;
	mul.wide.u32 	%rd266, %r194, 8;
	add.s64 	%rd267, %rd1, %rd266;
	ld.global.u64 	%rd268, [%rd267];
	mad.lo.s64 	%rd269, %rd265, %rd268, %rd265;
	add.s32 	%r195, %r334, 2560;
	mul.wide.u32 	%rd270, %r195, 8;
	add.s64 	%rd271, %rd1, %rd270;
	ld.global.u64 	%rd272, [%rd271];
	mad.lo.s64 	%rd273, %rd269, %rd272, %rd269;
	add.s32 	%r196, %r334, 2816;
	mul.wide.u32 	%rd274, %r196, 8;
	add.s64 	%rd275, %rd1, %rd274;
	ld.global.u64 	%rd276, [%rd275];
	mad.lo.s64 	%rd277, %rd273, %rd276, %rd273;
	add.s32 	%r197, %r334, 3072;
	mul.wide.u32 	%rd278, %r197, 8;
	add.s64 	%rd279, %rd1, %rd278;
	ld.global.u64 	%rd280, [%rd279];
	mad.lo.s64 	%rd281, %rd277, %rd280, %rd277;
	add.s32 	%r198, %r334, 3328;
	mul.wide.u32 	%rd282, %r198, 8;
	add.s64 	%rd283, %rd1, %rd282;
	ld.global.u64 	%rd284, [%rd283];
	mad.lo.s64 	%rd285, %rd281, %rd284, %rd281;
	add.s32 	%r199, %r334, 3584;
	mul.wide.u32 	%rd286, %r199, 8;
	add.s64 	%rd287, %rd1, %rd286;
	ld.global.u64 	%rd288, [%rd287];
	mad.lo.s64 	%rd289, %rd285, %rd288, %rd285;
	add.s32 	%r200, %r334, 3840;
	mul.wide.u32 	%rd290, %r200, 8;
	add.s64 	%rd291, %rd1, %rd290;
	ld.global.u64 	%rd292, [%rd291];
	mad.lo.s64 	%rd418, %rd289, %rd292, %rd289;
	add.s32 	%r335, %r335, 4096;
	add.s32 	%r334, %r334, 4096;
	add.s32 	%r333, %r333, 16;
	setp.ne.s32 	%p26, %r333, 0;
	@%p26 bra 	$L__BB36_6;
	add.s32 	%r336, %r335, -2048;
$L__BB36_8:
	setp.eq.s32 	%p27, %r11, 0;
	@%p27 bra 	$L__BB36_17;
	and.b32  	%r23, %r10, 7;
	setp.lt.u32 	%p28, %r11, 8;
	@%p28 bra 	$L__BB36_11;
	add.s32 	%r201, %r345, %r336;
	mul.wide.u32 	%rd294, %r201, 8;
	add.s64 	%rd295, %rd1, %rd294;
	ld.global.u64 	%rd296, [%rd295];
	mad.lo.s64 	%rd297, %rd418, %rd296, %rd418;
	add.s32 	%r202, %r201, 256;
	mul.wide.u32 	%rd298, %r202, 8;
	add.s64 	%rd299, %rd1, %rd298;
	ld.global.u64 	%rd300, [%rd299];
	mad.lo.s64 	%rd301, %rd297, %rd300, %rd297;
	add.s32 	%r203, %r201, 512;
	mul.wide.u32 	%rd302, %r203, 8;
	add.s64 	%rd303, %rd1, %rd302;
	ld.global.u64 	%rd304, [%rd303];
	mad.lo.s64 	%rd305, %rd301, %rd304, %rd301;
	add.s32 	%r204, %r201, 768;
	mul.wide.u32 	%rd306, %r204, 8;
	add.s64 	%rd307, %rd1, %rd306;
	ld.global.u64 	%rd308, [%rd307];
	mad.lo.s64 	%rd309, %rd305, %rd308, %rd305;
	add.s32 	%r205, %r201, 1024;
	mul.wide.u32 	%rd310, %r205, 8;
	add.s64 	%rd311, %rd1, %rd310;
	ld.global.u64 	%rd312, [%rd311];
	mad.lo.s64 	%rd313, %rd309, %rd312, %rd309;
	add.s32 	%r206, %r201, 1280;
	mul.wide.u32 	%rd314, %r206, 8;
	add.s64 	%rd315, %rd1, %rd314;
	ld.global.u64 	%rd316, [%rd315];
	mad.lo.s64 	%rd317, %rd313, %rd316, %rd313;
	add.s32 	%r207, %r201, 1536;
	mul.wide.u32 	%rd318, %r207, 8;
	add.s64 	%rd319, %rd1, %rd318;
	ld.global.u64 	%rd320, [%rd319];
	mad.lo.s64 	%rd321, %rd317, %rd320, %rd317;
	add.s32 	%r208, %r201, 1792;
	mul.wide.u32 	%rd322, %r208, 8;
	add.s64 	%rd323, %rd1, %rd322;
	ld.global.u64 	%rd324, [%rd323];
	mad.lo.s64 	%rd418, %rd321, %rd324, %rd321;
	add.s32 	%r336, %r336, 2048;
$L__BB36_11:
	setp.eq.s32 	%p29, %r23, 0;
	@%p29 bra 	$L__BB36_17;
	and.b32  	%r26, %r10, 3;
	setp.lt.u32 	%p30, %r23, 4;
	@%p30 bra 	$L__BB36_14;
	add.s32 	%r209, %r345, %r336;
	mul.wide.u32 	%rd326, %r209, 8;
	add.s64 	%rd327, %rd1, %rd326;
	ld.global.u64 	%rd328, [%rd327];
	mad.lo.s64 	%rd329, %rd418, %rd328, %rd418;
	add.s32 	%r210, %r209, 256;
	mul.wide.u32 	%rd330, %r210, 8;
	add.s64 	%rd331, %rd1, %rd330;
	ld.global.u64 	%rd332, [%rd331];
	mad.lo.s64 	%rd333, %rd329, %rd332, %rd329;
	add.s32 	%r211, %r209, 512;
	mul.wide.u32 	%rd334, %r211, 8;
	add.s64 	%rd335, %rd1, %rd334;
	ld.global.u64 	%rd336, [%rd335];
	mad.lo.s64 	%rd337, %rd333, %rd336, %rd333;
	add.s32 	%r212, %r209, 768;
	mul.wide.u32 	%rd338, %r212, 8;
	add.s64 	%rd339, %rd1, %rd338;
	ld.global.u64 	%rd340, [%rd339];
	mad.lo.s64 	%rd418, %rd337, %rd340, %rd337;
	add.s32 	%r336, %r336, 1024;
$L__BB36_14:
	setp.eq.s32 	%p31, %r26, 0;
	@%p31 bra 	$L__BB36_17;
	add.s32 	%r340, %r336, %r345;
	neg.s32 	%r339, %r26;
$L__BB36_16:
	.pragma "nounroll";
	mul.wide.u32 	%rd341, %r340, 8;
	add.s64 	%rd342, %rd1, %rd341;
	ld.global.u64 	%rd343, [%rd342];
	mad.lo.s64 	%rd418, %rd418, %rd343, %rd418;
	add.s32 	%r340, %r340, 256;
	add.s32 	%r339, %r339, 1;
	setp.ne.s32 	%p32, %r339, 0;
	@%p32 bra 	$L__BB36_16;
$L__BB36_17:
	setp.lt.u32 	%p33, %r6, 256;
	@%p33 bra 	$L__BB36_22;
	// begin inline asm
	mov.u32 %r276, %laneid;
	// end inline asm
	mov.b64 	{%r278, %r283}, %rd418;
	mov.b32 	%r284, 1;
	mov.b32 	%r325, 31;
	mov.b32 	%r326, -1;
	// begin inline asm
	shfl.sync.down.b32 %r277, %r278, %r284, %r325, %r326;
	// end inline asm
	// begin inline asm
	shfl.sync.down.b32 %r282, %r283, %r284, %r325, %r326;
	// end inline asm
	mov.b64 	%rd378, {%r277, %r282};
	setp.gt.s32 	%p49, %r276, 30;
	selp.b64 	%rd379, 1, %rd378, %p49;
	mul.lo.s64 	%rd380, %rd379, %rd418;
	mov.b64 	{%r288, %r293}, %rd380;
	mov.b32 	%r294, 2;
	// begin inline asm
	shfl.sync.down.b32 %r287, %r288, %r294, %r325, %r326;
	// end inline asm
	// begin inline asm
	shfl.sync.down.b32 %r292, %r293, %r294, %r325, %r326;
	// end inline asm
	mov.b64 	%rd381, {%r287, %r292};
	setp.gt.s32 	%p50, %r276, 29;
	selp.b64 	%rd382, 1, %rd381, %p50;
	mul.lo.s64 	%rd383, %rd382, %rd380;
	mov.b64 	{%r298, %r303}, %rd383;
	mov.b32 	%r304, 4;
	// begin inline asm
	shfl.sync.down.b32 %r297, %r298, %r304, %r325, %r326;
	// end inline asm
	// begin inline asm
	shfl.sync.down.b32 %r302, %r303, %r304, %r325, %r326;
	// end inline asm
	mov.b64 	%rd384, {%r297, %r302};
	setp.gt.s32 	%p51, %r276, 27;
	selp.b64 	%rd385, 1, %rd384, %p51;
	mul.lo.s64 	%rd386, %rd385, %rd383;
	mov.b64 	{%r308, %r313}, %rd386;
	mov.b32 	%r314, 8;
	// begin inline asm
	shfl.sync.down.b32 %r307, %r308, %r314, %r325, %r326;
	// end inline asm
	// begin inline asm
	shfl.sync.down.b32 %r312, %r313, %r314, %r325, %r326;
	// end inline asm
	mov.b64 	%rd387, {%r307, %r312};
	setp.gt.s32 	%p52, %r276, 23;
	selp.b64 	%rd388, 1, %rd387, %p52;
	mul.lo.s64 	%rd389, %rd388, %rd386;
	mov.b64 	{%r318, %r323}, %rd389;
	mov.b32 	%r324, 16;
	// begin inline asm
	shfl.sync.down.b32 %r317, %r318, %r324, %r325, %r326;
	// end inline asm
	// begin inline asm
	shfl.sync.down.b32 %r322, %r323, %r324, %r325, %r326;
	// end inline asm
	mov.b64 	%rd390, {%r317, %r322};
	setp.gt.s32 	%p53, %r276, 15;
	selp.b64 	%rd391, 1, %rd390, %p53;
	mul.lo.s64 	%rd429, %rd391, %rd389;
	setp.ne.s32 	%p54, %r276, 0;
	@%p54 bra 	$L__BB36_20;
	shr.u32 	%r327, %r7, 2;
	and.b32  	%r328, %r327, 248;
	mov.u32 	%r329, _ZZN3cub18CUB_300001_SM_10006detail6reduce18DeviceReduceKernelINS2_10policy_hubImj11mul_functorImEE10Policy1000EN6thrust24THRUST_300001_SM_1000_NS6detail15normal_iteratorINSA_10device_ptrImEEEEjS6_m11inc_functorImEEEvT0_PT3_T1_NS0_13GridEvenShareISL_EET2_T4_E12temp_storage;
	add.s32 	%r330, %r329, %r328;
	st.shared.u64 	[%r330+8], %rd429;
$L__BB36_20:
	bar.sync 	0;
	setp.ne.s32 	%p55, %r7, 0;
	@%p55 bra 	$L__BB36_48;
	ld.shared.u64 	%rd392, [_ZZN3cub18CUB_300001_SM_10006detail6reduce18DeviceReduceKernelINS2_10policy_hubImj11mul_functorImEE10Policy1000EN6thrust24THRUST_300001_SM_1000_NS6detail15normal_iteratorINSA_10device_ptrImEEEEjS6_m11inc_functorImEEEvT0_PT3_T1_NS0_13GridEvenShareISL_EET2_T4_E12temp_storage+16];
	mul.lo.s64 	%rd393, %rd392, %rd429;
	ld.shared.u64 	%rd394, [_ZZN3cub18CUB_300001_SM_10006detail6reduce18DeviceReduceKernelINS2_10policy_hubImj11mul_functorImEE10Policy1000EN6thrust24THRUST_300001_SM_1000_NS6detail15normal_iteratorINSA_10device_ptrImEEEEjS6_m11inc_functorImEEEvT0_PT3_T1_NS0_13GridEvenShareISL_EET2_T4_E12temp_storage+24];
	mul.lo.s64 	%rd395, %rd393, %rd394;
	ld.shared.u64 	%rd396, [_ZZN3cub18CUB_300001_SM_10006detail6reduce18DeviceReduceKernelINS2_10policy_hubImj11mul_functorImEE10Policy1000EN6thrust24THRUST_300001_SM_1000_NS6detail15normal_iteratorINSA_10device_ptrImEEEEjS6_m11inc_functorImEEEvT0_PT3_T1_NS0_13GridEvenShareISL_EET2_T4_E12temp_storage+32];
	mul.lo.s64 	%rd397, %rd395, %rd396;
	ld.shared.u64 	%rd398, [_ZZN3cub18CUB_300001_SM_10006detail6reduce18DeviceReduceKernelINS2_10policy_hubImj11mul_functorImEE10Policy1000EN6thrust24THRUST_300001_SM_1000_NS6detail15normal_iteratorINSA_10device_ptrImEEEEjS6_m11inc_functorImEEEvT0_PT3_T1_NS0_13GridEvenShareISL_EET2_T4_E12temp_storage+40];
	mul.lo.s64 	%rd399, %rd397, %rd398;
	ld.shared.u64 	%rd400, [_ZZN3cub18CUB_300001_SM_10006detail6reduce18DeviceReduceKernelINS2_10policy_hubImj11mul_functorImEE10Policy1000EN6thrust24THRUST_300001_SM_1000_NS6detail15normal_iteratorINSA_10device_ptrImEEEEjS6_m11inc_functorImEEEvT0_PT3_T1_NS0_13GridEvenShareISL_EET2_T4_E12temp_storage+48];
	mul.lo.s64 	%rd401, %rd399, %rd400;
	ld.shared.u64 	%rd402, [_ZZN3cub18CUB_300001_SM_10006detail6reduce18DeviceReduceKernelINS2_10policy_hubImj11mul_functorImEE10Policy1000EN6thrust24THRUST_300001_SM_1000_NS6detail15normal_iteratorINSA_10device_ptrImEEEEjS6_m11inc_functorImEEEvT0_PT3_T1_NS0_13GridEvenShareISL_EET2_T4_E12temp_storage+56];
	mul.lo.s64 	%rd403, %rd401, %rd402;
	ld.shared.u64 	%rd404, [_ZZN3cub18CUB_300001_SM_10006detail6reduce18DeviceReduceKernelINS2_10policy_hubImj11mul_functorImEE10Policy1000EN6thrust24THRUST_300001_SM_1000_NS6detail15normal_iteratorINSA_10device_ptrImEEEEjS6_m11inc_functorImEEEvT0_PT3_T1_NS0_13GridEvenShareISL_EET2_T4_E12temp_storage+64];
	mul.lo.s64 	%rd429, %rd403, %rd404;
	bra.uni 	$L__BB36_48;
$L__BB36_22:
	// begin inline asm
	mov.u32 %r213, %laneid;
	// end inline asm
	and.b32  	%r264, %r7, 992;
	add.s32 	%r265, %r264, 32;
	setp.gt.u32 	%p34, %r265, %r6;
	not.b32 	%r266, %r264;
	add.s32 	%r267, %r6, %r266;
	selp.b32 	%r262, %r267, 31, %p34;
	mov.b64 	{%r215, %r220}, %rd418;
	mov.b32 	%r221, 1;
	mov.b32 	%r263, -1;
	// begin inline asm
	shfl.sync.down.b32 %r214, %r215, %r221, %r262, %r263;
	// end inline asm
	// begin inline asm
	shfl.sync.down.b32 %r219, %r220, %r221, %r262, %r263;
	// end inline asm
	mov.b64 	%rd344, {%r214, %r219};
	setp.lt.s32 	%p35, %r213, %r262;
	selp.b64 	%rd345, %rd344, 1, %p35;
	mul.lo.s64 	%rd346, %rd345, %rd418;
	mov.b64 	{%r225, %r230}, %rd346;
	mov.b32 	%r231, 2;
	// begin inline asm
	shfl.sync.down.b32 %r224, %r225, %r231, %r262, %r263;
	// end inline asm
	// begin inline asm
	shfl.sync.down.b32 %r229, %r230, %r231, %r262, %r263;
	// end inline asm
	mov.b64 	%rd347, {%r224, %r229};
	add.s32 	%r268, %r213, 2;
	setp.gt.s32 	%p36, %r268, %r262;
	selp.b64 	%rd348, 1, %rd347, %p36;
	mul.lo.s64 	%rd349, %rd348, %rd346;
	mov.b64 	{%r235, %r240}, %rd349;
	mov.b32 	%r241, 4;
	// begin inline asm
	shfl.sync.down.b32 %r234, %r235, %r241, %r262, %r263;
	// end inline asm
	// begin inline asm
	shfl.sync.down.b32 %r239, %r240, %r241, %r262, %r263;
	// end inline asm
	mov.b64 	%rd350, {%r234, %r239};
	add.s32 	%r269, %r213, 4;
	setp.gt.s32 	%p37, %r269, %r262;
	selp.b64 	%rd351, 1, %rd350, %p37;
	mul.lo.s64 	%rd352, %rd351, %rd349;
	mov.b64 	{%r245, %r250}, %rd352;
	mov.b32 	%r251, 8;
	// begin inline asm
	shfl.sync.down.b32 %r244, %r245, %r251, %r262, %r263;
	// end inline asm
	// begin inline asm
	shfl.sync.down.b32 %r249, %r250, %r251, %r262, %r263;
	// end inline asm
	mov.b64 	%rd353, {%r244, %r249};
	add.s32 	%r270, %r213, 8;
	setp.gt.s32 	%p38, %r270, %r262;
	selp.b64 	%rd354, 1, %rd353, %p38;
	mul.lo.s64 	%rd355, %rd354, %rd352;
	mov.b64 	{%r255, %r260}, %rd355;
	mov.b32 	%r261, 16;
	// begin inline asm
	shfl.sync.down.b32 %r254, %r255, %r261, %r262, %r263;
	// end inline asm
	// begin inline asm
	shfl.sync.down.b32 %r259, %r260, %r261, %r262, %r263;
	// end inline asm
	mov.b64 	%rd356, {%r254, %r259};
	add.s32 	%r271, %r213, 16;
	setp.gt.s32 	%p39, %r271, %r262;
	selp.b64 	%rd357, 1, %rd356, %p39;
	mul.lo.s64 	%rd429, %rd357, %rd355;
	setp.ne.s32 	%p40, %r213, 0;
	@%p40 bra 	$L__BB36_24;
	shr.u32 	%r272, %r7, 2;
	and.b32  	%r273, %r272, 248;
	mov.u32 	%r274, _ZZN3cub18CUB_300001_SM_10006detail6reduce18DeviceReduceKernelINS2_10policy_hubImj11mul_functorImEE10Policy1000EN6thrust24THRUST_300001_SM_1000_NS6detail15normal_iteratorINSA_10device_ptrImEEEEjS6_m11inc_functorImEEEvT0_PT3_T1_NS0_13GridEvenShareISL_EET2_T4_E12temp_storage;
	add.s32 	%r275, %r274, %r273;
	st.shared.u64 	[%r275+8], %rd429;
$L__BB36_24:
	bar.sync 	0;
	setp.ne.s32 	%p41, %r7, 0;
	@%p41 bra 	$L__BB36_48;
	setp.gt.u32 	%p42, %r6, 32;
	ld.shared.u64 	%rd358, [_ZZN3cub18CUB_300001_SM_10006detail6reduce18DeviceReduceKernelINS2_10policy_hubImj11mul_functorImEE10Policy1000EN6thrust24THRUST_300001_SM_1000_NS6detail15normal_iteratorINSA_10device_ptrImEEEEjS6_m11inc_functorImEEEvT0_PT3_T1_NS0_13GridEvenShareISL_EET2_T4_E12temp_storage+16];
	selp.b64 	%rd359, %rd358, 1, %p42;
	mul.lo.s64 	%rd360, %rd359, %rd429;
	setp.gt.u32 	%p43, %r6, 64;
	ld.shared.u64 	%rd361, [_ZZN3cub18CUB_300001_SM_10006detail6reduce18DeviceReduceKernelINS2_10policy_hubImj11mul_functorImEE10Policy1000EN6thrust24THRUST_300001_SM_1000_NS6detail15normal_iteratorINSA_10device_ptrImEEEEjS6_m11inc_functorImEEEvT0_PT3_T1_NS0_13GridEvenShareISL_EET2_T4_E12temp_storage+24];
	selp.b64 	%rd362, %rd361, 1, %p43;
	mul.lo.s64 	%rd363, %rd360, %rd362;
	setp.gt.u32 	%p44, %r6, 96;
	ld.shared.u64 	%rd364, [_ZZN3cub18CUB_300001_SM_10006detail6reduce18DeviceReduceKernelINS2_10policy_hubImj11mul_functorImEE10Policy1000EN6thrust24THRUST_300001_SM_1000_NS6detail15normal_iteratorINSA_10device_ptrImEEEEjS6_m11inc_functorImEEEvT0_PT3_T1_NS0_13GridEvenShareISL_EET2_T4_E12temp_storage+32];
	selp.b64 	%rd365, %rd364, 1, %p44;
	mul.lo.s64 	%rd366, %rd363, %rd365;
	setp.gt.u32 	%p45, %r6, 128;
	ld.shared.u64 	%rd367, [_ZZN3cub18CUB_300001_SM_10006detail6reduce18DeviceReduceKernelINS2_10policy_hubImj11mul_functorImEE10Policy1000EN6thrust24THRUST_300001_SM_1000_NS6detail15normal_iteratorINSA_10device_ptrImEEEEjS6_m11inc_functorImEEEvT0_PT3_T1_NS0_13GridEvenShareISL_EET2_T4_E12temp_storage+40];
	selp.b64 	%rd368, %rd367, 1, %p45;
	mul.lo.s64 	%rd369, %rd366, %rd368;
	setp.gt.u32 	%p46, %r6, 160;
	ld.shared.u64 	%rd370, [_ZZN3cub18CUB_300001_SM_10006detail6reduce18DeviceReduceKernelINS2_10policy_hubImj11mul_functorImEE10Policy1000EN6thrust24THRUST_300001_SM_1000_NS6detail15normal_iteratorINSA_10device_ptrImEEEEjS6_m11inc_functorImEEEvT0_PT3_T1_NS0_13GridEvenShareISL_EET2_T4_E12temp_storage+48];
	selp.b64 	%rd371, %rd370, 1, %p46;
	mul.lo.s64 	%rd372, %rd369, %rd371;
	setp.gt.u32 	%p47, %r6, 192;
	ld.shared.u64 	%rd373, [_ZZN3cub18CUB_300001_SM_10006detail6reduce18DeviceReduceKernelINS2_10policy_hubImj11mul_functorImEE10Policy1000EN6thrust24THRUST_300001_SM_1000_NS6detail15normal_iteratorINSA_10device_ptrImEEEEjS6_m11inc_functorImEEEvT0_PT3_T1_NS0_13GridEvenShareISL_EET2_T4_E12temp_storage+56];
	selp.b64 	%rd374, %rd373, 1, %p47;
	mul.lo.s64 	%rd375, %rd372, %rd374;
	setp.gt.u32 	%p48, %r6, 224;
	ld.shared.u64 	%rd376, [_ZZN3cub18CUB_300001_SM_10006detail6reduce18DeviceReduceKernelINS2_10policy_hubImj11mul_functorImEE10Policy1000EN6thrust24THRUST_300001_SM_1000_NS6detail15normal_iteratorINSA_10device_ptrImEEEEjS6_m11inc_functorImEEEvT0_PT3_T1_NS0_13GridEvenShareISL_EET2_T4_E12temp_storage+64];
	selp.b64 	%rd377, %rd376, 1, %p48;
	mul.lo.s64 	%rd429, %rd375, %rd377;
	bra.uni 	$L__BB36_48;
$L__BB36_26:
	mov.u32 	%r35, %tid.x;
	add.s32 	%r72, %r35, %r345;
	mul.wide.u32 	%rd42, %r72, 8;
	add.s64 	%rd43, %rd1, %rd42;
	ld.global.u64 	%rd44, [%rd43];
	ld.global.u64 	%rd45, [%rd43+2048];
	mad.lo.s64 	%rd46, %rd44, %rd45, %rd44;
	add.s64 	%rd47, %rd45, %rd46;
	ld.global.u64 	%rd48, [%rd43+4096];
	ld.global.u64 	%rd49, [%rd43+6144];
	ld.global.u64 	%rd50, [%rd43+8192];
	ld.global.u64 	%rd51, [%rd43+10240];
	ld.global.u64 	%rd52, [%rd43+12288];
	ld.global.u64 	%rd53, [%rd43+14336];
	mad.lo.s64 	%rd54, %rd48, %rd47, %rd48;
	add.s64 	%rd55, %rd47, %rd54;
	mad.lo.s64 	%rd56, %rd49, %rd55, %rd49;
	add.s64 	%rd57, %rd55, %rd56;
	mad.lo.s64 	%rd58, %rd50, %rd57, %rd50;
	add.s64 	%rd59, %rd57, %rd58;
	mad.lo.s64 	%rd60, %rd51, %rd59, %rd51;
	add.s64 	%rd61, %rd59, %rd60;
	mad.lo.s64 	%rd62, %rd52, %rd61, %rd52;
	add.s64 	%rd63, %rd61, %rd62;
	mad.lo.s64 	%rd64, %rd53, %rd63, %rd53;
	add.s64 	%rd65, %rd63, %rd64;
	add.s64 	%rd428, %rd65, 1;
	setp.lt.u32 	%p2, %r6, %r4;
	@%p2 bra 	$L__BB36_44;
	add.s32 	%r36, %r4, %r345;
	not.b32 	%r74, %r35;
	add.s32 	%r75, %r74, %r1;
	sub.s32 	%r76, %r75, %r4;
	sub.s32 	%r342, %r76, %r345;
	add.s32 	%r77, %r36, %r35;
	add.s32 	%r341, %r77, 2048;
	mov.b32 	%r344, 0;
	mov.u32 	%r343, %r36;
$L__BB36_28:
	shl.b32 	%r78, %r2, 11;
	add.s32 	%r345, %r345, %r78;
	add.s32 	%r79, %r1, -2048;
	setp.gt.u32 	%p3, %r345, %r79;
	@%p3 bra 	$L__BB36_30;
	add.s32 	%r80, %r35, %r345;
	mul.wide.u32 	%rd66, %r80, 8;
	add.s64 	%rd67, %rd1, %rd66;
	ld.global.u64 	%rd68, [%rd67];
	ld.global.u64 	%rd69, [%rd67+2048];
	ld.global.u64 	%rd70, [%rd67+4096];
	ld.global.u64 	%rd71, [%rd67+6144];
	ld.global.u64 	%rd72, [%rd67+8192];
	ld.global.u64 	%rd73, [%rd67+10240];
	ld.global.u64 	%rd74, [%rd67+12288];
	ld.global.u64 	%rd75, [%rd67+14336];
	mad.lo.s64 	%rd76, %rd428, %rd68, %rd428;
	mad.lo.s64 	%rd77, %rd76, %rd69, %rd76;
	mad.lo.s64 	%rd78, %rd77, %rd70, %rd77;
	mad.lo.s64 	%rd79, %rd78, %rd71, %rd78;
	mad.lo.s64 	%rd80, %rd79, %rd72, %rd79;
	mad.lo.s64 	%rd81, %rd80, %rd73, %rd80;
	mad.lo.s64 	%rd82, %rd81, %rd74, %rd81;
	mad.lo.s64 	%rd428, %rd82, %rd75, %rd82;
	sub.s32 	%r81, %r1, %r345;
	shl.b32 	%r82, %r2, 11;
	setp.lt.u32 	%p4, %r81, %r82;
	add.s32 	%r344, %r344, 1;
	add.s32 	%r343, %r343, %r82;
	sub.s32 	%r342, %r342, %r82;
	add.s32 	%r341, %r341, %r82;
	@%p4 bra 	$L__BB36_44;
	bra.uni 	$L__BB36_28;
$L__BB36_30:
	setp.le.u32 	%p5, %r1, %r345;
	sub.s32 	%r83, %r1, %r345;
	setp.ge.s32 	%p6, %r35, %r83;
	or.pred  	%p7, %p5, %p6;
	@%p7 bra 	$L__BB36_44;
	not.b32 	%r85, %r35;
	add.s32 	%r86, %r1, %r85;
	sub.s32 	%r87, %r86, %r36;
	mul.lo.s32 	%r88, %r2, %r344;
	shl.b32 	%r89, %r88, 11;
	sub.s32 	%r90, %r87, %r89;
	shr.u32 	%r91, %r90, 8;
	add.s32 	%r49, %r91, 1;
	and.b32  	%r50, %r49, 15;
	setp.lt.u32 	%p8, %r90, 3840;
	mov.u32 	%r350, %r35;
	@%p8 bra 	$L__BB36_35;
	or.b32  	%r348, %r35, 2048;
	shr.u32 	%r92, %r342, 8;
	add.s32 	%r93, %r92, 1;
	and.b32  	%r94, %r93, 33554416;
	neg.s32 	%r346, %r94;
$L__BB36_33:
	.pragma "nounroll";
	add.s32 	%r95, %r341, -2048;
	mul.wide.u32 	%rd84, %r95, 8;
	add.s64 	%rd85, %rd1, %rd84;
	ld.global.u64 	%rd86, [%rd85];
	mad.lo.s64 	%rd87, %rd428, %rd86, %rd428;
	add.s32 	%r96, %r341, -1792;
	mul.wide.u32 	%rd88, %r96, 8;
	add.s64 	%rd89, %rd1, %rd88;
	ld.global.u64 	%rd90, [%rd89];
	mad.lo.s64 	%rd91, %rd87, %rd90, %rd87;
	add.s32 	%r97, %r341, -1536;
	mul.wide.u32 	%rd92, %r97, 8;
	add.s64 	%rd93, %rd1, %rd92;
	ld.global.u64 	%rd94, [%rd93];
	mad.lo.s64 	%rd95, %rd91, %rd94, %rd91;
	add.s32 	%r98, %r341, -1280;
	mul.wide.u32 	%rd96, %r98, 8;
	add.s64 	%rd97, %rd1, %rd96;
	ld.global.u64 	%rd98, [%rd97];
	mad.lo.s64 	%rd99, %rd95, %rd98, %rd95;
	add.s32 	%r99, %r341, -1024;
	mul.wide.u32 	%rd100, %r99, 8;
	add.s64 	%rd101, %rd1, %rd100;
	ld.global.u64 	%rd102, [%rd101];
	mad.lo.s64 	%rd103, %rd99, %rd102, %rd99;
	add.s32 	%r100, %r341, -768;
	mul.wide.u32 	%rd104, %r100, 8;
	add.s64 	%rd105, %rd1, %rd104;
	ld.global.u64 	%rd106, [%rd105];
	mad.lo.s64 	%rd107, %rd103, %rd106, %rd103;
	add.s32 	%r101, %r341, -512;
	mul.wide.u32 	%rd108, %r101, 8;
	add.s64 	%rd109, %rd1, %rd108;
	ld.global.u64 	%rd110, [%rd109];
	mad.lo.s64 	%rd111, %rd107, %rd110, %rd107;
	add.s32 	%r102, %r341, 1792;
	add.s32 	%r103, %r341, -256;
	mul.wide.u32 	%rd112, %r103, 8;
	add.s64 	%rd113, %rd1, %rd112;
	ld.global.u64 	%rd114, [%rd113];
	mad.lo.s64 	%rd115, %rd111, %rd114, %rd111;
	mul.wide.u32 	%rd116, %r341, 8;
	add.s64 	%rd117, %rd1, %rd116;
	ld.global.u64 	%rd118, [%rd117];
	mad.lo.s64 	%rd119, %rd115, %rd118, %rd115;
	add.s32 	%r104, %r341, 256;
	mul.wide.u32 	%rd120, %r104, 8;
	add.s64 	%rd121, %rd1, %rd120;
	ld.global.u64 	%rd122, [%rd121];
	mad.lo.s64 	%rd123, %rd119, %rd122, %rd119;
	add.s32 	%r105, %r341, 512;
	mul.wide.u32 	%rd124, %r105, 8;
	add.s64 	%rd125, %rd1, %rd124;
	ld.global.u64 	%rd126, [%rd125];
	mad.lo.s64 	%rd127, %rd123, %rd126, %rd123;
	add.s32 	%r106, %r341, 768;
	mul.wide.u32 	%rd128, %r106, 8;
	add.s64 	%rd129, %rd1, %rd128;
	ld.global.u64 	%rd130, [%rd129];
	mad.lo.s64 	%rd131, %rd127, %rd130, %rd127;
	add.s32 	%r107, %r341, 1024;
	mul.wide.u32 	%rd132, %r107, 8;
	add.s64 	%rd133, %rd1, %rd132;
	ld.global.u64 	%rd134, [%rd133];
	mad.lo.s64 	%rd135, %rd131, %rd134, %rd131;
	add.s32 	%r108, %r341, 1280;
	mul.wide.u32 	%rd136, %r108, 8;
	add.s64 	%rd137, %rd1, %rd136;
	ld.global.u64 	%rd138, [%rd137];
	mad.lo.s64 	%rd139, %rd135, %rd138, %rd135;
	add.s32 	%r109, %r341, 1536;
	mul.wide.u32 	%rd140, %r109, 8;
	add.s64 	%rd141, %rd1, %rd140;
	ld.global.u64 	%rd142, [%rd141];
	mad.lo.s64 	%rd143, %rd139, %rd142, %rd139;
	mul.wide.u32 	%rd144, %r102, 8;
	add.s64 	%rd145, %rd1, %rd144;
	ld.global.u64 	%rd146, [%rd145];
	mad.lo.s64 	%rd428, %rd143, %rd146, %rd143;
	add.s32 	%r348, %r348, 4096;
	add.s32 	%r341, %r341, 4096;
	add.s32 	%r346, %r346, 16;
	setp.ne.s32 	%p9, %r346, 0;
	@%p9 bra 	$L__BB36_33;
	add.s32 	%r350, %r348, -2048;
$L__BB36_35:
	setp.eq.s32 	%p10, %r50, 0;
	@%p10 bra 	$L__BB36_44;
	and.b32  	%r61, %r49, 7;
	setp.lt.u32 	%p11, %r50, 8;
	@%p11 bra 	$L__BB36_38;
	add.s32 	%r110, %r350, %r345;
	mul.wide.u32 	%rd148, %r110, 8;
	add.s64 	%rd149, %rd1, %rd148;
	ld.global.u64 	%rd150, [%rd149];
	mad.lo.s64 	%rd151, %rd428, %rd150, %rd428;
	add.s32 	%r111, %r110, 256;
	mul.wide.u32 	%rd152, %r111, 8;
	add.s64 	%rd153, %rd1, %rd152;
	ld.global.u64 	%rd154, [%rd153];
	mad.lo.s64 	%rd155, %rd151, %rd154, %rd151;
	add.s32 	%r112, %r110, 512;
	mul.wide.u32 	%rd156, %r112, 8;
	add.s64 	%rd157, %rd1, %rd156;
	ld.global.u64 	%rd158, [%rd157];
	mad.lo.s64 	%rd159, %rd155, %rd158, %rd155;
	add.s32 	%r113, %r110, 768;
	mul.wide.u32 	%rd160, %r113, 8;
	add.s64 	%rd161, %rd1, %rd160;
	ld.global.u64 	%rd162, [%rd161];
	mad.lo.s64 	%rd163, %rd159, %rd162, %rd159;
	add.s32 	%r114, %r110, 1024;
	mul.wide.u32 	%rd164, %r114, 8;
	add.s64 	%rd165, %rd1, %rd164;
	ld.global.u64 	%rd166, [%rd165];
	mad.lo.s64 	%rd167, %rd163, %rd166, %rd163;
	add.s32 	%r115, %r110, 1280;
	mul.wide.u32 	%rd168, %r115, 8;
	add.s64 	%rd169, %rd1, %rd168;
	ld.global.u64 	%rd170, [%rd169];
	mad.lo.s64 	%rd171, %rd167, %rd170, %rd167;
	add.s32 	%r116, %r110, 1536;
	mul.wide.u32 	%rd172, %r116, 8;
	add.s64 	%rd173, %rd1, %rd172;
	ld.global.u64 	%rd174, [%rd173];
	mad.lo.s64 	%rd175, %rd171, %rd174, %rd171;
	add.s32 	%r117, %r110, 1792;
	mul.wide.u32 	%rd176, %r117, 8;
	add.s64 	%rd177, %rd1, %rd176;
	ld.global.u64 	%rd178, [%rd177];
	mad.lo.s64 	%rd428, %rd175, %rd178, %rd175;
	add.s32 	%r350, %r350, 2048;
$L__BB36_38:
	setp.eq.s32 	%p12, %r61, 0;
	@%p12 bra 	$L__BB36_44;
	setp.lt.u32 	%p13, %r61, 4;
	@%p13 bra 	$L__BB36_41;
	add.s32 	%r118, %r350, %r345;
	mul.wide.u32 	%rd180, %r118, 8;
	add.s64 	%rd181, %rd1, %rd180;
	ld.global.u64 	%rd182, [%rd181];
	mad.lo.s64 	%rd183, %rd428, %rd182, %rd428;
	add.s32 	%r119, %r118, 256;
	mul.wide.u32 	%rd184, %r119, 8;
	add.s64 	%rd185, %rd1, %rd184;
	ld.global.u64 	%rd186, [%rd185];
	mad.lo.s64 	%rd187, %rd183, %rd186, %rd183;
	add.s32 	%r120, %r118, 512;
	mul.wide.u32 	%rd188, %r120, 8;
	add.s64 	%rd189, %rd1, %rd188;
	ld.global.u64 	%rd190, [%rd189];
	mad.lo.s64 	%rd191, %rd187, %rd190, %rd187;
	add.s32 	%r121, %r118, 768;
	mul.wide.u32 	%rd192, %r121, 8;
	add.s64 	%rd193, %rd1, %rd192;
	ld.global.u64 	%rd194, [%rd193];
	mad.lo.s64 	%rd428, %rd191, %rd194, %rd191;
	add.s32 	%r350, %r350, 1024;
$L__BB36_41:
	and.b32  	%r122, %r49, 3;
	setp.eq.s32 	%p14, %r122, 0;
	@%p14 bra 	$L__BB36_44;
	add.s32 	%r353, %r350, %r343;
	cvt.u16.u32 	%rs1, %r342;
	shr.u16 	%rs2, %rs1, 8;
	add.s16 	%rs3, %rs2, 1;
	cvt.u32.u16 	%r123, %rs3;
	and.b32  	%r124, %r123, 3;
	neg.s32 	%r352, %r124;
$L__BB36_43:
	.pragma "nounroll";
	mul.wide.u32 	%rd195, %r353, 8;
	add.s64 	%rd196, %rd1, %rd195;
	ld.global.u64 	%rd197, [%rd196];
	mad.lo.s64 	%rd428, %rd428, %rd197, %rd428;
	add.s32 	%r353, %r353, 256;
	add.s32 	%r352, %r352, 1;
	setp.ne.s32 	%p15, %r352, 0;
	@%p15 bra 	$L__BB36_43;
$L__BB36_44:
	// begin inline asm
	mov.u32 %r125, %laneid;
	// end inline asm
	mov.b64 	{%r127, %r132}, %rd428;
	mov.b32 	%r133, 1;
	mov.b32 	%r174, 31;
	mov.b32 	%r175, -1;
	// begin inline asm
	shfl.sync.down.b32 %r126, %r127, %r133, %r174, %r175;
	// end inline asm
	// begin inline asm
	shfl.sync.down.b32 %r131, %r132, %r133, %r174, %r175;
	// end inline asm
	mov.b64 	%rd198, {%r126, %r131};
	setp.gt.s32 	%p16, %r125, 30;
	selp.b64 	%rd199, 1, %rd198, %p16;
	mul.lo.s64 	%rd200, %rd199, %rd428;
	mov.b64 	{%r137, %r142}, %rd200;
	mov.b32 	%r143, 2;
	// begin inline asm
	shfl.sync.down.b32 %r136, %r137, %r143, %r174, %r175;
	// end inline asm
	// begin inline asm
	shfl.sync.down.b32 %r141, %r142, %r143, %r174, %r175;
	// end inline asm
	mov.b64 	%rd201, {%r136, %r141};
	setp.gt.s32 	%p17, %r125, 29;
	selp.b64 	%rd202, 1, %rd201, %p17;
	mul.lo.s64 	%rd203, %rd202, %rd200;
	mov.b64 	{%r147, %r152}, %rd203;
	mov.b32 	%r153, 4;
	// begin inline asm
	shfl.sync.down.b32 %r146, %r147, %r153, %r174, %r175;
	// end inline asm
	// begin inline asm
	shfl.sync.down.b32 %r151, %r152, %r153, %r174, %r175;
	// end inline asm
	mov.b64 	%rd204, {%r146, %r151};
	setp.gt.s32 	%p18, %r125, 27;
	selp.b64 	%rd205, 1, %rd204, %p18;
	mul.lo.s64 	%rd206, %rd205, %rd203;
	mov.b64 	{%r157, %r162}, %rd206;
	mov.b32 	%r163, 8;
	// begin inline asm
	shfl.sync.down.b32 %r156, %r157, %r163, %r174, %r175;
	// end inline asm
	// begin inline asm
	shfl.sync.down.b32 %r161, %r162, %r163, %r174, %r175;
	// end inline asm
	mov.b64 	%rd207, {%r156, %r161};
	setp.gt.s32 	%p19, %r125, 23;
	selp.b64 	%rd208, 1, %rd207, %p19;
	mul.lo.s64 	%rd209, %rd208, %rd206;
	mov.b64 	{%r167, %r172}, %rd209;
	mov.b32 	%r173, 16;
	// begin inline asm
	shfl.sync.down.b32 %r166, %r167, %r173, %r174, %r175;
	// end inline asm
	// begin inline asm
	shfl.sync.down.b32 %r171, %r172, %r173, %r174, %r175;
	// end inline asm
	mov.b64 	%rd210, {%r166, %r171};
	setp.gt.s32 	%p20, %r125, 15;
	selp.b64 	%rd211, 1, %rd210, %p20;
	mul.lo.s64 	%rd429, %rd211, %rd209;
	setp.ne.s32 	%p21, %r125, 0;
	@%p21 bra 	$L__BB36_46;
	shr.u32 	%r176, %r35, 2;
	and.b32  	%r177, %r176, 248;
	mov.u32 	%r178, _ZZN3cub18CUB_300001_SM_10006detail6reduce18DeviceReduceKernelINS2_10policy_hubImj11mul_functorImEE10Policy1000EN6thrust24THRUST_300001_SM_1000_NS6detail15normal_iteratorINSA_10device_ptrImEEEEjS6_m11inc_functorImEEEvT0_PT3_T1_NS0_13GridEvenShareISL_EET2_T4_E12temp_storage;
	add.s32 	%r179, %r178, %r177;
	st.shared.u64 	[%r179+8], %rd429;
$L__BB36_46:
	bar.sync 	0;
	setp.ne.s32 	%p22, %r35, 0;
	@%p22 bra 	$L__BB36_48;
	ld.shared.u64 	%rd212, [_ZZN3cub18CUB_300001_SM_10006detail6reduce18DeviceReduceKernelINS2_10policy_hubImj11mul_functorImEE10Policy1000EN6thrust24THRUST_300001_SM_1000_NS6detail15normal_iteratorINSA_10device_ptrImEEEEjS6_m11inc_functorImEEEvT0_PT3_T1_NS0_13GridEvenShareISL_EET2_T4_E12temp_storage+16];
	mul.lo.s64 	%rd213, %rd212, %rd429;
	ld.shared.u64 	%rd214, [_ZZN3cub18CUB_300001_SM_10006detail6reduce18DeviceReduceKernelINS2_10policy_hubImj11mul_functorImEE10Policy1000EN6thrust24THRUST_300001_SM_1000_NS6detail15normal_iteratorINSA_10device_ptrImEEEEjS6_m11inc_functorImEEEvT0_PT3_T1_NS0_13GridEvenShareISL_EET2_T4_E12temp_storage+24];
	mul.lo.s64 	%rd215, %rd213, %rd214;
	ld.shared.u64 	%rd216, [_ZZN3cub18CUB_300001_SM_10006detail6reduce18DeviceReduceKernelINS2_10policy_hubImj11mul_functorImEE10Policy1000EN6thrust24THRUST_300001_SM_1000_NS6detail15normal_iteratorINSA_10device_ptrImEEEEjS6_m11inc_functorImEEEvT0_PT3_T1_NS0_13GridEvenShareISL_EET2_T4_E12temp_storage+32];
	mul.lo.s64 	%rd217, %rd215, %rd216;
	ld.shared.u64 	%rd218, [_ZZN3cub18CUB_300001_SM_10006detail6reduce18DeviceReduceKernelINS2_10policy_hubImj11mul_functorImEE10Policy1000EN6thrust24THRUST_300001_SM_1000_NS6detail15normal_iteratorINSA_10device_ptrImEEEEjS6_m11inc_functorImEEEvT0_PT3_T1_NS0_13GridEvenShareISL_EET2_T4_E12temp_storage+40];
	mul.lo.s64 	%rd219, %rd217, %rd218;
	ld.shared.u64 	%rd220, [_ZZN3cub18CUB_300001_SM_10006detail6reduce18DeviceReduceKernelINS2_10policy_hubImj11mul_functorImEE10Policy1000EN6thrust24THRUST_300001_SM_1000_NS6detail15normal_iteratorINSA_10device_ptrImEEEEjS6_m11inc_functorImEEEvT0_PT3_T1_NS0_13GridEvenShareISL_EET2_T4_E12temp_storage+48];
	mul.lo.s64 	%rd221, %rd219, %rd220;
	ld.shared.u64 	%rd222, [_ZZN3cub18CUB_300001_SM_10006detail6reduce18DeviceReduceKernelINS2_10policy_hubImj11mul_functorImEE10Policy1000EN6thrust24THRUST_300001_SM_1000_NS6detail15normal_iteratorINSA_10device_ptrImEEEEjS6_m11inc_functorImEEEvT0_PT3_T1_NS0_13GridEvenShareISL_EET2_T4_E12temp_storage+56];
	mul.lo.s64 	%rd223, %rd221, %rd222;
	ld.shared.u64 	%rd224, [_ZZN3cub18CUB_300001_SM_10006detail6reduce18DeviceReduceKernelINS2_10policy_hubImj11mul_functorImEE10Policy1000EN6thrust24THRUST_300001_SM_1000_NS6detail15normal_iteratorINSA_10device_ptrImEEEEjS6_m11inc_functorImEEEvT0_PT3_T1_NS0_13GridEvenShareISL_EET2_T4_E12temp_storage+64];
	mul.lo.s64 	%rd429, %rd223, %rd224;
$L__BB36_48:
	mov.u32 	%r331, %tid.x;
	setp.ne.s32 	%p56, %r331, 0;
	@%p56 bra 	$L__BB36_50;
	ld.param.u64 	%rd408, [_ZN3cub18CUB_300001_SM_10006detail6reduce18DeviceReduceKernelINS2_10policy_hubImj11mul_functorImEE10Policy1000EN6thrust24THRUST_300001_SM_1000_NS6detail15normal_iteratorINSA_10device_ptrImEEEEjS6_m11inc_functorImEEEvT0_PT3_T1_NS0_13GridEvenShareISL_EET2_T4__param_1];
	cvta.to.global.u64 	%rd405, %rd408;
	mul.wide.u32 	%rd406, %r3, 8;
	add.s64 	%rd407, %rd405, %rd406;
	st.global.u64 	[%rd407], %rd429;
$L__BB36_50:
	ret;

}
	// .globl	_ZN3cub18CUB_300001_SM_10006detail6reduce28DeviceReduceSingleTileKernelINS2_10policy_hubImj11mul_functorImEE10Policy1000EPmS9_iS6_mmN4cuda3std3__410__identityEEEvT0_T1_T2_T3_T4_T6_
.visible .entry _ZN3cub18CUB_300001_SM_10006detail6reduce28DeviceReduceSingleTileKernelINS2_10policy_hubImj11mul_functorImEE10Policy1000EPmS9_iS6_mmN4cuda3std3__410__identityEEEvT0_T1_T2_T3_T4_T6_(
	.param .u64 .ptr .align 1 _ZN3cub18CUB_300001_SM_10006detail6reduce28DeviceReduceSingleTileKernelINS2_10policy_hubImj11mul_functorImEE10Policy1000EPmS9_iS6_mmN4cuda3std3__410__identityEEEvT0_T1_T2_T3_T4_T6__param_0,
	.param .u64 .ptr .align 1 _ZN3cub18CUB_300001_SM_10006detail6reduce28DeviceReduceSingleTileKernelINS2_10policy_hubImj11mul_functorImEE10Policy1000EPmS9_iS6_mmN4cuda3std3__410__identityEEEvT0_T1_T2_T3_T4_T6__param_1,
	.param .u32 _ZN3cub18CUB_300001_SM_10006detail6reduce28DeviceReduceSingleTileKernelINS2_10policy_hubImj11mul_functorImEE10Policy1000EPmS9_iS6_mmN4cuda3std3__410__identityEEEvT0_T1_T2_T3_T4_T6__param_2,
	.param .align 1 .b8 _ZN3cub18CUB_300001_SM_10006detail6reduce28DeviceReduceSingleTileKernelINS2_10policy_hubImj11mul_functorImEE10Policy1000EPmS9_iS6_mmN4cuda3std3__410__identityEEEvT0_T1_T2_T3_T4_T6__param_3[1],
	.param .u64 _ZN3cub18CUB_300001_SM_10006detail6reduce28DeviceReduceSingleTileKernelINS2_10policy_hubImj11mul_functorImEE10Policy1000EPmS9_iS6_mmN4cuda3std3__410__identityEEEvT0_T1_T2_T3_T4_T6__param_4,
	.param .align 1 .b8 _ZN3cub18CUB_300001_SM_10006detail6reduce28DeviceReduceSingleTileKernelINS2_10policy_hubImj11mul_functorImEE10Policy1000EPmS9_iS6_mmN4cuda3std3__410__identityEEEvT0_T1_T2_T3_T4_T6__param_5[1]
)
.maxntid 256
.minnctapersm 1
{
	.reg .pred 	%p<97>;
	.reg .b32 	%r<472>;
	.reg .b64 	%rd<448>;
	// demoted variable
	.shared .align 8 .b8 _ZZN3cub18CUB_300001_SM_10006detail6reduce28DeviceReduceSingleTileKernelINS2_10policy_hubImj11mul_functorImEE10Policy1000EPmS9_iS6_mmN4cuda3std3__410__identityEEEvT0_T1_T2_T3_T4_T6_E12temp_storage[80];
	ld.param.u64 	%rd68, [_ZN3cub18CUB_300001_SM_10006detail6reduce28DeviceReduceSingleTileKernelINS2_10policy_hubImj11mul_functorImEE10Policy1000EPmS9_iS6_mmN4cuda3std3__410__identityEEEvT0_T1_T2_T3_T4_T6__param_0];
	ld.param.u64 	%rd70, [_ZN3cub18CUB_300001_SM_10006detail6reduce28DeviceReduceSingleTileKernelINS2_10policy_hubImj11mul_functorImEE10Policy1000EPmS9_iS6_mmN4cuda3std3__410__identityEEEvT0_T1_T2_T3_T4_T6__param_1];
	ld.param.u32 	%r68, [_ZN3cub18CUB_300001_SM_10006detail6reduce28DeviceReduceSingleTileKernelINS2_10policy_hubImj11mul_functorImEE10Policy1000EPmS9_iS6_mmN4cuda3std3__410__identityEEEvT0_T1_T2_T3_T4_T6__param_2];
	ld.param.u64 	%rd69, [_ZN3cub18CUB_300001_SM_10006detail6reduce28DeviceReduceSingleTileKernelINS2_10policy_hubImj11mul_functorImEE10Policy1000EPmS9_iS6_mmN4cuda3std3__410__identityEEEvT0_T1_T2_T3_T4_T6__param_4];
	cvta.to.global.u64 	%rd1, %rd70;
	setp.ne.s32 	%p1, %r68, 0;
	@%p1 bra 	$L__BB37_3;
	mov.u32 	%r445, %tid.x;
	setp.ne.s32 	%p96, %r445, 0;
	@%p96 bra 	$L__BB37_74;
	st.global.u64 	[%rd1], %rd69;
	bra.uni 	$L__BB37_74;
$L__BB37_3:
	and.b64  	%rd71, %rd68, 31;
	setp.ne.s64 	%p2, %rd71, 0;
	@%p2 bra 	$L__BB37_38;
	setp.gt.s32 	%p49, %r68, 2047;
	@%p49 bra 	$L__BB37_22;
	mov.u32 	%r1, %tid.x;
	setp.ge.s32 	%p66, %r1, %r68;
	mov.b64 	%rd423, 0;
	mov.u32 	%r449, %r1;
	@%p66 bra 	$L__BB37_7;
	mul.wide.u32 	%rd338, %r1, 8;
	add.s64 	%rd337, %rd68, %rd338;
	// begin inline asm
	ld.global.nc.u64 %rd423, [%rd337];
	// end inline asm
	add.s32 	%r449, %r1, 256;
$L__BB37_7:
	setp.ge.s32 	%p67, %r449, %r68;
	@%p67 bra 	$L__BB37_13;
	not.b32 	%r321, %r449;
	add.s32 	%r4, %r68, %r321;
	and.b32  	%r322, %r4, 768;
	setp.eq.s32 	%p68, %r322, 768;
	@%p68 bra 	$L__BB37_11;
	mul.wide.u32 	%rd340, %r449, 8;
	add.s64 	%rd418, %rd68, %rd340;
	shr.u32 	%r323, %r4, 8;
	add.s32 	%r324, %r323, 1;
	and.b32  	%r325, %r324, 3;
	neg.s32 	%r447, %r325;
$L__BB37_10:
	.pragma "nounroll";
	// begin inline asm
	ld.global.nc.u64 %rd341, [%rd418];
	// end inline asm
	mul.lo.s64 	%rd423, %rd341, %rd423;
	add.s32 	%r449, %r449, 256;
	add.s64 	%rd418, %rd418, 2048;
	add.s32 	%r447, %r447, 1;
	setp.ne.s32 	%p69, %r447, 0;
	@%p69 bra 	$L__BB37_10;
$L__BB37_11:
	setp.lt.u32 	%p70, %r4, 768;
	@%p70 bra 	$L__BB37_13;
$L__BB37_12:
	mul.wide.s32 	%rd351, %r449, 8;
	add.s64 	%rd344, %rd68, %rd351;
	// begin inline asm
	ld.global.nc.u64 %rd343, [%rd344];
	// end inline asm
	mul.lo.s64 	%rd352, %rd343, %rd423;
	add.s64 	%rd346, %rd344, 2048;
	// begin inline asm
	ld.global.nc.u64 %rd345, [%rd346];
	// end inline asm
	mul.lo.s64 	%rd353, %rd345, %rd352;
	add.s64 	%rd348, %rd344, 4096;
	// begin inline asm
	ld.global.nc.u64 %rd347, [%rd348];
	// end inline asm
	mul.lo.s64 	%rd354, %rd347, %rd353;
	add.s64 	%rd350, %rd344, 6144;
	// begin inline asm
	ld.global.nc.u64 %rd349, [%rd350];
	// end inline asm
	mul.lo.s64 	%rd423, %rd349, %rd354;
	add.s32 	%r449, %r449, 1024;
	setp.lt.s32 	%p71, %r449, %r68;
	@%p71 bra 	$L__BB37_12;
$L__BB37_13:
	setp.lt.s32 	%p72, %r68, 256;
	@%p72 bra 	$L__BB37_18;
	// begin inline asm
	mov.u32 %r389, %laneid;
	// end inline asm
	mov.b64 	{%r391, %r396}, %rd423;
	mov.b32 	%r397, 1;
	mov.b32 	%r438, 31;
	mov.b32 	%r439, -1;
	// begin inline asm
	shfl.sync.down.b32 %r390, %r391, %r397, %r438, %r439;
	// end inline asm
	// begin inline asm
	shfl.sync.down.b32 %r395, %r396, %r397, %r438, %r439;
	// end inline asm
	mov.b64 	%rd389, {%r390, %r395};
	setp.gt.s32 	%p88, %r389, 30;
	selp.b64 	%rd390, 1, %rd389, %p88;
	mul.lo.s64 	%rd391, %rd390, %rd423;
	mov.b64 	{%r401, %r406}, %rd391;
	mov.b32 	%r407, 2;
	// begin inline asm
	shfl.sync.down.b32 %r400, %r401, %r407, %r438, %r439;
	// end inline asm
	// begin inline asm
	shfl.sync.down.b32 %r405, %r406, %r407, %r438, %r439;
	// end inline asm
	mov.b64 	%rd392, {%r400, %r405};
	setp.gt.s32 	%p89, %r389, 29;
	selp.b64 	%rd393, 1, %rd392, %p89;
	mul.lo.s64 	%rd394, %rd393, %rd391;
	mov.b64 	{%r411, %r416}, %rd394;
	mov.b32 	%r417, 4;
	// begin inline asm
	shfl.sync.down.b32 %r410, %r411, %r417, %r438, %r439;
	// end inline asm
	// begin inline asm
	shfl.sync.down.b32 %r415, %r416, %r417, %r438, %r439;
	// end inline asm
	mov.b64 	%rd395, {%r410, %r415};
	setp.gt.s32 	%p90, %r389, 27;
	selp.b64 	%rd396, 1, %rd395, %p90;
	mul.lo.s64 	%rd397, %rd396, %rd394;
	mov.b64 	{%r421, %r426}, %rd397;
	mov.b32 	%r427, 8;
	// begin inline asm
	shfl.sync.down.b32 %r420, %r421, %r427, %r438, %r439;
	// end inline asm
	// begin inline asm
	shfl.sync.down.b32 %r425, %r426, %r427, %r438, %r439;
	// end inline asm
	mov.b64 	%rd398, {%r420, %r425};
	setp.gt.s32 	%p91, %r389, 23;
	selp.b64 	%rd399, 1, %rd398, %p91;
	mul.lo.s64 	%rd400, %rd399, %rd397;
	mov.b64 	{%r431, %r436}, %rd400;
	mov.b32 	%r437, 16;
	// begin inline asm
	shfl.sync.down.b32 %r430, %r431, %r437, %r438, %r439;
	// end inline asm
	// begin inline asm
	shfl.sync.down.b32 %r435, %r436, %r437, %r438, %r439;
	// end inline asm
	mov.b64 	%rd401, {%r430, %r435};
	setp.gt.s32 	%p92, %r389, 15;
	selp.b64 	%rd402, 1, %rd401, %p92;
	mul.lo.s64 	%rd447, %rd402, %rd400;
	setp.ne.s32 	%p93, %r389, 0;
	@%p93 bra 	$L__BB37_16;
	shr.u32 	%r440, %r1, 2;
	and.b32  	%r441, %r440, 248;
	mov.u32 	%r442, _ZZN3cub18CUB_300001_SM_10006detail6reduce28DeviceReduceSingleTileKernelINS2_10policy_hubImj11mul_functorImEE10Policy1000EPmS9_iS6_mmN4cuda3std3__410__identityEEEvT0_T1_T2_T3_T4_T6_E12temp_storage;
	add.s32 	%r443, %r442, %r441;
	st.shared.u64 	[%r443+8], %rd447;
$L__BB37_16:
	bar.sync 	0;
	setp.ne.s32 	%p94, %r1, 0;
	@%p94 bra 	$L__BB37_72;
	ld.shared.u64 	%rd403, [_ZZN3cub18CUB_300001_SM_10006detail6reduce28DeviceReduceSingleTileKernelINS2_10policy_hubImj11mul_functorImEE10Policy1000EPmS9_iS6_mmN4cuda3std3__410__identityEEEvT0_T1_T2_T3_T4_T6_E12temp_storage+16];
	mul.lo.s64 	%rd404, %rd403, %rd447;
	ld.shared.u64 	%rd405, [_ZZN3cub18CUB_300001_SM_10006detail6reduce28DeviceReduceSingleTileKernelINS2_10policy_hubImj11mul_functorImEE10Policy1000EPmS9_iS6_mmN4cuda3std3__410__identityEEEvT0_T1_T2_T3_T4_T6_E12temp_storage+24];
	mul.lo.s64 	%rd406, %rd404, %rd405;
	ld.shared.u64 	%rd407, [_ZZN3cub18CUB_300001_SM_10006detail6reduce28DeviceReduceSingleTileKernelINS2_10policy_hubImj11mul_functorImEE10Policy1000EPmS9_iS6_mmN4cuda3std3__410__identityEEEvT0_T1_T2_T3_T4_T6_E12temp_storage+32];
	mul.lo.s64 	%rd408, %rd406, %rd407;
	ld.shared.u64 	%rd409, [_ZZN3cub18CUB_300001_SM_10006detail6reduce28DeviceReduceSingleTileKernelINS2_10policy_hubImj11mul_functorImEE10Policy1000EPmS9_iS6_mmN4cuda3std3__410__identityEEEvT0_T1_T2_T3_T4_T6_E12temp_storage+40];
	mul.lo.s64 	%rd410, %rd408, %rd409;
	ld.shared.u64 	%rd411, [_ZZN3cub18CUB_300001_SM_10006detail6reduce28DeviceReduceSingleTileKernelINS2_10policy_hubImj11mul_functorImEE10Policy1000EPmS9_iS6_mmN4cuda3std3__410__identityEEEvT0_T1_T2_T3_T4_T6_E12temp_storage+48];
	mul.lo.s64 	%rd412, %rd410, %rd411;
	ld.shared.u64 	%rd413, [_ZZN3cub18CUB_300001_SM_10006detail6reduce28DeviceReduceSingleTileKernelINS2_10policy_hubImj11mul_functorImEE10Policy1000EPmS9_iS6_mmN4cuda3std3__410__identityEEEvT0_T1_T2_T3_T4_T6_E12temp_storage+56];
	mul.lo.s64 	%rd414, %rd412, %rd413;
	ld.shared.u64 	%rd415, [_ZZN3cub18CUB_300001_SM_10006detail6reduce28DeviceReduceSingleTileKernelINS2_10policy_hubImj11mul_functorImEE10Policy1000EPmS9_iS6_mmN4cuda3std3__410__identityEEEvT0_T1_T2_T3_T4_T6_E12temp_storage+64];
	mul.lo.s64 	%rd447, %rd414, %rd415;
	bra.uni 	$L__BB37_72;
$L__BB37_18:
	// begin inline asm
	mov.u32 %r326, %laneid;
	// end inline asm
	and.b32  	%r377, %r1, 992;
	add.s32 	%r378, %r377, 32;
	setp.gt.s32 	%p73, %r378, %r68;
	not.b32 	%r379, %r377;
	add.s32 	%r380, %r68, %r379;
	selp.b32 	%r375, %r380, 31, %p73;
	mov.b64 	{%r328, %r333}, %rd423;
	mov.b32 	%r334, 1;
	mov.b32 	%r376, -1;
	// begin inline asm
	shfl.sync.down.b32 %r327, %r328, %r334, %r375, %r376;
	// end inline asm
	// begin inline asm
	shfl.sync.down.b32 %r332, %r333, %r334, %r375, %r376;
	// end inline asm
	mov.b64 	%rd355, {%r327, %r332};
	setp.lt.s32 	%p74, %r326, %r375;
	selp.b64 	%rd356, %rd355, 1, %p74;
	mul.lo.s64 	%rd357, %rd356, %rd423;
	mov.b64 	{%r338, %r343}, %rd357;
	mov.b32 	%r344, 2;
	// begin inline asm
	shfl.sync.down.b32 %r337, %r338, %r344, %r375, %r376;
	// end inline asm
	// begin inline asm
	shfl.sync.down.b32 %r342, %r343, %r344, %r375, %r376;
	// end inline asm
	mov.b64 	%rd358, {%r337, %r342};
	add.s32 	%r381, %r326, 2;
	setp.gt.s32 	%p75, %r381, %r375;
	selp.b64 	%rd359, 1, %rd358, %p75;
	mul.lo.s64 	%rd360, %rd359, %rd357;
	mov.b64 	{%r348, %r353}, %rd360;
	mov.b32 	%r354, 4;
	// begin inline asm
	shfl.sync.down.b32 %r347, %r348, %r354, %r375, %r376;
	// end inline asm
	// begin inline asm
	shfl.sync.down.b32 %r352, %r353, %r354, %r375, %r376;
	// end inline asm
	mov.b64 	%rd361, {%r347, %r352};
	add.s32 	%r382, %r326, 4;
	setp.gt.s32 	%p76, %r382, %r375;
	selp.b64 	%rd362, 1, %rd361, %p76;
	mul.lo.s64 	%rd363, %rd362, %rd360;
	mov.b64 	{%r358, %r363}, %rd363;
	mov.b32 	%r364, 8;
	// begin inline asm
	shfl.sync.down.b32 %r357, %r358, %r364, %r375, %r376;
	// end inline asm
	// begin inline asm
	shfl.sync.down.b32 %r362, %r363, %r364, %r375, %r376;
	// end inline asm
	mov.b64 	%rd364, {%r357, %r362};
	add.s32 	%r383, %r326, 8;
	setp.gt.s32 	%p77, %r383, %r375;
	selp.b64 	%rd365, 1, %rd364, %p77;
	mul.lo.s64 	%rd366, %rd365, %rd363;
	mov.b64 	{%r368, %r373}, %rd366;
	mov.b32 	%r374, 16;
	// begin inline asm
	shfl.sync.down.b32 %r367, %r368, %r374, %r375, %r376;
	// end inline asm
	// begin inline asm
	shfl.sync.down.b32 %r372, %r373, %r374, %r375, %r376;
	// end inline asm
	mov.b64 	%rd367, {%r367, %r372};
	add.s32 	%r384, %r326, 16;
	setp.gt.s32 	%p78, %r384, %r375;
	selp.b64 	%rd368, 1, %rd367, %p78;
	mul.lo.s64 	%rd447, %rd368, %rd366;
	setp.ne.s32 	%p79, %r326, 0;
	@%p79 bra 	$L__BB37_20;
	shr.u32 	%r385, %r1, 2;
	and.b32  	%r386, %r385, 248;
	mov.u32 	%r387, _ZZN3cub18CUB_300001_SM_10006detail6reduce28DeviceReduceSingleTileKernelINS2_10policy_hubImj11mul_functorImEE10Policy1000EPmS9_iS6_mmN4cuda3std3__410__identityEEEvT0_T1_T2_T3_T4_T6_E12temp_storage;
	add.s32 	%r388, %r387, %r386;
	st.shared.u64 	[%r388+8], %rd447;
$L__BB37_20:
	bar.sync 	0;
	setp.ne.s32 	%p80, %r1, 0;
	@%p80 bra 	$L__BB37_72;
	setp.gt.s32 	%p81, %r68, 32;
	ld.shared.u64 	%rd369, [_ZZN3cub18CUB_300001_SM_10006detail6reduce28DeviceReduceSingleTileKernelINS2_10policy_hubImj11mul_functorImEE10Policy1000EPmS9_iS6_mmN4cuda3std3__410__identityEEEvT0_T1_T2_T3_T4_T6_E12temp_storage+16];
	selp.b64 	%rd370, %rd369, 1, %p81;
	mul.lo.s64 	%rd371, %rd370, %rd447;
	setp.gt.s32 	%p82, %r68, 64;
	ld.shared.u64 	%rd372, [_ZZN3cub18CUB_300001_SM_10006detail6reduce28DeviceReduceSingleTileKernelINS2_10policy_hubImj11mul_functorImEE10Policy1000EPmS9_iS6_mmN4cuda3std3__410__identityEEEvT0_T1_T2_T3_T4_T6_E12temp_storage+24];
	selp.b64 	%rd373, %rd372, 1, %p82;
	mul.lo.s64 	%rd374, %rd371, %rd373;
	setp.gt.s32 	%p83, %r68, 96;
	ld.shared.u64 	%rd375, [_ZZN3cub18CUB_300001_SM_10006detail6reduce28DeviceReduceSingleTileKernelINS2_10policy_hubImj11mul_functorImEE10Policy1000EPmS9_iS6_mmN4cuda3std3__410__identityEEEvT0_T1_T2_T3_T4_T6_E12temp_storage+32];
	selp.b64 	%rd376, %rd375, 1, %p83;
	mul.lo.s64 	%rd377, %rd374, %rd376;
	setp.gt.s32 	%p84, %r68, 128;
	ld.shared.u64 	%rd378, [_ZZN3cub18CUB_300001_SM_10006detail6reduce28DeviceReduceSingleTileKernelINS2_10policy_hubImj11mul_functorImEE10Policy1000EPmS9_iS6_mmN4cuda3std3__410__identityEEEvT0_T1_T2_T3_T4_T6_E12temp_storage+40];
	selp.b64 	%rd379, %rd378, 1, %p84;
	mul.lo.s64 	%rd380, %rd377, %rd379;
	setp.gt.s32 	%p85, %r68, 160;
	ld.shared.u64 	%rd381, [_ZZN3cub18CUB_300001_SM_10006detail6reduce28DeviceReduceSingleTileKernelINS2_10policy_hubImj11mul_functorImEE10Policy1000EPmS9_iS6_mmN4cuda3std3__410__identityEEEvT0_T1_T2_T3_T4_T6_E12temp_storage+48];
	selp.b64 	%rd382, %rd381, 1, %p85;
	mul.lo.s64 	%rd383, %rd380, %rd382;
	setp.gt.s32 	%p86, %r68, 192;
	ld.shared.u64 	%rd384, [_ZZN3cub18CUB_300001_SM_10006detail6reduce28DeviceReduceSingleTileKernelINS2_10policy_hubImj11mul_functorImEE10Policy1000EPmS9_iS6_mmN4cuda3std3__410__identityEEEvT0_T1_T2_T3_T4_T6_E12temp_storage+56];
	selp.b64 	%rd385, %rd384, 1, %p86;
	mul.lo.s64 	%rd386, %rd383, %rd385;
	setp.gt.s32 	%p87, %r68, 224;
	ld.shared.u64 	%rd387, [_ZZN3cub18CUB_300001_SM_10006detail6reduce28DeviceReduceSingleTileKernelINS2_10policy_hubImj11mul_functorImEE10Policy1000EPmS9_iS6_mmN4cuda3std3__410__identityEEEvT0_T1_T2_T3_T4_T6_E12temp_storage+64];
	selp.b64 	%rd388, %rd387, 1, %p87;
	mul.lo.s64 	%rd447, %rd386, %rd388;
	bra.uni 	$L__BB37_72;
$L__BB37_22:
	mov.u32 	%r13, %tid.x;
	shl.b32 	%r14, %r13, 2;
	mul.wide.u32 	%rd260, %r14, 8;
	add.s64 	%rd250, %rd68, %rd260;
	// begin inline asm
	ld.global.nc.v2.u64 {%rd248, %rd249}, [%rd250];
	// end inline asm
	add.s64 	%rd253, %rd250, 16;
	// begin inline asm
	ld.global.nc.v2.u64 {%rd251, %rd252}, [%rd253];
	// end inline asm
	add.s64 	%rd256, %rd250, 8192;
	// begin inline asm
	ld.global.nc.v2.u64 {%rd254, %rd255}, [%rd256];
	// end inline asm
	add.s64 	%rd259, %rd250, 8208;
	// begin inline asm
	ld.global.nc.v2.u64 {%rd257, %rd258}, [%rd259];
	// end inline asm
	mul.lo.s64 	%rd261, %rd249, %rd248;
	mul.lo.s64 	%rd262, %rd251, %rd261;
	mul.lo.s64 	%rd263, %rd252, %rd262;
	mul.lo.s64 	%rd264, %rd254, %rd263;
	mul.lo.s64 	%rd265, %rd255, %rd264;
	mul.lo.s64 	%rd266, %rd257, %rd265;
	mul.lo.s64 	%rd431, %rd258, %rd266;
	setp.lt.u32 	%p50, %r68, 4096;
	mov.b32 	%r452, 2048;
	@%p50 bra 	$L__BB37_26;
	add.s32 	%r15, %r68, -2048;
	mov.b32 	%r452, 2048;
$L__BB37_24:
	add.s32 	%r258, %r452, %r14;
	mul.wide.u32 	%rd279, %r258, 8;
	add.s64 	%rd269, %rd68, %rd279;
	// begin inline asm
	ld.global.nc.v2.u64 {%rd267, %rd268}, [%rd269];
	// end inline asm
	add.s64 	%rd272, %rd269, 16;
	// begin inline asm
	ld.global.nc.v2.u64 {%rd270, %rd271}, [%rd272];
	// end inline asm
	add.s64 	%rd275, %rd269, 8192;
	// begin inline asm
	ld.global.nc.v2.u64 {%rd273, %rd274}, [%rd275];
	// end inline asm
	add.s64 	%rd278, %rd269, 8208;
	// begin inline asm
	ld.global.nc.v2.u64 {%rd276, %rd277}, [%rd278];
	// end inline asm
	mul.lo.s64 	%rd280, %rd267, %rd431;
	mul.lo.s64 	%rd281, %rd268, %rd280;
	mul.lo.s64 	%rd282, %rd270, %rd281;
	mul.lo.s64 	%rd283, %rd271, %rd282;
	mul.lo.s64 	%rd284, %rd273, %rd283;
	mul.lo.s64 	%rd285, %rd274, %rd284;
	mul.lo.s64 	%rd286, %rd276, %rd285;
	mul.lo.s64 	%rd431, %rd277, %rd286;
	sub.s32 	%r259, %r68, %r452;
	setp.lt.s32 	%p51, %r259, 2048;
	@%p51 bra 	$L__BB37_34;
	add.s32 	%r452, %r452, 2048;
	setp.le.s32 	%p52, %r452, %r15;
	@%p52 bra 	$L__BB37_24;
$L__BB37_26:
	setp.le.s32 	%p53, %r68, %r452;
	@%p53 bra 	$L__BB37_34;
	sub.s32 	%r19, %r68, %r452;
	setp.ge.s32 	%p54, %r13, %r19;
	@%p54 bra 	$L__BB37_34;
	not.b32 	%r260, %r13;
	add.s32 	%r261, %r68, %r260;
	sub.s32 	%r20, %r261, %r452;
	and.b32  	%r262, %r20, 768;
	setp.eq.s32 	%p55, %r262, 768;
	mov.u32 	%r456, %r13;
	@%p55 bra 	$L__BB37_31;
	add.s32 	%r454, %r13, %r452;
	shr.u32 	%r263, %r20, 8;
	add.s32 	%r264, %r263, 1;
	and.b32  	%r265, %r264, 3;
	neg.s32 	%r453, %r265;
	mov.u32 	%r456, %r13;
$L__BB37_30:
	.pragma "nounroll";
	mul.wide.u32 	%rd290, %r454, 8;
	add.s64 	%rd289, %rd68, %rd290;
	// begin inline asm
	ld.global.nc.u64 %rd288, [%rd289];
	// end inline asm
	mul.lo.s64 	%rd431, %rd288, %rd431;
	add.s32 	%r456, %r456, 256;
	add.s32 	%r454, %r454, 256;
	add.s32 	%r453, %r453, 1;
	setp.ne.s32 	%p56, %r453, 0;
	@%p56 bra 	$L__BB37_30;
$L__BB37_31:
	setp.lt.u32 	%p57, %r20, 768;
	@%p57 bra 	$L__BB37_34;
	cvt.u64.u32 	%rd291, %r456;
	cvt.u64.u32 	%rd292, %r452;
	add.s64 	%rd293, %rd291, %rd292;
	shl.b64 	%rd294, %rd293, 3;
	add.s64 	%rd295, %rd294, %rd68;
	add.s64 	%rd429, %rd295, 4096;
	add.s32 	%r457, %r456, %r452;
$L__BB37_33:
	mul.wide.u32 	%rd304, %r457, 8;
	add.s64 	%rd297, %rd68, %rd304;
	// begin inline asm
	ld.global.nc.u64 %rd296, [%rd297];
	// end inline asm
	mul.lo.s64 	%rd305, %rd296, %rd431;
	add.s64 	%rd299, %rd429, -2048;
	// begin inline asm
	ld.global.nc.u64 %rd298, [%rd299];
	// end inline asm
	mul.lo.s64 	%rd306, %rd298, %rd305;
	// begin inline asm
	ld.global.nc.u64 %rd300, [%rd429];
	// end inline asm
	mul.lo.s64 	%rd307, %rd300, %rd306;
	add.s64 	%rd303, %rd429, 2048;
	// begin inline asm
	ld.global.nc.u64 %rd302, [%rd303];
	// end inline asm
	mul.lo.s64 	%rd431, %rd302, %rd307;
	add.s32 	%r456, %r456, 1024;
	add.s64 	%rd429, %rd429, 8192;
	add.s32 	%r457, %r457, 1024;
	setp.lt.s32 	%p58, %r456, %r19;
	@%p58 bra 	$L__BB37_33;
$L__BB37_34:
	// begin inline asm
	mov.u32 %r266, %laneid;
	// end inline asm
	mov.b64 	{%r268, %r273}, %rd431;
	mov.b32 	%r274, 1;
	mov.b32 	%r315, 31;
	mov.b32 	%r316, -1;
	// begin inline asm
	shfl.sync.down.b32 %r267, %r268, %r274, %r315, %r316;
	// end inline asm
	// begin inline asm
	shfl.sync.down.b32 %r272, %r273, %r274, %r315, %r316;
	// end inline asm
	mov.b64 	%rd308, {%r267, %r272};
	setp.gt.s32 	%p59, %r266, 30;
	selp.b64 	%rd309, 1, %rd308, %p59;
	mul.lo.s64 	%rd310, %rd309, %rd431;
	mov.b64 	{%r278, %r283}, %rd310;
	mov.b32 	%r284, 2;
	// begin inline asm
	shfl.sync.down.b32 %r277, %r278, %r284, %r315, %r316;
	// end inline asm
	// begin inline asm
	shfl.sync.down.b32 %r282, %r283, %r284, %r315, %r316;
	// end inline asm
	mov.b64 	%rd311, {%r277, %r282};
	setp.gt.s32 	%p60, %r266, 29;
	selp.b64 	%rd312, 1, %rd311, %p60;
	mul.lo.s64 	%rd313, %rd312, %rd310;
	mov.b64 	{%r288, %r293}, %rd313;
	mov.b32 	%r294, 4;
	// begin inline asm
	shfl.sync.down.b32 %r287, %r288, %r294, %r315, %r316;
	// end inline asm
	// begin inline asm
	shfl.sync.down.b32 %r292, %r293, %r294, %r315, %r316;
	// end inline asm
	mov.b64 	%rd314, {%r287, %r292};
	setp.gt.s32 	%p61, %r266, 27;
	selp.b64 	%rd315, 1, %rd314, %p61;
	mul.lo.s64 	%rd316, %rd315, %rd313;
	mov.b64 	{%r298, %r303}, %rd316;
	mov.b32 	%r304, 8;
	// begin inline asm
	shfl.sync.down.b32 %r297, %r298, %r304, %r315, %r316;
	// end inline asm
	// begin inline asm
	shfl.sync.down.b32 %r302, %r303, %r304, %r315, %r316;
	// end inline asm
	mov.b64 	%rd317, {%r297, %r302};
	setp.gt.s32 	%p62, %r266, 23;
	selp.b64 	%rd318, 1, %rd317, %p62;
	mul.lo.s64 	%rd319, %rd318, %rd316;
	mov.b64 	{%r308, %r313}, %rd319;
	mov.b32 	%r314, 16;
	// begin inline asm
	shfl.sync.down.b32 %r307, %r308, %r314, %r315, %r316;
	// end inline asm
	// begin inline asm
	shfl.sync.down.b32 %r312, %r313, %r314, %r315, %r316;
	// end inline asm
	mov.b64 	%rd320, {%r307, %r312};
	setp.gt.s32 	%p63, %r266, 15;
	selp.b64 	%rd321, 1, %rd320, %p63;
	mul.lo.s64 	%rd447, %rd321, %rd319;
	setp.ne.s32 	%p64, %r266, 0;
	@%p64 bra 	$L__BB37_36;
	shr.u32 	%r317, %r13, 2;
	and.b32  	%r318, %r317, 248;
	mov.u32 	%r319, _ZZN3cub18CUB_300001_SM_10006detail6reduce28DeviceReduceSingleTileKernelINS2_10policy_hubImj11mul_functorImEE10Policy1000EPmS9_iS6_mmN4cuda3std3__410__identityEEEvT0_T1_T2_T3_T4_T6_E12temp_storage;
	add.s32 	%r320, %r319, %r318;
	st.shared.u64 	[%r320+8], %rd447;
$L__BB37_36:
	bar.sync 	0;
	setp.ne.s32 	%p65, %r13, 0;
	@%p65 bra 	$L__BB37_72;
	ld.shared.u64 	%rd322, [_ZZN3cub18CUB_300001_SM_10006detail6reduce28DeviceReduceSingleTileKernelINS2_10policy_hubImj11mul_functorImEE10Policy1000EPmS9_iS6_mmN4cuda3std3__410__identityEEEvT0_T1_T2_T3_T4_T6_E12temp_storage+16];
	mul.lo.s64 	%rd323, %rd322, %rd447;
	ld.shared.u64 	%rd324, [_ZZN3cub18CUB_300001_SM_10006detail6reduce28DeviceReduceSingleTileKernelINS2_10policy_hubImj11mul_functorImEE10Policy1000EPmS9_iS6_mmN4cuda3std3__410__identityEEEvT0_T1_T2_T3_T4_T6_E12temp_storage+24];
	mul.lo.s64 	%rd325, %rd323, %rd324;
	ld.shared.u64 	%rd326, [_ZZN3cub18CUB_300001_SM_10006detail6reduce28DeviceReduceSingleTileKernelINS2_10policy_hubImj11mul_functorImEE10Policy1000EPmS9_iS6_mmN4cuda3std3__410__identityEEEvT0_T1_T2_T3_T4_T6_E12temp_storage+32];
	mul.lo.s64 	%rd327, %rd325, %rd326;
	ld.shared.u64 	%rd328, [_ZZN3cub18CUB_300001_SM_10006detail6reduce28DeviceReduceSingleTileKernelINS2_10policy_hubImj11mul_functorImEE10Policy1000EPmS9_iS6_mmN4cuda3std3__410__identityEEEvT0_T1_T2_T3_T4_T6_E12temp_storage+40];
	mul.lo.s64 	%rd329, %rd327, %rd328;
	ld.shared.u64 	%rd330, [_ZZN3cub18CUB_300001_SM_10006detail6reduce28DeviceReduceSingleTileKernelINS2_10policy_hubImj11mul_functorImEE10Policy1000EPmS9_iS6_mmN4cuda3std3__410__identityEEEvT0_T1_T2_T3_T4_T6_E12temp_storage+48];
	mul.lo.s64 	%rd331, %rd329, %rd330;
	ld.shared.u64 	%rd332, [_ZZN3cub18CUB_300001_SM_10006detail6reduce28DeviceReduceSingleTileKernelINS2_10policy_hubImj11mul_functorImEE10Policy1000EPmS9_iS6_mmN4cuda3std3__410__identityEEEvT0_T1_T2_T3_T4_T6_E12temp_storage+56];
	mul.lo.s64 	%rd333, %rd331, %rd332;
	ld.shared.u64 	%rd334, [_ZZN3cub18CUB_300001_SM_10006detail6reduce28DeviceReduceSingleTileKernelINS2_10policy_hubImj11mul_functorImEE10Policy1000EPmS9_iS6_mmN4cuda3std3__410__identityEEEvT0_T1_T2_T3_T4_T6_E12temp_storage+64];
	mul.lo.s64 	%rd447, %rd333, %rd334;
	bra.uni 	$L__BB37_72;
$L__BB37_38:
	setp.gt.s32 	%p3, %r68, 2047;
	@%p3 bra 	$L__BB37_56;
	mov.u32 	%r35, %tid.x;
	setp.ge.s32 	%p20, %r35, %r68;
	mov.b64 	%rd438, 0;
	mov.u32 	%r462, %r35;
	@%p20 bra 	$L__BB37_41;
	mul.wide.u32 	%rd170, %r35, 8;
	add.s64 	%rd169, %rd68, %rd170;
	// begin inline asm
	ld.global.nc.u64 %rd438, [%rd169];
	// end inline asm
	add.s32 	%r462, %r35, 256;
$L__BB37_41:
	setp.ge.s32 	%p21, %r462, %r68;
	@%p21 bra 	$L__BB37_47;
	not.b32 	%r133, %r462;
	add.s32 	%r38, %r68, %r133;
	and.b32  	%r134, %r38, 768;
	setp.eq.s32 	%p22, %r134, 768;
	@%p22 bra 	$L__BB37_45;
	mul.wide.u32 	%rd172, %r462, 8;
	add.s64 	%rd433, %rd68, %rd172;
	shr.u32 	%r135, %r38, 8;
	add.s32 	%r136, %r135, 1;
	and.b32  	%r137, %r136, 3;
	neg.s32 	%r460, %r137;
$L__BB37_44:
	.pragma "nounroll";
	// begin inline asm
	ld.global.nc.u64 %rd173, [%rd433];
	// end inline asm
	mul.lo.s64 	%rd438, %rd173, %rd438;
	add.s32 	%r462, %r462, 256;
	add.s64 	%rd433, %rd433, 2048;
	add.s32 	%r460, %r460, 1;
	setp.ne.s32 	%p23, %r460, 0;
	@%p23 bra 	$L__BB37_44;
$L__BB37_45:
	setp.lt.u32 	%p24, %r38, 768;
	@%p24 bra 	$L__BB37_47;
$L__BB37_46:
	mul.wide.s32 	%rd183, %r462, 8;
	add.s64 	%rd176, %rd68, %rd183;
	// begin inline asm
	ld.global.nc.u64 %rd175, [%rd176];
	// end inline asm
	mul.lo.s64 	%rd184, %rd175, %rd438;
	add.s64 	%rd178, %rd176, 2048;
	// begin inline asm
	ld.global.nc.u64 %rd177, [%rd178];
	// end inline asm
	mul.lo.s64 	%rd185, %rd177, %rd184;
	add.s64 	%rd180, %rd176, 4096;
	// begin inline asm
	ld.global.nc.u64 %rd179, [%rd180];
	// end inline asm
	mul.lo.s64 	%rd186, %rd179, %rd185;
	add.s64 	%rd182, %rd176, 6144;
	// begin inline asm
	ld.global.nc.u64 %rd181, [%rd182];
	// end inline asm
	mul.lo.s64 	%rd438, %rd181, %rd186;
	add.s32 	%r462, %r462, 1024;
	setp.lt.s32 	%p25, %r462, %r68;
	@%p25 bra 	$L__BB37_46;
$L__BB37_47:
	setp.lt.s32 	%p26, %r68, 256;
	@%p26 bra 	$L__BB37_52;
	// begin inline asm
	mov.u32 %r201, %laneid;
	// end inline asm
	mov.b64 	{%r203, %r208}, %rd438;
	mov.b32 	%r209, 1;
	mov.b32 	%r250, 31;
	mov.b32 	%r251, -1;
	// begin inline asm
	shfl.sync.down.b32 %r202, %r203, %r209, %r250, %r251;
	// end inline asm
	// begin inline asm
	shfl.sync.down.b32 %r207, %r208, %r209, %r250, %r251;
	// end inline asm
	mov.b64 	%rd221, {%r202, %r207};
	setp.gt.s32 	%p42, %r201, 30;
	selp.b64 	%rd222, 1, %rd221, %p42;
	mul.lo.s64 	%rd223, %rd222, %rd438;
	mov.b64 	{%r213, %r218}, %rd223;
	mov.b32 	%r219, 2;
	// begin inline asm
	shfl.sync.down.b32 %r212, %r213, %r219, %r250, %r251;
	// end inline asm
	// begin inline asm
	shfl.sync.down.b32 %r217, %r218, %r219, %r250, %r251;
	// end inline asm
	mov.b64 	%rd224, {%r212, %r217};
	setp.gt.s32 	%p43, %r201, 29;
	selp.b64 	%rd225, 1, %rd224, %p43;
	mul.lo.s64 	%rd226, %rd225, %rd223;
	mov.b64 	{%r223, %r228}, %rd226;
	mov.b32 	%r229, 4;
	// begin inline asm
	shfl.sync.down.b32 %r222, %r223, %r229, %r250, %r251;
	// end inline asm
	// begin inline asm
	shfl.sync.down.b32 %r227, %r228, %r229, %r250, %r251;
	// end inline asm
	mov.b64 	%rd227, {%r222, %r227};
	setp.gt.s32 	%p44, %r201, 27;
	selp.b64 	%rd228, 1, %rd227, %p44;
	mul.lo.s64 	%rd229, %rd228, %rd226;
	mov.b64 	{%r233, %r238}, %rd229;
	mov.b32 	%r239, 8;
	// begin inline asm
	shfl.sync.down.b32 %r232, %r233, %r239, %r250, %r251;
	// end inline asm
	// begin inline asm
	shfl.sync.down.b32 %r237, %r238, %r239, %r250, %r251;
	// end inline asm
	mov.b64 	%rd230, {%r232, %r237};
	setp.gt.s32 	%p45, %r201, 23;
	selp.b64 	%rd231, 1, %rd230, %p45;
	mul.lo.s64 	%rd232, %rd231, %rd229;
	mov.b64 	{%r243, %r248}, %rd232;
	mov.b32 	%r249, 16;
	// begin inline asm
	shfl.sync.down.b32 %r242, %r243, %r249, %r250, %r251;
	// end inline asm
	// begin inline asm
	shfl.sync.down.b32 %r247, %r248, %r249, %r250, %r251;
	// end inline asm
	mov.b64 	%rd233, {%r242, %r247};
	setp.gt.s32 	%p46, %r201, 15;
	selp.b64 	%rd234, 1, %rd233, %p46;
	mul.lo.s64 	%rd447, %rd234, %rd232;
	setp.ne.s32 	%p47, %r201, 0;
	@%p47 bra 	$L__BB37_50;
	shr.u32 	%r252, %r35, 2;
	and.b32  	%r253, %r252, 248;
	mov.u32 	%r254, _ZZN3cub18CUB_300001_SM_10006detail6reduce28DeviceReduceSingleTileKernelINS2_10policy_hubImj11mul_functorImEE10Policy1000EPmS9_iS6_mmN4cuda3std3__410__identityEEEvT0_T1_T2_T3_T4_T6_E12temp_storage;
	add.s32 	%r255, %r254, %r253;
	st.shared.u64 	[%r255+8], %rd447;
$L__BB37_50:
	bar.sync 	0;
	setp.ne.s32 	%p48, %r35, 0;
	@%p48 bra 	$L__BB37_72;
	ld.shared.u64 	%rd235, [_ZZN3cub18CUB_300001_SM_10006detail6reduce28DeviceReduceSingleTileKernelINS2_10policy_hubImj11mul_functorImEE10Policy1000EPmS9_iS6_mmN4cuda3std3__410__identityEEEvT0_T1_T2_T3_T4_T6_E12temp_storage+16];
	mul.lo.s64 	%rd236, %rd235, %rd447;
	ld.shared.u64 	%rd237, [_ZZN3cub18CUB_300001_SM_10006detail6reduce28DeviceReduceSingleTileKernelINS2_10policy_hubImj11mul_functorImEE10Policy1000EPmS9_iS6_mmN4cuda3std3__410__identityEEEvT0_T1_T2_T3_T4_T6_E12temp_storage+24];
	mul.lo.s64 	%rd238, %rd236, %rd237;
	ld.shared.u64 	%rd239, [_ZZN3cub18CUB_300001_SM_10006detail6reduce28DeviceReduceSingleTileKernelINS2_10policy_hubImj11mul_functorImEE10Policy1000EPmS9_iS6_mmN4cuda3std3__410__identityEEEvT0_T1_T2_T3_T4_T6_E12temp_storage+32];
	mul.lo.s64 	%rd240, %rd238, %rd239;
	ld.shared.u64 	%rd241, [_ZZN3cub18CUB_300001_SM_10006detail6reduce28DeviceReduceSingleTileKernelINS2_10policy_hubImj11mul_functorImEE10Policy1000EPmS9_iS6_mmN4cuda3std3__410__identityEEEvT0_T1_T2_T3_T4_T6_E12temp_storage+40];
	mul.lo.s64 	%rd242, %rd240, %rd241;
	ld.shared.u64 	%rd243, [_ZZN3cub18CUB_300001_SM_10006detail6reduce28DeviceReduceSingleTileKernelINS2_10policy_hubImj11mul_functorImEE10Policy1000EPmS9_iS6_mmN4cuda3std3__410__identityEEEvT0_T1_T2_T3_T4_T6_E12temp_storage+48];
	mul.lo.s64 	%rd244, %rd242, %rd243;
	ld.shared.u64 	%rd245, [_ZZN3cub18CUB_300001_SM_10006detail6reduce28DeviceReduceSingleTileKernelINS2_10policy_hubImj11mul_functorImEE10Policy1000EPmS9_iS6_mmN4cuda3std3__410__identityEEEvT0_T1_T2_T3_T4_T6_E12temp_storage+56];
	mul.lo.s64 	%rd246, %rd244, %rd245;
	ld.shared.u64 	%rd247, [_ZZN3cub18CUB_300001_SM_10006detail6reduce28DeviceReduceSingleTileKernelINS2_10policy_hubImj11mul_functorImEE10Policy1000EPmS9_iS6_mmN4cuda3std3__410__identityEEEvT0_T1_T2_T3_T4_T6_E12temp_storage+64];
	mul.lo.s64 	%rd447, %rd246, %rd247;
	bra.uni 	$L__BB37_72;
$L__BB37_52:
	// begin inline asm
	mov.u32 %r138, %laneid;
	// end inline asm
	and.b32  	%r189, %r35, 992;
	add.s32 	%r190, %r189, 32;
	setp.gt.s32 	%p27, %r190, %r68;
	not.b32 	%r191, %r189;
	add.s32 	%r192, %r68, %r191;
	selp.b32 	%r187, %r192, 31, %p27;
	mov.b64 	{%r140, %r145}, %rd438;
	mov.b32 	%r146, 1;
	mov.b32 	%r188, -1;
	// begin inline asm
	shfl.sync.down.b32 %r139, %r140, %r146, %r187, %r188;
	// end inline asm
	// begin inline asm
	shfl.sync.down.b32 %r144, %r145, %r146, %r187, %r188;
	// end inline asm
	mov.b64 	%rd187, {%r139, %r144};
	setp.lt.s32 	%p28, %r138, %r187;
	selp.b64 	%rd188, %rd187, 1, %p28;
	mul.lo.s64 	%rd189, %rd188, %rd438;
	mov.b64 	{%r150, %r155}, %rd189;
	mov.b32 	%r156, 2;
	// begin inline asm
	shfl.sync.down.b32 %r149, %r150, %r156, %r187, %r188;
	// end inline asm
	// begin inline asm
	shfl.sync.down.b32 %r154, %r155, %r156, %r187, %r188;
	// end inline asm
	mov.b64 	%rd190, {%r149, %r154};
	add.s32 	%r193, %r138, 2;
	setp.gt.s32 	%p29, %r193, %r187;
	selp.b64 	%rd191, 1, %rd190, %p29;
	mul.lo.s64 	%rd192, %rd191, %rd189;
	mov.b64 	{%r160, %r165}, %rd192;
	mov.b32 	%r166, 4;
	// begin inline asm
	shfl.sync.down.b32 %r159, %r160, %r166, %r187, %r188;
	// end inline asm
	// begin inline asm
	shfl.sync.down.b32 %r164, %r165, %r166, %r187, %r188;
	// end inline asm
	mov.b64 	%rd193, {%r159, %r164};
	add.s32 	%r194, %r138, 4;
	setp.gt.s32 	%p30, %r194, %r187;
	selp.b64 	%rd194, 1, %rd193, %p30;
	mul.lo.s64 	%rd195, %rd194, %rd192;
	mov.b64 	{%r170, %r175}, %rd195;
	mov.b32 	%r176, 8;
	// begin inline asm
	shfl.sync.down.b32 %r169, %r170, %r176, %r187, %r188;
	// end inline asm
	// begin inline asm
	shfl.sync.down.b32 %r174, %r175, %r176, %r187, %r188;
	// end inline asm
	mov.b64 	%rd196, {%r169, %r174};
	add.s32 	%r195, %r138, 8;
	setp.gt.s32 	%p31, %r195, %r187;
	selp.b64 	%rd197, 1, %rd196, %p31;
	mul.lo.s64 	%rd198, %rd197, %rd195;
	mov.b64 	{%r180, %r185}, %rd198;
	mov.b32 	%r186, 16;
	// begin inline asm
	shfl.sync.down.b32 %r179, %r180, %r186, %r187, %r188;
	// end inline asm
	// begin inline asm
	shfl.sync.down.b32 %r184, %r185, %r186, %r187, %r188;
	// end inline asm
	mov.b64 	%rd199, {%r179, %r184};
	add.s32 	%r196, %r138, 16;
	setp.gt.s32 	%p32, %r196, %r187;
	selp.b64 	%rd200, 1, %rd199, %p32;
	mul.lo.s64 	%rd447, %rd200, %rd198;
	setp.ne.s32 	%p33, %r138, 0;
	@%p33 bra 	$L__BB37_54;
	shr.u32 	%r197, %r35, 2;
	and.b32  	%r198, %r197, 248;
	mov.u32 	%r199, _ZZN3cub18CUB_300001_SM_10006detail6reduce28DeviceReduceSingleTileKernelINS2_10policy_hubImj11mul_functorImEE10Policy1000EPmS9_iS6_mmN4cuda3std3__410__identityEEEvT0_T1_T2_T3_T4_T6_E12temp_storage;
	add.s32 	%r200, %r199, %r198;
	st.shared.u64 	[%r200+8], %rd447;
$L__BB37_54:
	bar.sync 	0;
	setp.ne.s32 	%p34, %r35, 0;
	@%p34 bra 	$L__BB37_72;
	setp.gt.s32 	%p35, %r68, 32;
	ld.shared.u64 	%rd201, [_ZZN3cub18CUB_300001_SM_10006detail6reduce28DeviceReduceSingleTileKernelINS2_10policy_hubImj11mul_functorImEE10Policy1000EPmS9_iS6_mmN4cuda3std3__410__identityEEEvT0_T1_T2_T3_T4_T6_E12temp_storage+16];
	selp.b64 	%rd202, %rd201, 1, %p35;
	mul.lo.s64 	%rd203, %rd202, %rd447;
	setp.gt.s32 	%p36, %r68, 64;
	ld.shared.u64 	%rd204, [_ZZN3cub18CUB_300001_SM_10006detail6reduce28DeviceReduceSingleTileKernelINS2_10policy_hubImj11mul_functorImEE10Policy1000EPmS9_iS6_mmN4cuda3std3__410__identityEEEvT0_T1_T2_T3_T4_T6_E12temp_storage+24];
	selp.b64 	%rd205, %rd204, 1, %p36;
	mul.lo.s64 	%rd206, %rd203, %rd205;
	setp.gt.s32 	%p37, %r68, 96;
	ld.shared.u64 	%rd207, [_ZZN3cub18CUB_300001_SM_10006detail6reduce28DeviceReduceSingleTileKernelINS2_10policy_hubImj11mul_functorImEE10Policy1000EPmS9_iS6_mmN4cuda3std3__410__identityEEEvT0_T1_T2_T3_T4_T6_E12temp_storage+32];
	selp.b64 	%rd208, %rd207, 1, %p37;
	mul.lo.s64 	%rd209, %rd206, %rd208;
	setp.gt.s32 	%p38, %r68, 128;
	ld.shared.u64 	%rd210, [_ZZN3cub18CUB_300001_SM_10006detail6reduce28DeviceReduceSingleTileKernelINS2_10policy_hubImj11mul_functorImEE10Policy1000EPmS9_iS6_mmN4cuda3std3__410__identityEEEvT0_T1_T2_T3_T4_T6_E12temp_storage+40];
	selp.b64 	%rd211, %rd210, 1, %p38;
	mul.lo.s64 	%rd212, %rd209, %rd211;
	setp.gt.s32 	%p39, %r68, 160;
	ld.shared.u64 	%rd213, [_ZZN3cub18CUB_300001_SM_10006detail6reduce28DeviceReduceSingleTileKernelINS2_10policy_hubImj11mul_functorImEE10Policy1000EPmS9_iS6_mmN4cuda3std3__410__identityEEEvT0_T1_T2_T3_T4_T6_E12temp_storage+48];
	selp.b64 	%rd214, %rd213, 1, %p39;
	mul.lo.s64 	%rd215, %rd212, %rd214;
	setp.gt.s32 	%p40, %r68, 192;
	ld.shared.u64 	%rd216, [_ZZN3cub18CUB_300001_SM_10006detail6reduce28DeviceReduceSingleTileKernelINS2_10policy_hubImj11mul_functorImEE10Policy1000EPmS9_iS6_mmN4cuda3std3__410__identityEEEvT0_T1_T2_T3_T4_T6_E12temp_storage+56];
	selp.b64 	%rd217, %rd216, 1, %p40;
	mul.lo.s64 	%rd218, %rd215, %rd217;
	setp.gt.s32 	%p41, %r68, 224;
	ld.shared.u64 	%rd219, [_ZZN3cub18CUB_300001_SM_10006detail6reduce28DeviceReduceSingleTileKernelINS2_10policy_hubImj11mul_functorImEE10Policy1000EPmS9_iS6_mmN4cuda3std3__410__identityEEEvT0_T1_T2_T3_T4_T6_E12temp_storage+64];
	selp.b64 	%rd220, %rd219, 1, %p41;
	mul.lo.s64 	%rd447, %rd218, %rd220;
	bra.uni 	$L__BB37_72;
$L__BB37_56:
	mov.u32 	%r47, %tid.x;
	mul.wide.u32 	%rd88, %r47, 8;
	add.s64 	%rd73, %rd68, %rd88;
	// begin inline asm
	ld.global.nc.u64 %rd72, [%rd73];
	// end inline asm
	add.s64 	%rd75, %rd73, 2048;
	// begin inline asm
	ld.global.nc.u64 %rd74, [%rd75];
	// end inline asm
	add.s64 	%rd77, %rd73, 4096;
	// begin inline asm
	ld.global.nc.u64 %rd76, [%rd77];
	// end inline asm
	add.s64 	%rd79, %rd73, 6144;
	// begin inline asm
	ld.global.nc.u64 %rd78, [%rd79];
	// end inline asm
	add.s64 	%rd81, %rd73, 8192;
	// begin inline asm
	ld.global.nc.u64 %rd80, [%rd81];
	// end inline asm
	add.s64 	%rd83, %rd73, 10240;
	// begin inline asm
	ld.global.nc.u64 %rd82, [%rd83];
	// end inline asm
	add.s64 	%rd85, %rd73, 12288;
	// begin inline asm
	ld.global.nc.u64 %rd84, [%rd85];
	// end inline asm
	add.s64 	%rd87, %rd73, 14336;
	// begin inline asm
	ld.global.nc.u64 %rd86, [%rd87];
	// end inline asm
	mul.lo.s64 	%rd89, %rd74, %rd72;
	mul.lo.s64 	%rd90, %rd76, %rd89;
	mul.lo.s64 	%rd91, %rd78, %rd90;
	mul.lo.s64 	%rd92, %rd80, %rd91;
	mul.lo.s64 	%rd93, %rd82, %rd92;
	mul.lo.s64 	%rd94, %rd84, %rd93;
	mul.lo.s64 	%rd446, %rd86, %rd94;
	setp.lt.u32 	%p4, %r68, 4096;
	mov.b32 	%r465, 2048;
	@%p4 bra 	$L__BB37_60;
	add.s32 	%r48, %r68, -2048;
	mov.b32 	%r465, 2048;
$L__BB37_58:
	mul.wide.s32 	%rd111, %r465, 8;
	add.s64 	%rd96, %rd73, %rd111;
	// begin inline asm
	ld.global.nc.u64 %rd95, [%rd96];
	// end inline asm
	add.s64 	%rd98, %rd96, 2048;
	// begin inline asm
	ld.global.nc.u64 %rd97, [%rd98];
	// end inline asm
	add.s64 	%rd100, %rd96, 4096;
	// begin inline asm
	ld.global.nc.u64 %rd99, [%rd100];
	// end inline asm
	add.s64 	%rd102, %rd96, 6144;
	// begin inline asm
	ld.global.nc.u64 %rd101, [%rd102];
	// end inline asm
	add.s64 	%rd104, %rd96, 8192;
	// begin inline asm
	ld.global.nc.u64 %rd103, [%rd104];
	// end inline asm
	add.s64 	%rd106, %rd96, 10240;
	// begin inline asm
	ld.global.nc.u64 %rd105, [%rd106];
	// end inline asm
	add.s64 	%rd108, %rd96, 12288;
	// begin inline asm
	ld.global.nc.u64 %rd107, [%rd108];
	// end inline asm
	add.s64 	%rd110, %rd96, 14336;
	// begin inline asm
	ld.global.nc.u64 %rd109, [%rd110];
	// end inline asm
	mul.lo.s64 	%rd112, %rd95, %rd446;
	mul.lo.s64 	%rd113, %rd97, %rd112;
	mul.lo.s64 	%rd114, %rd99, %rd113;
	mul.lo.s64 	%rd115, %rd101, %rd114;
	mul.lo.s64 	%rd116, %rd103, %rd115;
	mul.lo.s64 	%rd117, %rd105, %rd116;
	mul.lo.s64 	%rd118, %rd107, %rd117;
	mul.lo.s64 	%rd446, %rd109, %rd118;
	sub.s32 	%r71, %r68, %r465;
	setp.lt.s32 	%p5, %r71, 2048;
	@%p5 bra 	$L__BB37_68;
	add.s32 	%r465, %r465, 2048;
	setp.le.s32 	%p6, %r465, %r48;
	@%p6 bra 	$L__BB37_58;
$L__BB37_60:
	setp.le.s32 	%p7, %r68, %r465;
	@%p7 bra 	$L__BB37_68;
	sub.s32 	%r52, %r68, %r465;
	setp.ge.s32 	%p8, %r47, %r52;
	@%p8 bra 	$L__BB37_68;
	not.b32 	%r72, %r47;
	add.s32 	%r73, %r68, %r72;
	sub.s32 	%r53, %r73, %r465;
	and.b32  	%r74, %r53, 768;
	setp.eq.s32 	%p9, %r74, 768;
	mov.u32 	%r469, %r47;
	@%p9 bra 	$L__BB37_65;
	add.s32 	%r467, %r47, %r465;
	shr.u32 	%r75, %r53, 8;
	add.s32 	%r76, %r75, 1;
	and.b32  	%r77, %r76, 3;
	neg.s32 	%r466, %r77;
	mov.u32 	%r469, %r47;
$L__BB37_64:
	.pragma "nounroll";
	mul.wide.u32 	%rd122, %r467, 8;
	add.s64 	%rd121, %rd68, %rd122;
	// begin inline asm
	ld.global.nc.u64 %rd120, [%rd121];
	// end inline asm
	mul.lo.s64 	%rd446, %rd120, %rd446;
	add.s32 	%r469, %r469, 256;
	add.s32 	%r467, %r467, 256;
	add.s32 	%r466, %r466, 1;
	setp.ne.s32 	%p10, %r466, 0;
	@%p10 bra 	$L__BB37_64;
$L__BB37_65:
	setp.lt.u32 	%p11, %r53, 768;
	@%p11 bra 	$L__BB37_68;
	cvt.u64.u32 	%rd123, %r469;
	cvt.u64.u32 	%rd124, %r465;
	add.s64 	%rd125, %rd123, %rd124;
	shl.b64 	%rd126, %rd125, 3;
	add.s64 	%rd127, %rd126, %rd68;
	add.s64 	%rd444, %rd127, 4096;
	add.s32 	%r470, %r469, %r465;
$L__BB37_67:
	mul.wide.u32 	%rd136, %r470, 8;
	add.s64 	%rd129, %rd68, %rd136;
	// begin inline asm
	ld.global.nc.u64 %rd128, [%rd129];
	// end inline asm
	mul.lo.s64 	%rd137, %rd128, %rd446;
	add.s64 	%rd131, %rd444, -2048;
	// begin inline asm
	ld.global.nc.u64 %rd130, [%rd131];
	// end inline asm
	mul.lo.s64 	%rd138, %rd130, %rd137;
	// begin inline asm
	ld.global.nc.u64 %rd132, [%rd444];
	// end inline asm
	mul.lo.s64 	%rd139, %rd132, %rd138;
	add.s64 	%rd135, %rd444, 2048;
	// begin inline asm
	ld.global.nc.u64 %rd134, [%rd135];
	// end inline asm
	mul.lo.s64 	%rd446, %rd134, %rd139;
	add.s32 	%r469, %r469, 1024;
	add.s64 	%rd444, %rd444, 8192;
	add.s32 	%r470, %r470, 1024;
	setp.lt.s32 	%p12, %r469, %r52;
	@%p12 bra 	$L__BB37_67;
$L__BB37_68:
	// begin inline asm
	mov.u32 %r78, %laneid;
	// end inline asm
	mov.b64 	{%r80, %r85}, %rd446;
	mov.b32 	%r86, 1;
	mov.b32 	%r127, 31;
	mov.b32 	%r128, -1;
	// begin inline asm
	shfl.sync.down.b32 %r79, %r80, %r86, %r127, %r128;
	// end inline asm
	// begin inline asm
	shfl.sync.down.b32 %r84, %r85, %r86, %r127, %r128;
	// end inline asm
	mov.b64 	%rd140, {%r79, %r84};
	setp.gt.s32 	%p13, %r78, 30;
	selp.b64 	%rd141, 1, %rd140, %p13;
	mul.lo.s64 	%rd142, %rd141, %rd446;
	mov.b64 	{%r90, %r95}, %rd142;
	mov.b32 	%r96, 2;
	// begin inline asm
	shfl.sync.down.b32 %r89, %r90, %r96, %r127, %r128;
	// end inline asm
	// begin inline asm
	shfl.sync.down.b32 %r94, %r95, %r96, %r127, %r128;
	// end inline asm
	mov.b64 	%rd143, {%r89, %r94};
	setp.gt.s32 	%p14, %r78, 29;
	selp.b64 	%rd144, 1, %rd143, %p14;
	mul.lo.s64 	%rd145, %rd144, %rd142;
	mov.b64 	{%r100, %r105}, %rd145;
	mov.b32 	%r106, 4;
	// begin inline asm
	shfl.sync.down.b32 %r99, %r100, %r106, %r127, %r128;
	// end inline asm
	// begin inline asm
	shfl.sync.down.b32 %r104, %r105, %r106, %r127, %r128;
	// end inline asm
	mov.b64 	%rd146, {%r99, %r104};
	setp.gt.s32 	%p15, %r78, 27;
	selp.b64 	%rd147, 1, %rd146, %p15;
	mul.lo.s64 	%rd148, %rd147, %rd145;
	mov.b64 	{%r110, %r115}, %rd148;
	mov.b32 	%r116, 8;
	// begin inline asm
	shfl.sync.down.b32 %r109, %r110, %r116, %r127, %r128;
	// end inline asm
	// begin inline asm
	shfl.sync.down.b32 %r114, %r115, %r116, %r127, %r128;
	// end inline asm
	mov.b64 	%rd149, {%r109, %r114};
	setp.gt.s32 	%p16, %r78, 23;
	selp.b64 	%rd150, 1, %rd149, %p16;
	mul.lo.s64 	%rd151, %rd150, %rd148;
	mov.b64 	{%r120, %r125}, %rd151;
	mov.b32 	%r126, 16;
	// begin inline asm
	shfl.sync.down.b32 %r119, %r120, %r126, %r127, %r128;
	// end inline asm
	// begin inline asm
	shfl.sync.down.b32 %r124, %r125, %r126, %r127, %r128;
	// end inline asm
	mov.b64 	%rd152, {%r119, %r124};
	setp.gt.s32 	%p17, %r78, 15;
	selp.b64 	%rd153, 1, %rd152, %p17;
	mul.lo.s64 	%rd447, %rd153, %rd151;
	setp.ne.s32 	%p18, %r78, 0;
	@%p18 bra 	$L__BB37_70;
	shr.u32 	%r129, %r47, 2;
	and.b32  	%r130, %r129, 248;
	mov.u32 	%r131, _ZZN3cub18CUB_300001_SM_10006detail6reduce28DeviceReduceSingleTileKernelINS2_10policy_hubImj11mul_functorImEE10Policy1000EPmS9_iS6_mmN4cuda3std3__410__identityEEEvT0_T1_T2_T3_T4_T6_E12temp_storage;
	add.s32 	%r132, %r131, %r130;
	st.shared.u64 	[%r132+8], %rd447;
$L__BB37_70:
	bar.sync 	0;
	setp.ne.s32 	%p19, %r47, 0;
	@%p19 bra 	$L__BB37_72;
	ld.shared.u64 	%rd154, [_ZZN3cub18CUB_300001_SM_10006detail6reduce28DeviceReduceSingleTileKernelINS2_10policy_hubImj11mul_functorImEE10Policy1000EPmS9_iS6_mmN4cuda3std3__410__identityEEEvT0_T1_T2_T3_T4_T6_E12temp_storage+16];
	mul.lo.s64 	%rd155, %rd154, %rd447;
	ld.shared.u64 	%rd156, [_ZZN3cub18CUB_300001_SM_10006detail6reduce28DeviceReduceSingleTileKernelINS2_10policy_hubImj11mul_functorImEE10Policy1000EPmS9_iS6_mmN4cuda3std3__410__identityEEEvT0_T1_T2_T3_T4_T6_E12temp_storage+24];
	mul.lo.s64 	%rd157, %rd155, %rd156;
	ld.shared.u64 	%rd158, [_ZZN3cub18CUB_300001_SM_10006detail6reduce28DeviceReduceSingleTileKernelINS2_10policy_hubImj11mul_functorImEE10Policy1000EPmS9_iS6_mmN4cuda3std3__410__identityEEEvT0_T1_T2_T3_T4_T6_E12temp_storage+32];
	mul.lo.s64 	%rd159, %rd157, %rd158;
	ld.shared.u64 	%rd160, [_ZZN3cub18CUB_300001_SM_10006detail6reduce28DeviceReduceSingleTileKernelINS2_10policy_hubImj11mul_functorImEE10Policy1000EPmS9_iS6_mmN4cuda3std3__410__identityEEEvT0_T1_T2_T3_T4_T6_E12temp_storage+40];
	mul.lo.s64 	%rd161, %rd159, %rd160;
	ld.shared.u64 	%rd162, [_ZZN3cub18CUB_300001_SM_10006detail6reduce28DeviceReduceSingleTileKernelINS2_10policy_hubImj11mul_functorImEE10Policy1000EPmS9_iS6_mmN4cuda3std3__410__identityEEEvT0_T1_T2_T3_T4_T6_E12temp_storage+48];
	mul.lo.s64 	%rd163, %rd161, %rd162;
	ld.shared.u64 	%rd164, [_ZZN3cub18CUB_300001_SM_10006detail6reduce28DeviceReduceSingleTileKernelINS2_10policy_hubImj11mul_functorImEE10Policy1000EPmS9_iS6_mmN4cuda3std3__410__identityEEEvT0_T1_T2_T3_T4_T6_E12temp_storage+56];
	mul.lo.s64 	%rd165, %rd163, %rd164;
	ld.shared.u64 	%rd166, [_ZZN3cub18CUB_300001_SM_10006detail6reduce28DeviceReduceSingleTileKernelINS2_10policy_hubImj11mul_functorImEE10Policy1000EPmS9_iS6_mmN4cuda3std3__410__identityEEEvT0_T1_T2_T3_T4_T6_E12temp_storage+64];
	mul.lo.s64 	%rd447, %rd165, %rd166;
$L__BB37_72:
	mov.u32 	%r444, %tid.x;
	setp.ne.s32 	%p95, %r444, 0;
	@%p95 bra 	$L__BB37_74;
	mul.lo.s64 	%rd416, %rd447, %rd69;
	st.global.u64 	[%rd1], %rd416;
$L__BB37_74:
	ret;

}
	// .globl	_ZN3cub18CUB_300001_SM_10006detail6reduce28DeviceReduceSingleTileKernelINS2_10policy_hubImy11mul_functorImEE10Policy1000EN6thrust24THRUST_300001_SM_1000_NS6detail15normal_iteratorINSA_10device_ptrImEEEEPmyS6_mm11inc_functorImEEEvT0_T1_T2_T3_T4_T6_
.visible .entry _ZN3cub18CUB_300001_SM_10006detail6reduce28DeviceReduceSingleTileKernelINS2_10policy_hubImy11mul_functorImEE10Policy1000EN6thrust24THRUST_300001_SM_1000_NS6detail15normal_iteratorINSA_10device_ptrImEEEEPmyS6_mm11inc_functorImEEEvT0_T1_T2_T3_T4_T6_(
	.param .align 8 .b8 _ZN3cub18CUB_300001_SM_10006detail6reduce28DeviceReduceSingleTileKernelINS2_10policy_hubImy11mul_functorImEE10Policy1000EN6thrust24THRUST_300001_SM_1000_NS6detail15normal_iteratorINSA_10device_ptrImEEEEPmyS6_mm11inc_functorImEEEvT0_T1_T2_T3_T4_T6__param_0[8],
	.param .u64 .ptr .align 1 _ZN3cub18CUB_300001_SM_10006detail6reduce28DeviceReduceSingleTileKernelINS2_10policy_hubImy11mul_functorImEE10Policy1000EN6thrust24THRUST_300001_SM_1000_NS6detail15normal_iteratorINSA_10device_ptrImEEEEPmyS6_mm11inc_functorImEEEvT0_T1_T2_T3_T4_T6__param_1,
	.param .u64 _ZN3cub18CUB_300001_SM_10006detail6reduce28DeviceReduceSingleTileKernelINS2_10policy_hubImy11mul_functorImEE10Policy1000EN6thrust24THRUST_300001_SM_1000_NS6detail15normal_iteratorINSA_10device_ptrImEEEEPmyS6_mm11inc_functorImEEEvT0_T1_T2_T3_T4_T6__param_2,
	.param .align 1 .b8 _ZN3cub18CUB_300001_SM_10006detail6reduce28DeviceReduceSingleTileKernelINS2_10policy_hubImy11mul_functorImEE10Policy1000EN6thrust24THRUST_300001_SM_1000_NS6detail15normal_iteratorINSA_10device_ptrImEEEEPmyS6_mm11inc_functorImEEEvT0_T1_T2_T3_T4_T6__param_3[1],
	.param .u64 _ZN3cub18CUB_300001_SM_10006detail6reduce28DeviceReduceSingleTileKernelINS2_10policy_hubImy11mul_functorImEE10Policy1000EN6thrust24THRUST_300001_SM_1000_NS6detail15normal_iteratorINSA_10device_ptrImEEEEPmyS6_mm11inc_functorImEEEvT0_T1_T2_T3_T4_T6__param_4,
	.param .align 1 .b8 _ZN3cub18CUB_300001_SM_10006detail6reduce28DeviceReduceSingleTileKernelINS2_10policy_hubImy11mul_functorImEE10Policy1000EN6thrust24THRUST_300001_SM_1000_NS6detail15normal_iteratorINSA_10device_ptrImEEEEPmyS6_mm11inc_functorImEEEvT0_T1_T2_T3_T4_T6__param_5[1]
)
.maxntid 256
.minnctapersm 1
{
	.reg .pred 	%p<59>;
	.reg .b32 	%r<246>;
	.reg .b64 	%rd<360>;
	// demoted variable
	.shared .align 8 .b8 _ZZN3cub18CUB_300001_SM_10006detail6reduce28DeviceReduceSingleTileKernelINS2_10policy_hubImy11mul_functorImEE10Policy1000EN6thrust24THRUST_300001_SM_1000_NS6detail15normal_iteratorINSA_10device_ptrImEEEEPmyS6_mm11inc_functorImEEEvT0_T1_T2_T3_T4_T6_E12temp_storage[80];
	ld.param.u64 	%rd57, [_ZN3cub18CUB_300001_SM_10006detail6reduce28DeviceReduceSingleTileKernelINS2_10policy_hubImy11mul_functorImEE10Policy1000EN6thrust24THRUST_300001_SM_1000_NS6detail15normal_iteratorINSA_10device_ptrImEEEEPmyS6_mm11inc_functorImEEEvT0_T1_T2_T3_T4_T6__param_0];
	ld.param.u64 	%rd60, [_ZN3cub18CUB_300001_SM_10006detail6reduce28DeviceReduceSingleTileKernelINS2_10policy_hubImy11mul_functorImEE10Policy1000EN6thrust24THRUST_300001_SM_1000_NS6detail15normal_iteratorINSA_10device_ptrImEEEEPmyS6_mm11inc_functorImEEEvT0_T1_T2_T3_T4_T6__param_1];
	ld.param.u64 	%rd58, [_ZN3cub18CUB_300001_SM_10006detail6reduce28DeviceReduceSingleTileKernelINS2_10policy_hubImy11mul_functorImEE10Policy1000EN6thrust24THRUST_300001_SM_1000_NS6detail15normal_iteratorINSA_10device_ptrImEEEEPmyS6_mm11inc_functorImEEEvT0_T1_T2_T3_T4_T6__param_2];
	ld.param.u64 	%rd59, [_ZN3cub18CUB_300001_SM_10006detail6reduce28DeviceReduceSingleTileKernelINS2_10policy_hubImy11mul_functorImEE10Policy1000EN6thrust24THRUST_300001_SM_1000_NS6detail15normal_iteratorINSA_10device_ptrImEEEEPmyS6_mm11inc_functorImEEEvT0_T1_T2_T3_T4_T6__param_4];
	cvta.to.global.u64 	%rd1, %rd60;
	setp.ne.s64 	%p1, %rd58, 0;
	@%p1 bra 	$L__BB38_3;
	mov.u32 	%r231, %tid.x;
	setp.ne.s32 	%p58, %r231, 0;
	@%p58 bra 	$L__BB38_51;
	st.global.u64 	[%rd1], %rd59;
	bra.uni 	$L__BB38_51;
$L__BB38_3:
	cvta.to.global.u64 	%rd2, %rd57;
	setp.gt.u64 	%p2, %rd58, 2047;
	@%p2 bra 	$L__BB38_28;
	cvt.u32.u64 	%r1, %rd58;
	mov.u32 	%r2, %tid.x;
	setp.ge.u32 	%p24, %r2, %r1;
	mov.b64 	%rd343, 0;
	mov.u32 	%r235, %r2;
	@%p24 bra 	$L__BB38_6;
	mul.wide.u32 	%rd203, %r2, 8;
	add.s64 	%rd204, %rd2, %rd203;
	ld.global.u64 	%rd205, [%rd204];
	add.s64 	%rd343, %rd205, 1;
	add.s32 	%r235, %r2, 256;
$L__BB38_6:
	setp.ge.u32 	%p25, %r235, %r1;
	@%p25 bra 	$L__BB38_19;
	not.b32 	%r108, %r235;
	add.s32 	%r109, %r108, %r1;
	shr.u32 	%r110, %r109, 8;
	add.s32 	%r5, %r110, 1;
	and.b32  	%r6, %r5, 15;
	setp.lt.u32 	%p26, %r109, 3840;
	@%p26 bra 	$L__BB38_10;
	and.b32  	%r111, %r5, 33554416;
	neg.s32 	%r233, %r111;
	mul.wide.u32 	%rd207, %r235, 8;
	add.s64 	%rd208, %rd207, %rd2;
	add.s64 	%rd334, %rd208, 16384;
$L__BB38_9:
	.pragma "nounroll";
	ld.global.u64 	%rd209, [%rd334+-16384];
	mad.lo.s64 	%rd210, %rd343, %rd209, %rd343;
	ld.global.u64 	%rd211, [%rd334+-14336];
	mad.lo.s64 	%rd212, %rd210, %rd211, %rd210;
	ld.global.u64 	%rd213, [%rd334+-12288];
	mad.lo.s64 	%rd214, %rd212, %rd213, %rd212;
	ld.global.u64 	%rd215, [%rd334+-10240];
	mad.lo.s64 	%rd216, %rd214, %rd215, %rd214;
	ld.global.u64 	%rd217, [%rd334+-8192];
	mad.lo.s64 	%rd218, %rd216, %rd217, %rd216;
	ld.global.u64 	%rd219, [%rd334+-6144];
	mad.lo.s64 	%rd220, %rd218, %rd219, %rd218;
	ld.global.u64 	%rd221, [%rd334+-4096];
	mad.lo.s64 	%rd222, %rd220, %rd221, %rd220;
	ld.global.u64 	%rd223, [%rd334+-2048];
	mad.lo.s64 	%rd224, %rd222, %rd223, %rd222;
	ld.global.u64 	%rd225, [%rd334];
	mad.lo.s64 	%rd226, %rd224, %rd225, %rd224;
	ld.global.u64 	%rd227, [%rd334+2048];
	mad.lo.s64 	%rd228, %rd226, %rd227, %rd226;
	ld.global.u64 	%rd229, [%rd334+4096];
	mad.lo.s64 	%rd230, %rd228, %rd229, %rd228;
	ld.global.u64 	%rd231, [%rd334+6144];
	mad.lo.s64 	%rd232, %rd230, %rd231, %rd230;
	ld.global.u64 	%rd233, [%rd334+8192];
	mad.lo.s64 	%rd234, %rd232, %rd233, %rd232;
	ld.global.u64 	%rd235, [%rd334+10240];
	mad.lo.s64 	%rd236, %rd234, %rd235, %rd234;
	ld.global.u64 	%rd237, [%rd334+12288];
	mad.lo.s64 	%rd238, %rd236, %rd237, %rd236;
	ld.global.u64 	%rd239, [%rd334+14336];
	mad.lo.s64 	%rd343, %rd238, %rd239, %rd238;
	add.s32 	%r235, %r235, 4096;
	add.s32 	%r233, %r233, 16;
	add.s64 	%rd334, %rd334, 32768;
	setp.ne.s32 	%p27, %r233, 0;
	@%p27 bra 	$L__BB38_9;
$L__BB38_10:
	setp.eq.s32 	%p28, %r6, 0;
	@%p28 bra 	$L__BB38_19;
	and.b32  	%r13, %r5, 7;
	setp.lt.u32 	%p29, %r6, 8;
	@%p29 bra 	$L__BB38_13;
	mul.wide.s32 	%rd241, %r235, 8;
	add.s64 	%rd242, %rd2, %rd241;
	ld.global.u64 	%rd243, [%rd242];
	mad.lo.s64 	%rd244, %rd343, %rd243, %rd343;
	ld.global.u64 	%rd245, [%rd242+2048];
	mad.lo.s64 	%rd246, %rd244, %rd245, %rd244;
	ld.global.u64 	%rd247, [%rd242+4096];
	mad.lo.s64 	%rd248, %rd246, %rd247, %rd246;
	ld.global.u64 	%rd249, [%rd242+6144];
	mad.lo.s64 	%rd250, %rd248, %rd249, %rd248;
	ld.global.u64 	%rd251, [%rd242+8192];
	mad.lo.s64 	%rd252, %rd250, %rd251, %rd250;
	ld.global.u64 	%rd253, [%rd242+10240];
	mad.lo.s64 	%rd254, %rd252, %rd253, %rd252;
	ld.global.u64 	%rd255, [%rd242+12288];
	mad.lo.s64 	%rd256, %rd254, %rd255, %rd254;
	ld.global.u64 	%rd257, [%rd242+14336];
	mad.lo.s64 	%rd343, %rd256, %rd257, %rd256;
	add.s32 	%r235, %r235, 2048;
$L__BB38_13:
	setp.eq.s32 	%p30, %r13, 0;
	@%p30 bra 	$L__BB38_19;
	and.b32  	%r16, %r5, 3;
	setp.lt.u32 	%p31, %r13, 4;
	@%p31 bra 	$L__BB38_16;
	mul.wide.s32 	%rd259, %r235, 8;
	add.s64 	%rd260, %rd2, %rd259;
	ld.global.u64 	%rd261, [%rd260];
	mad.lo.s64 	%rd262, %rd343, %rd261, %rd343;
	ld.global.u64 	%rd263, [%rd260+2048];
	mad.lo.s64 	%rd264, %rd262, %rd263, %rd262;
	ld.global.u64 	%rd265, [%rd260+4096];
	mad.lo.s64 	%rd266, %rd264, %rd265, %rd264;
	ld.global.u64 	%rd267, [%rd260+6144];
	mad.lo.s64 	%rd343, %rd266, %rd267, %rd266;
	add.s32 	%r235, %r235, 1024;
$L__BB38_16:
	setp.eq.s32 	%p32, %r16, 0;
	@%p32 bra 	$L__BB38_19;
	neg.s32 	%r238, %r16;
$L__BB38_18:
	.pragma "nounroll";
	mul.wide.s32 	%rd268, %r235, 8;
	add.s64 	%rd269, %rd2, %rd268;
	ld.global.u64 	%rd270, [%rd269];
	mad.lo.s64 	%rd343, %rd343, %rd270, %rd343;
	add.s32 	%r235, %r235, 256;
	add.s32 	%r238, %r238, 1;
	setp.ne.s32 	%p33, %r238, 0;
	@%p33 bra 	$L__BB38_18;
$L__BB38_19:
	setp.lt.u64 	%p34, %rd58, 256;
	@%p34 bra 	$L__BB38_24;
	// begin inline asm
	mov.u32 %r175, %laneid;
	// end inline asm
	mov.b64 	{%r177, %r182}, %rd343;
	mov.b32 	%r183, 1;
	mov.b32 	%r224, 31;
	mov.b32 	%r225, -1;
	// begin inline asm
	shfl.sync.down.b32 %r176, %r177, %r183, %r224, %r225;
	// end inline asm
	// begin inline asm
	shfl.sync.down.b32 %r181, %r182, %r183, %r224, %r225;
	// end inline asm
	mov.b64 	%rd305, {%r176, %r181};
	setp.gt.s32 	%p50, %r175, 30;
	selp.b64 	%rd306, 1, %rd305, %p50;
	mul.lo.s64 	%rd307, %rd306, %rd343;
	mov.b64 	{%r187, %r192}, %rd307;
	mov.b32 	%r193, 2;
	// begin inline asm
	shfl.sync.down.b32 %r186, %r187, %r193, %r224, %r225;
	// end inline asm
	// begin inline asm
	shfl.sync.down.b32 %r191, %r192, %r193, %r224, %r225;
	// end inline asm
	mov.b64 	%rd308, {%r186, %r191};
	setp.gt.s32 	%p51, %r175, 29;
	selp.b64 	%rd309, 1, %rd308, %p51;
	mul.lo.s64 	%rd310, %rd309, %rd307;
	mov.b64 	{%r197, %r202}, %rd310;
	mov.b32 	%r203, 4;
	// begin inline asm
	shfl.sync.down.b32 %r196, %r197, %r203, %r224, %r225;
	// end inline asm
	// begin inline asm
	shfl.sync.down.b32 %r201, %r202, %r203, %r224, %r225;
	// end inline asm
	mov.b64 	%rd311, {%r196, %r201};
	setp.gt.s32 	%p52, %r175, 27;
	selp.b64 	%rd312, 1, %rd311, %p52;
	mul.lo.s64 	%rd313, %rd312, %rd310;
	mov.b64 	{%r207, %r212}, %rd313;
	mov.b32 	%r213, 8;
	// begin inline asm
	shfl.sync.down.b32 %r206, %r207, %r213, %r224, %r225;
	// end inline asm
	// begin inline asm
	shfl.sync.down.b32 %r211, %r212, %r213, %r224, %r225;
	// end inline asm
	mov.b64 	%rd314, {%r206, %r211};
	setp.gt.s32 	%p53, %r175, 23;
	selp.b64 	%rd315, 1, %rd314, %p53;
	mul.lo.s64 	%rd316, %rd315, %rd313;
	mov.b64 	{%r217, %r222}, %rd316;
	mov.b32 	%r223, 16;
	// begin inline asm
	shfl.sync.down.b32 %r216, %r217, %r223, %r224, %r225;
	// end inline asm
	// begin inline asm
	shfl.sync.down.b32 %r221, %r222, %r223, %r224, %r225;
	// end inline asm
	mov.b64 	%rd317, {%r216, %r221};
	setp.gt.s32 	%p54, %r175, 15;
	selp.b64 	%rd318, 1, %rd317, %p54;
	mul.lo.s64 	%rd359, %rd318, %rd316;
	setp.ne.s32 	%p55, %r175, 0;
	@%p55 bra 	$L__BB38_22;
	shr.u32 	%r226, %r2, 2;
	and.b32  	%r227, %r226, 248;
	mov.u32 	%r228, _ZZN3cub18CUB_300001_SM_10006detail6reduce28DeviceReduceSingleTileKernelINS2_10policy_hubImy11mul_functorImEE10Policy1000EN6thrust24THRUST_300001_SM_1000_NS6detail15normal_iteratorINSA_10device_ptrImEEEEPmyS6_mm11inc_functorImEEEvT0_T1_T2_T3_T4_T6_E12temp_storage;
	add.s32 	%r229, %r228, %r227;
	st.shared.u64 	[%r229+8], %rd359;
$L__BB38_22:
	bar.sync 	0;
	setp.ne.s32 	%p56, %r2, 0;
	@%p56 bra 	$L__BB38_49;
	ld.shared.u64 	%rd319, [_ZZN3cub18CUB_300001_SM_10006detail6reduce28DeviceReduceSingleTileKernelINS2_10policy_hubImy11mul_functorImEE10Policy1000EN6thrust24THRUST_300001_SM_1000_NS6detail15normal_iteratorINSA_10device_ptrImEEEEPmyS6_mm11inc_functorImEEEvT0_T1_T2_T3_T4_T6_E12temp_storage+16];
	mul.lo.s64 	%rd320, %rd319, %rd359;
	ld.shared.u64 	%rd321, [_ZZN3cub18CUB_300001_SM_10006detail6reduce28DeviceReduceSingleTileKernelINS2_10policy_hubImy11mul_functorImEE10Policy1000EN6thrust24THRUST_300001_SM_1000_NS6detail15normal_iteratorINSA_10device_ptrImEEEEPmyS6_mm11inc_functorImEEEvT0_T1_T2_T3_T4_T6_E12temp_storage+24];
	mul.lo.s64 	%rd322, %rd320, %rd321;
	ld.shared.u64 	%rd323, [_ZZN3cub18CUB_300001_SM_10006detail6reduce28DeviceReduceSingleTileKernelINS2_10policy_hubImy11mul_functorImEE10Policy1000EN6thrust24THRUST_300001_SM_1000_NS6detail15normal_iteratorINSA_10device_ptrImEEEEPmyS6_mm11inc_functorImEEEvT0_T1_T2_T3_T4_T6_E12temp_storage+32];
	mul.lo.s64 	%rd324, %rd322, %rd323;
	ld.shared.u64 	%rd325, [_ZZN3cub18CUB_300001_SM_10006detail6reduce28DeviceReduceSingleTileKernelINS2_10policy_hubImy11mul_functorImEE10Policy1000EN6thrust24THRUST_300001_SM_1000_NS6detail15normal_iteratorINSA_10device_ptrImEEEEPmyS6_mm11inc_functorImEEEvT0_T1_T2_T3_T4_T6_E12temp_storage+40];
	mul.lo.s64 	%rd326, %rd324, %rd325;
	ld.shared.u64 	%rd327, [_ZZN3cub18CUB_300001_SM_10006detail6reduce28DeviceReduceSingleTileKernelINS2_10policy_hubImy11mul_functorImEE10Policy1000EN6thrust24THRUST_300001_SM_1000_NS6detail15normal_iteratorINSA_10device_ptrImEEEEPmyS6_mm11inc_functorImEEEvT0_T1_T2_T3_T4_T6_E12temp_storage+48];
	mul.lo.s64 	%rd328, %rd326, %rd327;
	ld.shared.u64 	%rd329, [_ZZN3cub18CUB_300001_SM_10006detail6reduce28DeviceReduceSingleTileKernelINS2_10policy_hubImy11mul_functorImEE10Policy1000EN6thrust24THRUST_300001_SM_1000_NS6detail15normal_iteratorINSA_10device_ptrImEEEEPmyS6_mm11inc_functorImEEEvT0_T1_T2_T3_T4_T6_E12temp_storage+56];
	mul.lo.s64 	%rd330, %rd328, %rd329;
	ld.shared.u64 	%rd331, [_ZZN3cub18CUB_300001_SM_10006detail6reduce28DeviceReduceSingleTileKernelINS2_10policy_hubImy11mul_functorImEE10Policy1000EN6thrust24THRUST_300001_SM_1000_NS6detail15normal_iteratorINSA_10device_ptrImEEEEPmyS6_mm11inc_functorImEEEvT0_T1_T2_T3_T4_T6_E12temp_storage+64];
	mul.lo.s64 	%rd359, %rd330, %rd331;
	bra.uni 	$L__BB38_49;
$L__BB38_24:
	// begin inline asm
	mov.u32 %r112, %laneid;
	// end inline asm
	and.b32  	%r163, %r2, 992;
	add.s32 	%r164, %r163, 32;
	setp.gt.u32 	%p35, %r164, %r1;
	not.b32 	%r165, %r163;
	add.s32 	%r166, %r1, %r165;
	selp.b32 	%r161, %r166, 31, %p35;
	mov.b64 	{%r114, %r119}, %rd343;
	mov.b32 	%r120, 1;
	mov.b32 	%r162, -1;
	// begin inline asm
	shfl.sync.down.b32 %r113, %r114, %r120, %r161, %r162;
	// end inline asm
	// begin inline asm
	shfl.sync.down.b32 %r118, %r119, %r120, %r161, %r162;
	// end inline asm
	mov.b64 	%rd271, {%r113, %r118};
	setp.lt.s32 	%p36, %r112, %r161;
	selp.b64 	%rd272, %rd271, 1, %p36;
	mul.lo.s64 	%rd273, %rd272, %rd343;
	mov.b64 	{%r124, %r129}, %rd273;
	mov.b32 	%r130, 2;
	// begin inline asm
	shfl.sync.down.b32 %r123, %r124, %r130, %r161, %r162;
	// end inline asm
	// begin inline asm
	shfl.sync.down.b32 %r128, %r129, %r130, %r161, %r162;
	// end inline asm
	mov.b64 	%rd274, {%r123, %r128};
	add.s32 	%r167, %r112, 2;
	setp.gt.s32 	%p37, %r167, %r161;
	selp.b64 	%rd275, 1, %rd274, %p37;
	mul.lo.s64 	%rd276, %rd275, %rd273;
	mov.b64 	{%r134, %r139}, %rd276;
	mov.b32 	%r140, 4;
	// begin inline asm
	shfl.sync.down.b32 %r133, %r134, %r140, %r161, %r162;
	// end inline asm
	// begin inline asm
	shfl.sync.down.b32 %r138, %r139, %r140, %r161, %r162;
	// end inline asm
	mov.b64 	%rd277, {%r133, %r138};
	add.s32 	%r168, %r112, 4;
	setp.gt.s32 	%p38, %r168, %r161;
	selp.b64 	%rd278, 1, %rd277, %p38;
	mul.lo.s64 	%rd279, %rd278, %rd276;
	mov.b64 	{%r144, %r149}, %rd279;
	mov.b32 	%r150, 8;
	// begin inline asm
	shfl.sync.down.b32 %r143, %r144, %r150, %r161, %r162;
	// end inline asm
	// begin inline asm
	shfl.sync.down.b32 %r148, %r149, %r150, %r161, %r162;
	// end inline asm
	mov.b64 	%rd280, {%r143, %r148};
	add.s32 	%r169, %r112, 8;
	setp.gt.s32 	%p39, %r169, %r161;
	selp.b64 	%rd281, 1, %rd280, %p39;
	mul.lo.s64 	%rd282, %rd281, %rd279;
	mov.b64 	{%r154, %r159}, %rd282;
	mov.b32 	%r160, 16;
	// begin inline asm
	shfl.sync.down.b32 %r153, %r154, %r160, %r161, %r162;
	// end inline asm
	// begin inline asm
	shfl.sync.down.b32 %r158, %r159, %r160, %r161, %r162;
	// end inline asm
	mov.b64 	%rd283, {%r153, %r158};
	add.s32 	%r170, %r112, 16;
	setp.gt.s32 	%p40, %r170, %r161;
	selp.b64 	%rd284, 1, %rd283, %p40;
	mul.lo.s64 	%rd359, %rd284, %rd282;
	setp.ne.s32 	%p41, %r112, 0;
	@%p41 bra 	$L__BB38_26;
	shr.u32 	%r171, %r2, 2;
	and.b32  	%r172, %r171, 248;
	mov.u32 	%r173, _ZZN3cub18CUB_300001_SM_10006detail6reduce28DeviceReduceSingleTileKernelINS2_10policy_hubImy11mul_functorImEE10Policy1000EN6thrust24THRUST_300001_SM_1000_NS6detail15normal_iteratorINSA_10device_ptrImEEEEPmyS6_mm11inc_functorImEEEvT0_T1_T2_T3_T4_T6_E12temp_storage;
	add.s32 	%r174, %r173, %r172;
	st.shared.u64 	[%r174+8], %rd359;
$L__BB38_26:
	bar.sync 	0;
	setp.ne.s32 	%p42, %r2, 0;
	@%p42 bra 	$L__BB38_49;
	setp.gt.u64 	%p43, %rd58, 32;
	ld.shared.u64 	%rd285, [_ZZN3cub18CUB_300001_SM_10006detail6reduce28DeviceReduceSingleTileKernelINS2_10policy_hubImy11mul_functorImEE10Policy1000EN6thrust24THRUST_300001_SM_1000_NS6detail15normal_iteratorINSA_10device_ptrImEEEEPmyS6_mm11inc_functorImEEEvT0_T1_T2_T3_T4_T6_E12temp_storage+16];
	selp.b64 	%rd286, %rd285, 1, %p43;
	mul.lo.s64 	%rd287, %rd286, %rd359;
	setp.gt.u64 	%p44, %rd58, 64;
	ld.shared.u64 	%rd288, [_ZZN3cub18CUB_300001_SM_10006detail6reduce28DeviceReduceSingleTileKernelINS2_10policy_hubImy11mul_functorImEE10Policy1000EN6thrust24THRUST_300001_SM_1000_NS6detail15normal_iteratorINSA_10device_ptrImEEEEPmyS6_mm11inc_functorImEEEvT0_T1_T2_T3_T4_T6_E12temp_storage+24];
	selp.b64 	%rd289, %rd288, 1, %p44;
	mul.lo.s64 	%rd290, %rd287, %rd289;
	setp.gt.u64 	%p45, %rd58, 96;
	ld.shared.u64 	%rd291, [_ZZN3cub18CUB_300001_SM_10006detail6reduce28DeviceReduceSingleTileKernelINS2_10policy_hubImy11mul_functorImEE10Policy1000EN6thrust24THRUST_300001_SM_1000_NS6detail15normal_iteratorINSA_10device_ptrImEEEEPmyS6_mm11inc_functorImEEEvT0_T1_T2_T3_T4_T6_E12temp_storage+32];
	selp.b64 	%rd292, %rd291, 1, %p45;
	mul.lo.s64 	%rd293, %rd290, %rd292;
	setp.gt.u64 	%p46, %rd58, 128;
	ld.shared.u64 	%rd294, [_ZZN3cub18CUB_300001_SM_10006detail6reduce28DeviceReduceSingleTileKernelINS2_10policy_hubImy11mul_functorImEE10Policy1000EN6thrust24THRUST_300001_SM_1000_NS6detail15normal_iteratorINSA_10device_ptrImEEEEPmyS6_mm11inc_functorImEEEvT0_T1_T2_T3_T4_T6_E12temp_storage+40];
	selp.b64 	%rd295, %rd294, 1, %p46;
	mul.lo.s64 	%rd296, %rd293, %rd295;
	setp.gt.u64 	%p47, %rd58, 160;
	ld.shared.u64 	%rd297, [_ZZN3cub18CUB_300001_SM_10006detail6reduce28DeviceReduceSingleTileKernelINS2_10policy_hubImy11mul_functorImEE10Policy1000EN6thrust24THRUST_300001_SM_1000_NS6detail15normal_iteratorINSA_10device_ptrImEEEEPmyS6_mm11inc_functorImEEEvT0_T1_T2_T3_T4_T6_E12temp_storage+48];
	selp.b64 	%rd298, %rd297, 1, %p47;
	mul.lo.s64 	%rd299, %rd296, %rd298;
	setp.gt.u64 	%p48, %rd58, 192;
	ld.shared.u64 	%rd300, [_ZZN3cub18CUB_300001_SM_10006detail6reduce28DeviceReduceSingleTileKernelINS2_10policy_hubImy11mul_functorImEE10Policy1000EN6thrust24THRUST_300001_SM_1000_NS6detail15normal_iteratorINSA_10device_ptrImEEEEPmyS6_mm11inc_functorImEEEvT0_T1_T2_T3_T4_T6_E12temp_storage+56];
	selp.b64 	%rd301, %rd300, 1, %p48;
	mul.lo.s64 	%rd302, %rd299, %rd301;
	setp.gt.u64 	%p49, %rd58, 224;
	ld.shared.u64 	%rd303, [_ZZN3cub18CUB_300001_SM_10006detail6reduce28DeviceReduceSingleTileKernelINS2_10policy_hubImy11mul_functorImEE10Policy1000EN6thrust24THRUST_300001_SM_1000_NS6detail15normal_iteratorINSA_10device_ptrImEEEEPmyS6_mm11inc_functorImEEEvT0_T1_T2_T3_T4_T6_E12temp_storage+64];
	selp.b64 	%rd304, %rd303, 1, %p49;
	mul.lo.s64 	%rd359, %rd302, %rd304;
	bra.uni 	$L__BB38_49;
$L__BB38_28:
	mov.u32 	%r24, %tid.x;
	cvt.u64.u32 	%rd25, %r24;
	mul.wide.u32 	%rd62, %r24, 8;
	add.s64 	%rd26, %rd2, %rd62;
	ld.global.u64 	%rd63, [%rd26];
	ld.global.u64 	%rd64, [%rd26+2048];
	mad.lo.s64 	%rd65, %rd63, %rd64, %rd63;
	add.s64 	%rd66, %rd64, %rd65;
	ld.global.u64 	%rd67, [%rd26+4096];
	ld.global.u64 	%rd68, [%rd26+6144];
	ld.global.u64 	%rd69, [%rd26+8192];
	ld.global.u64 	%rd70, [%rd26+10240];
	ld.global.u64 	%rd71, [%rd26+12288];
	ld.global.u64 	%rd72, [%rd26+14336];
	mad.lo.s64 	%rd73, %rd67, %rd66, %rd67;
	add.s64 	%rd74, %rd66, %rd73;
	mad.lo.s64 	%rd75, %rd68, %rd74, %rd68;
	add.s64 	%rd76, %rd74, %rd75;
	mad.lo.s64 	%rd77, %rd69, %rd76, %rd69;
	add.s64 	%rd78, %rd76, %rd77;
	mad.lo.s64 	%rd79, %rd70, %rd78, %rd70;
	add.s64 	%rd80, %rd78, %rd79;
	mad.lo.s64 	%rd81, %rd71, %rd80, %rd71;
	add.s64 	%rd82, %rd80, %rd81;
	mad.lo.s64 	%rd83, %rd72, %rd82, %rd72;
	add.s64 	%rd84, %rd82, %rd83;
	add.s64 	%rd358, %rd84, 1;
	add.s64 	%rd28, %rd58, -2048;
	setp.lt.u64 	%p3, %rd28, 2048;
	mov.b64 	%rd347, 2048;
	@%p3 bra 	$L__BB38_32;
	mov.b64 	%rd347, 2048;
$L__BB38_30:
	shl.b64 	%rd86, %rd347, 3;
	add.s64 	%rd87, %rd26, %rd86;
	ld.global.u64 	%rd88, [%rd87];
	ld.global.u64 	%rd89, [%rd87+2048];
	ld.global.u64 	%rd90, [%rd87+4096];
	ld.global.u64 	%rd91, [%rd87+6144];
	ld.global.u64 	%rd92, [%rd87+8192];
	ld.global.u64 	%rd93, [%rd87+10240];
	ld.global.u64 	%rd94, [%rd87+12288];
	ld.global.u64 	%rd95, [%rd87+14336];
	mad.lo.s64 	%rd96, %rd358, %rd88, %rd358;
	mad.lo.s64 	%rd97, %rd96, %rd89, %rd96;
	mad.lo.s64 	%rd98, %rd97, %rd90, %rd97;
	mad.lo.s64 	%rd99, %rd98, %rd91, %rd98;
	mad.lo.s64 	%rd100, %rd99, %rd92, %rd99;
	mad.lo.s64 	%rd101, %rd100, %rd93, %rd100;
	mad.lo.s64 	%rd102, %rd101, %rd94, %rd101;
	mad.lo.s64 	%rd358, %rd102, %rd95, %rd102;
	sub.s64 	%rd103, %rd58, %rd347;
	setp.lt.u64 	%p4, %rd103, 2048;
	@%p4 bra 	$L__BB38_45;
	add.s64 	%rd347, %rd347, 2048;
	setp.le.u64 	%p5, %rd347, %rd28;
	@%p5 bra 	$L__BB38_30;
$L__BB38_32:
	setp.le.u64 	%p6, %rd58, %rd347;
	cvt.u32.u64 	%r42, %rd347;
	cvt.u32.u64 	%r43, %rd58;
	sub.s32 	%r44, %r43, %r42;
	setp.ge.s32 	%p7, %r24, %r44;
	or.pred  	%p8, %p6, %p7;
	@%p8 bra 	$L__BB38_45;
	not.b32 	%r47, %r24;
	add.s32 	%r48, %r47, %r43;
	sub.s32 	%r50, %r48, %r42;
	shr.u32 	%r51, %r50, 8;
	add.s32 	%r25, %r51, 1;
	and.b32  	%r26, %r25, 15;
	setp.lt.u32 	%p9, %r50, 3840;
	mov.u32 	%r242, %r24;
	@%p9 bra 	$L__BB38_36;
	and.b32  	%r52, %r25, 33554416;
	neg.s32 	%r240, %r52;
	add.s64 	%rd105, %rd347, %rd25;
	shl.b64 	%rd106, %rd105, 3;
	add.s64 	%rd107, %rd106, %rd2;
	add.s64 	%rd348, %rd107, 16384;
	mov.u32 	%r242, %r24;
$L__BB38_35:
	.pragma "nounroll";
	ld.global.u64 	%rd108, [%rd348+-16384];
	mad.lo.s64 	%rd109, %rd358, %rd108, %rd358;
	ld.global.u64 	%rd110, [%rd348+-14336];
	mad.lo.s64 	%rd111, %rd109, %rd110, %rd109;
	ld.global.u64 	%rd112, [%rd348+-12288];
	mad.lo.s64 	%rd113, %rd111, %rd112, %rd111;
	ld.global.u64 	%rd114, [%rd348+-10240];
	mad.lo.s64 	%rd115, %rd113, %rd114, %rd113;
	ld.global.u64 	%rd116, [%rd348+-8192];
	mad.lo.s64 	%rd117, %rd115, %rd116, %rd115;
	ld.global.u64 	%rd118, [%rd348+-6144];
	mad.lo.s64 	%rd119, %rd117, %rd118, %rd117;
	ld.global.u64 	%rd120, [%rd348+-4096];
	mad.lo.s64 	%rd121, %rd119, %rd120, %rd119;
	ld.global.u64 	%rd122, [%rd348+-2048];
	mad.lo.s64 	%rd123, %rd121, %rd122, %rd121;
	ld.global.u64 	%rd124, [%rd348];
	mad.lo.s64 	%rd125, %rd123, %rd124, %rd123;
	ld.global.u64 	%rd126, [%rd348+2048];
	mad.lo.s64 	%rd127, %rd125, %rd126, %rd125;
	ld.global.u64 	%rd128, [%rd348+4096];
	mad.lo.s64 	%rd129, %rd127, %rd128, %rd127;
	ld.global.u64 	%rd130, [%rd348+6144];
	mad.lo.s64 	%rd131, %rd129, %rd130, %rd129;
	ld.global.u64 	%rd132, [%rd348+8192];
	mad.lo.s64 	%rd133, %rd131, %rd132, %rd131;
	ld.global.u64 	%rd134, [%rd348+10240];
	mad.lo.s64 	%rd135, %rd133, %rd134, %rd133;
	ld.global.u64 	%rd136, [%rd348+12288];
	mad.lo.s64 	%rd137, %rd135, %rd136, %rd135;
	ld.global.u64 	%rd138, [%rd348+14336];
	mad.lo.s64 	%rd358, %rd137, %rd138, %rd137;
	add.s32 	%r242, %r242, 4096;
	add.s32 	%r240, %r240, 16;
	add.s64 	%rd348, %rd348, 32768;
	setp.ne.s32 	%p10, %r240, 0;
	@%p10 bra 	$L__BB38_35;
$L__BB38_36:
	setp.eq.s32 	%p11, %r26, 0;
	@%p11 bra 	$L__BB38_45;
	and.b32  	%r33, %r25, 7;
	setp.lt.u32 	%p12, %r26, 8;
	@%p12 bra 	$L__BB38_39;
	cvt.u64.u32 	%rd140, %r242;
	add.s64 	%rd141, %rd347, %rd140;
	shl.b64 	%rd142, %rd141, 3;
	add.s64 	%rd143, %rd2, %rd142;
	ld.global.u64 	%rd144, [%rd143];
	mad.lo.s64 	%rd145, %rd358, %rd144, %rd358;
	ld.global.u64 	%rd146, [%rd143+2048];
	mad.lo.s64 	%rd147, %rd145, %rd146, %rd145;
	ld.global.u64 	%rd148, [%rd143+4096];
	mad.lo.s64 	%rd149, %rd147, %rd148, %rd147;
	ld.global.u64 	%rd150, [%rd143+6144];
	mad.lo.s64 	%rd151, %rd149, %rd150, %rd149;
	ld.global.u64 	%rd152, [%rd143+8192];
	mad.lo.s64 	%rd153, %rd151, %rd152, %rd151;
	ld.global.u64 	%rd154, [%rd143+10240];
	mad.lo.s64 	%rd155, %rd153, %rd154, %rd153;
	ld.global.u64 	%rd156, [%rd143+12288];
	mad.lo.s64 	%rd157, %rd155, %rd156, %rd155;
	ld.global.u64 	%rd158, [%rd143+14336];
	mad.lo.s64 	%rd358, %rd157, %rd158, %rd157;
	add.s32 	%r242, %r242, 2048;
$L__BB38_39:
	setp.eq.s32 	%p13, %r33, 0;
	@%p13 bra 	$L__BB38_45;
	and.b32  	%r36, %r25, 3;
	setp.lt.u32 	%p14, %r33, 4;
	@%p14 bra 	$L__BB38_42;
	cvt.u64.u32 	%rd160, %r242;
	add.s64 	%rd161, %rd347, %rd160;
	shl.b64 	%rd162, %rd161, 3;
	add.s64 	%rd163, %rd2, %rd162;
	ld.global.u64 	%rd164, [%rd163];
	mad.lo.s64 	%rd165, %rd358, %rd164, %rd358;
	ld.global.u64 	%rd166, [%rd163+2048];
	mad.lo.s64 	%rd167, %rd165, %rd166, %rd165;
	ld.global.u64 	%rd168, [%rd163+4096];
	mad.lo.s64 	%rd169, %rd167, %rd168, %rd167;
	ld.global.u64 	%rd170, [%rd163+6144];
	mad.lo.s64 	%rd358, %rd169, %rd170, %rd169;
	add.s32 	%r242, %r242, 1024;
$L__BB38_42:
	setp.eq.s32 	%p15, %r36, 0;
	@%p15 bra 	$L__BB38_45;
	cvt.u64.u32 	%rd171, %r242;
	add.s64 	%rd172, %rd347, %rd171;
	shl.b64 	%rd173, %rd172, 3;
	add.s64 	%rd356, %rd2, %rd173;
	neg.s32 	%r245, %r36;
$L__BB38_44:
	.pragma "nounroll";
	ld.global.u64 	%rd174, [%rd356];
	mad.lo.s64 	%rd358, %rd358, %rd174, %rd358;
	add.s64 	%rd356, %rd356, 2048;
	add.s32 	%r245, %r245, 1;
	setp.ne.s32 	%p16, %r245, 0;
	@%p16 bra 	$L__BB38_44;
$L__BB38_45:
	// begin inline asm
	mov.u32 %r53, %laneid;
	// end inline asm
	mov.b64 	{%r55, %r60}, %rd358;
	mov.b32 	%r61, 1;
	mov.b32 	%r102, 31;
	mov.b32 	%r103, -1;
	// begin inline asm
	shfl.sync.down.b32 %r54, %r55, %r61, %r102, %r103;
	// end inline asm
	// begin inline asm
	shfl.sync.down.b32 %r59, %r60, %r61, %r102, %r103;
	// end inline asm
	mov.b64 	%rd175, {%r54, %r59};
	setp.gt.s32 	%p17, %r53, 30;
	selp.b64 	%rd176, 1, %rd175, %p17;
	mul.lo.s64 	%rd177, %rd176, %rd358;
	mov.b64 	{%r65, %r70}, %rd177;
	mov.b32 	%r71, 2;
	// begin inline asm
	shfl.sync.down.b32 %r64, %r65, %r71, %r102, %r103;
	// end inline asm
	// begin inline asm
	shfl.sync.down.b32 %r69, %r70, %r71, %r102, %r103;
	// end inline asm
	mov.b64 	%rd178, {%r64, %r69};
	setp.gt.s32 	%p18, %r53, 29;
	selp.b64 	%rd179, 1, %rd178, %p18;
	mul.lo.s64 	%rd180, %rd179, %rd177;
	mov.b64 	{%r75, %r80}, %rd180;
	mov.b32 	%r81, 4;
	// begin inline asm
	shfl.sync.down.b32 %r74, %r75, %r81, %r102, %r103;
	// end inline asm
	// begin inline asm
	shfl.sync.down.b32 %r79, %r80, %r81, %r102, %r103;
	// end inline asm
	mov.b64 	%rd181, {%r74, %r79};
	setp.gt.s32 	%p19, %r53, 27;
	selp.b64 	%rd182, 1, %rd181, %p19;
	mul.lo.s64 	%rd183, %rd182, %rd180;
	mov.b64 	{%r85, %r90}, %rd183;
	mov.b32 	%r91, 8;
	// begin inline asm
	shfl.sync.down.b32 %r84, %r85, %r91, %r102, %r103;
	// end inline asm
	// begin inline asm
	shfl.sync.down.b32 %r89, %r90, %r91, %r102, %r103;
	// end inline asm
	mov.b64 	%rd184, {%r84, %r89};
	setp.gt.s32 	%p20, %r53, 23;
	selp.b64 	%rd185, 1, %rd184, %p20;
	mul.lo.s64 	%rd186, %rd185, %rd183;
	mov.b64 	{%r95, %r100}, %rd186;
	mov.b32 	%r101, 16;
	// begin inline asm
	shfl.sync.down.b32 %r94, %r95, %r101, %r102, %r103;
	// end inline asm
	// begin inline asm
	shfl.sync.down.b32 %r99, %r100, %r101, %r102, %r103;
	// end inline asm
	mov.b64 	%rd187, {%r94, %r99};
	setp.gt.s32 	%p21, %r53, 15;
	selp.b64 	%rd188, 1, %rd187, %p21;
	mul.lo.s64 	%rd359, %rd188, %rd186;
	setp.ne.s32 	%p22, %r53, 0;
	@%p22 bra 	$L__BB38_47;
	shr.u32 	%r104, %r24, 2;
	and.b32  	%r105, %r104, 248;
	mov.u32 	%r106, _ZZN3cub18CUB_300001_SM_10006detail6reduce28DeviceReduceSingleTileKernelINS2_10policy_hubImy11mul_functorImEE10Policy1000EN6thrust24THRUST_300001_SM_1000_NS6detail15normal_iteratorINSA_10device_ptrImEEEEPmyS6_mm11inc_functorImEEEvT0_T1_T2_T3_T4_T6_E12temp_storage;
	add.s32 	%r107, %r106, %r105;
	st.shared.u64 	[%r107+8], %rd359;
$L__BB38_47:
	bar.sync 	0;
	setp.ne.s32 	%p23, %r24, 0;
	@%p23 bra 	$L__BB38_49;
	ld.shared.u64 	%rd189, [_ZZN3cub18CUB_300001_SM_10006detail6reduce28DeviceReduceSingleTileKernelINS2_10policy_hubImy11mul_functorImEE10Policy1000EN6thrust24THRUST_300001_SM_1000_NS6detail15normal_iteratorINSA_10device_ptrImEEEEPmyS6_mm11inc_functorImEEEvT0_T1_T2_T3_T4_T6_E12temp_storage+16];
	mul.lo.s64 	%rd190, %rd189, %rd359;
	ld.shared.u64 	%rd191, [_ZZN3cub18CUB_300001_SM_10006detail6reduce28DeviceReduceSingleTileKernelINS2_10policy_hubImy11mul_functorImEE10Policy1000EN6thrust24THRUST_300001_SM_1000_NS6detail15normal_iteratorINSA_10device_ptrImEEEEPmyS6_mm11inc_functorImEEEvT0_T1_T2_T3_T4_T6_E12temp_storage+24];
	mul.lo.s64 	%rd192, %rd190, %rd191;
	ld.shared.u64 	%rd193, [_ZZN3cub18CUB_300001_SM_10006detail6reduce28DeviceReduceSingleTileKernelINS2_10policy_hubImy11mul_functorImEE10Policy1000EN6thrust24THRUST_300001_SM_1000_NS6detail15normal_iteratorINSA_10device_ptrImEEEEPmyS6_mm11inc_functorImEEEvT0_T1_T2_T3_T4_T6_E12temp_storage+32];
	mul.lo.s64 	%rd194, %rd192, %rd193;
	ld.shared.u64 	%rd195, [_ZZN3cub18CUB_300001_SM_10006detail6reduce28DeviceReduceSingleTileKernelINS2_10policy_hubImy11mul_functorImEE10Policy1000EN6thrust24THRUST_300001_SM_1000_NS6detail15normal_iteratorINSA_10device_ptrImEEEEPmyS6_mm11inc_functorImEEEvT0_T1_T2_T3_T4_T6_E12temp_storage+40];
	mul.lo.s64 	%rd196, %rd194, %rd195;
	ld.shared.u64 	%rd197, [_ZZN3cub18CUB_300001_SM_10006detail6reduce28DeviceReduceSingleTileKernelINS2_10policy_hubImy11mul_functorImEE10Policy1000EN6thrust24THRUST_300001_SM_1000_NS6detail15normal_iteratorINSA_10device_ptrImEEEEPmyS6_mm11inc_functorImEEEvT0_T1_T2_T3_T4_T6_E12temp_storage+48];
	mul.lo.s64 	%rd198, %rd196, %rd197;
	ld.shared.u64 	%rd199, [_ZZN3cub18CUB_300001_SM_10006detail6reduce28DeviceReduceSingleTileKernelINS2_10policy_hubImy11mul_functorImEE10Policy1000EN6thrust24THRUST_300001_SM_1000_NS6detail15normal_iteratorINSA_10device_ptrImEEEEPmyS6_mm11inc_functorImEEEvT0_T1_T2_T3_T4_T6_E12temp_storage+56];
	mul.lo.s64 	%rd200, %rd198, %rd199;
	ld.shared.u64 	%rd201, [_ZZN3cub18CUB_300001_SM_10006detail6reduce28DeviceReduceSingleTileKernelINS2_10policy_hubImy11mul_functorImEE10Policy1000EN6thrust24THRUST_300001_SM_1000_NS6detail15normal_iteratorINSA_10device_ptrImEEEEPmyS6_mm11inc_functorImEEEvT0_T1_T2_T3_T4_T6_E12temp_storage+64];
	mul.lo.s64 	%rd359, %rd200, %rd201;
$L__BB38_49:
	mov.u32 	%r230, %tid.x;
	setp.ne.s32 	%p57, %r230, 0;
	@%p57 bra 	$L__BB38_51;
	mul.lo.s64 	%rd332, %rd359, %rd59;
	st.global.u64 	[%rd1], %rd332;
$L__BB38_51:
	ret;

}
	// .globl	_ZN3cub18CUB_300001_SM_10006detail6reduce18DeviceReduceKernelINS2_10policy_hubImy11mul_functorImEE10Policy1000EN6thrust24THRUST_300001_SM_1000_NS6detail15normal_iteratorINSA_10device_ptrImEEEEyS6_m11inc_functorImEEEvT0_PT3_T1_NS0_13GridEvenShareISL_EET2_T4_
.visible .entry _ZN3cub18CUB_300001_SM_10006detail6reduce18DeviceReduceKernelINS2_10policy_hubImy11mul_functorImEE10Policy1000EN6thrust24THRUST_300001_SM_1000_NS6detail15normal_iteratorINSA_10device_ptrImEEEEyS6_m11inc_functorImEEEvT0_PT3_T1_NS0_13GridEvenShareISL_EET2_T4_(
	.param .align 8 .b8 _ZN3cub18CUB_300001_SM_10006detail6reduce18DeviceReduceKernelINS2_10policy_hubImy11mul_functorImEE10Policy1000EN6thrust24THRUST_300001_SM_1000_NS6detail15normal_iteratorINSA_10device_ptrImEEEEyS6_m11inc_functorImEEEvT0_PT3_T1_NS0_13GridEvenShareISL_EET2_T4__param_0[8],
	.param .u64 .ptr .align 1 _ZN3cub18CUB_300001_SM_10006detail6reduce18DeviceReduceKernelINS2_10policy_hubImy11mul_functorImEE10Policy1000EN6thrust24THRUST_300001_SM_1000_NS6detail15normal_iteratorINSA_10device_ptrImEEEEyS6_m11inc_functorImEEEvT0_PT3_T1_NS0_13GridEvenShareISL_EET2_T4__param_1,
	.param .u64 _ZN3cub18CUB_300001_SM_10006detail6reduce18DeviceReduceKernelINS2_10policy_hubImy11mul_functorImEE10Policy1000EN6thrust24THRUST_300001_SM_1000_NS6detail15normal_iteratorINSA_10device_ptrImEEEEyS6_m11inc_functorImEEEvT0_PT3_T1_NS0_13GridEvenShareISL_EET2_T4__param_2,
	.param .align 8 .b8 _ZN3cub18CUB_300001_SM_10006detail6reduce18DeviceReduceKernelINS2_10policy_hubImy11mul_functorImEE10Policy1000EN6thrust24THRUST_300001_SM_1000_NS6detail15normal_iteratorINSA_10device_ptrImEEEEyS6_m11inc_functorImEEEvT0_PT3_T1_NS0_13GridEvenShareISL_EET2_T4__param_3[72],
	.param .align 1 .b8 _ZN3cub18CUB_300001_SM_10006detail6reduce18DeviceReduceKernelINS2_10policy_hubImy11mul_functorImEE10Policy1000EN6thrust24THRUST_300001_SM_1000_NS6detail15normal_iteratorINSA_10device_ptrImEEEEyS6_m11inc_functorImEEEvT0_PT3_T1_NS0_13GridEvenShareISL_EET2_T4__param_4[1],
	.param .align 1 .b8 _ZN3cub18CUB_300001_SM_10006detail6reduce18DeviceReduceKernelINS2_10policy_hubImy11mul_functorImEE10Policy1000EN6thrust24THRUST_300001_SM_1000_NS6detail15normal_iteratorINSA_10device_ptrImEEEEyS6_m11inc_functorImEEEvT0_PT3_T1_NS0_13GridEvenShareISL_EET2_T4__param_5[1]
)
.maxntid 256
{
	.reg .pred 	%p<57>;
	.reg .b16 	%rs<4>;
	.reg .b32 	%r<281>;
	.reg .b64 	%rd<378>;
	// demoted variable
	.shared .align 8 .b8 _ZZN3cub18CUB_300001_SM_10006detail6reduce18DeviceReduceKernelINS2_10policy_hubImy11mul_functorImEE10Policy1000EN6thrust24THRUST_300001_SM_1000_NS6detail15normal_iteratorINSA_10device_ptrImEEEEyS6_m11inc_functorImEEEvT0_PT3_T1_NS0_13GridEvenShareISL_EET2_T4_E12temp_storage[80];
	ld.param.u64 	%rd1, [_ZN3cub18CUB_300001_SM_10006detail6reduce18DeviceReduceKernelINS2_10policy_hubImy11mul_functorImEE10Policy1000EN6thrust24THRUST_300001_SM_1000_NS6detail15normal_iteratorINSA_10device_ptrImEEEEyS6_m11inc_functorImEEEvT0_PT3_T1_NS0_13GridEvenShareISL_EET2_T4__param_3+32];
	ld.param.u32 	%r1, [_ZN3cub18CUB_300001_SM_10006detail6reduce18DeviceReduceKernelINS2_10policy_hubImy11mul_functorImEE10Policy1000EN6thrust24THRUST_300001_SM_1000_NS6detail15normal_iteratorINSA_10device_ptrImEEEEyS6_m11inc_functorImEEEvT0_PT3_T1_NS0_13GridEvenShareISL_EET2_T4__param_3+40];
	ld.param.u64 	%rd63, [_ZN3cub18CUB_300001_SM_10006detail6reduce18DeviceReduceKernelINS2_10policy_hubImy11mul_functorImEE10Policy1000EN6thrust24THRUST_300001_SM_1000_NS6detail15normal_iteratorINSA_10device_ptrImEEEEyS6_m11inc_functorImEEEvT0_PT3_T1_NS0_13GridEvenShareISL_EET2_T4__param_0];
	cvta.to.global.u64 	%rd2, %rd63;
	mov.u32 	%r2, %ctaid.x;
	shl.b32 	%r50, %r1, 11;
	cvt.s64.s32 	%rd3, %r50;
	shl.b32 	%r51, %r2, 11;
	cvt.u64.u32 	%rd4, %r51;
	sub.s64 	%rd5, %rd1, %rd4;
	setp.gt.u64 	%p1, %rd5, 2047;
	@%p1 bra 	$L__BB39_25;
	cvt.u32.u64 	%r137, %rd4;
	cvt.u32.u64 	%r3, %rd1;
	sub.s32 	%r4, %r3, %r137;
	mov.u32 	%r5, %tid.x;
	setp.ge.s32 	%p23, %r5, %r4;
	mov.b64 	%rd361, 0;
	mov.u32 	%r268, %r5;
	@%p23 bra 	$L__BB39_3;
	add.s32 	%r139, %r137, %r5;
	mul.wide.u32 	%rd211, %r139, 8;
	add.s64 	%rd212, %rd2, %rd211;
	ld.global.u64 	%rd213, [%rd212];
	add.s64 	%rd361, %rd213, 1;
	add.s32 	%r268, %r5, 256;
$L__BB39_3:
	setp.ge.s32 	%p24, %r268, %r4;
	@%p24 bra 	$L__BB39_16;
	not.b32 	%r141, %r268;
	add.s32 	%r142, %r141, %r3;
	sub.s32 	%r143, %r142, %r137;
	shr.u32 	%r144, %r143, 8;
	add.s32 	%r8, %r144, 1;
	and.b32  	%r9, %r8, 15;
	setp.lt.u32 	%p25, %r143, 3840;
	@%p25 bra 	$L__BB39_7;
	and.b32  	%r145, %r8, 33554416;
	neg.s32 	%r266, %r145;
	mul.wide.u32 	%rd215, %r2, 16384;
	mul.wide.u32 	%rd216, %r268, 8;
	or.b64  	%rd217, %rd215, %rd216;
	add.s64 	%rd218, %rd217, %rd2;
	add.s64 	%rd352, %rd218, 16384;
$L__BB39_6:
	.pragma "nounroll";
	ld.global.u64 	%rd219, [%rd352+-16384];
	mad.lo.s64 	%rd220, %rd361, %rd219, %rd361;
	ld.global.u64 	%rd221, [%rd352+-14336];
	mad.lo.s64 	%rd222, %rd220, %rd221, %rd220;
	ld.global.u64 	%rd223, [%rd352+-12288];
	mad.lo.s64 	%rd224, %rd222, %rd223, %rd222;
	ld.global.u64 	%rd225, [%rd352+-10240];
	mad.lo.s64 	%rd226, %rd224, %rd225, %rd224;
	ld.global.u64 	%rd227, [%rd352+-8192];
	mad.lo.s64 	%rd228, %rd226, %rd227, %rd226;
	ld.global.u64 	%rd229, [%rd352+-6144];
	mad.lo.s64 	%rd230, %rd228, %rd229, %rd228;
	ld.global.u64 	%rd231, [%rd352+-4096];
	mad.lo.s64 	%rd232, %rd230, %rd231, %rd230;
	ld.global.u64 	%rd233, [%rd352+-2048];
	mad.lo.s64 	%rd234, %rd232, %rd233, %rd232;
	ld.global.u64 	%rd235, [%rd352];
	mad.lo.s64 	%rd236, %rd234, %rd235, %rd234;
	ld.global.u64 	%rd237, [%rd352+2048];
	mad.lo.s64 	%rd238, %rd236, %rd237, %rd236;
	ld.global.u64 	%rd239, [%rd352+4096];
	mad.lo.s64 	%rd240, %rd238, %rd239, %rd238;
	ld.global.u64 	%rd241, [%rd352+6144];
	mad.lo.s64 	%rd242, %rd240, %rd241, %rd240;
	ld.global.u64 	%rd243, [%rd352+8192];
	mad.lo.s64 	%rd244, %rd242, %rd243, %rd242;
	ld.global.u64 	%rd245, [%rd352+10240];
	mad.lo.s64 	%rd246, %rd244, %rd245, %rd244;
	ld.global.u64 	%rd247, [%rd352+12288];
	mad.lo.s64 	%rd248, %rd246, %rd247, %rd246;
	ld.global.u64 	%rd249, [%rd352+14336];
	mad.lo.s64 	%rd361, %rd248, %rd249, %rd248;
	add.s32 	%r268, %r268, 4096;
	add.s32 	%r266, %r266, 16;
	add.s64 	%rd352, %rd352, 32768;
	setp.ne.s32 	%p26, %r266, 0;
	@%p26 bra 	$L__BB39_6;
$L__BB39_7:
	setp.eq.s32 	%p27, %r9, 0;
	@%p27 bra 	$L__BB39_16;
	and.b32  	%r16, %r8, 7;
	setp.lt.u32 	%p28, %r9, 8;
	@%p28 bra 	$L__BB39_10;
	cvt.s64.s32 	%rd251, %r268;
	add.s64 	%rd252, %rd251, %rd4;
	shl.b64 	%rd253, %rd252, 3;
	add.s64 	%rd254, %rd2, %rd253;
	ld.global.u64 	%rd255, [%rd254];
	mad.lo.s64 	%rd256, %rd361, %rd255, %rd361;
	ld.global.u64 	%rd257, [%rd254+2048];
	mad.lo.s64 	%rd258, %rd256, %rd257, %rd256;
	ld.global.u64 	%rd259, [%rd254+4096];
	mad.lo.s64 	%rd260, %rd258, %rd259, %rd258;
	ld.global.u64 	%rd261, [%rd254+6144];
	mad.lo.s64 	%rd262, %rd260, %rd261, %rd260;
	ld.global.u64 	%rd263, [%rd254+8192];
	mad.lo.s64 	%rd264, %rd262, %rd263, %rd262;
	ld.global.u64 	%rd265, [%rd254+10240];
	mad.lo.s64 	%rd266, %rd264, %rd265, %rd264;
	ld.global.u64 	%rd267, [%rd254+12288];
	mad.lo.s64 	%rd268, %rd266, %rd267, %rd266;
	ld.global.u64 	%rd269, [%rd254+14336];
	mad.lo.s64 	%rd361, %rd268, %rd269, %rd268;
	add.s32 	%r268, %r268, 2048;
$L__BB39_10:
	setp.eq.s32 	%p29, %r16, 0;
	@%p29 bra 	$L__BB39_16;
	and.b32  	%r19, %r8, 3;
	setp.lt.u32 	%p30, %r16, 4;
	@%p30 bra 	$L__BB39_13;
	cvt.s64.s32 	%rd271, %r268;
	add.s64 	%rd272, %rd271, %rd4;
	shl.b64 	%rd273, %rd272, 3;
	add.s64 	%rd274, %rd2, %rd273;
	ld.global.u64 	%rd275, [%rd274];
	mad.lo.s64 	%rd276, %rd361, %rd275, %rd361;
	ld.global.u64 	%rd277, [%rd274+2048];
	mad.lo.s64 	%rd278, %rd276, %rd277, %rd276;
	ld.global.u64 	%rd279, [%rd274+4096];
	mad.lo.s64 	%rd280, %rd278, %rd279, %rd278;
	ld.global.u64 	%rd281, [%rd274+6144];
	mad.lo.s64 	%rd361, %rd280, %rd281, %rd280;
	add.s32 	%r268, %r268, 1024;
$L__BB39_13:
	setp.eq.s32 	%p31, %r19, 0;
	@%p31 bra 	$L__BB39_16;
	mul.wide.u32 	%rd282, %r2, 16384;
	add.s64 	%rd21, %rd2, %rd282;
	neg.s32 	%r271, %r19;
$L__BB39_15:
	.pragma "nounroll";
	mul.wide.s32 	%rd283, %r268, 8;
	add.s64 	%rd284, %rd21, %rd283;
	ld.global.u64 	%rd285, [%rd284];
	mad.lo.s64 	%rd361, %rd361, %rd285, %rd361;
	add.s32 	%r268, %r268, 256;
	add.s32 	%r271, %r271, 1;
	setp.ne.s32 	%p32, %r271, 0;
	@%p32 bra 	$L__BB39_15;
$L__BB39_16:
	setp.lt.s32 	%p33, %r4, 256;
	@%p33 bra 	$L__BB39_21;
	// begin inline asm
	mov.u32 %r209, %laneid;
	// end inline asm
	mov.b64 	{%r211, %r216}, %rd361;
	mov.b32 	%r217, 1;
	mov.b32 	%r258, 31;
	mov.b32 	%r259, -1;
	// begin inline asm
	shfl.sync.down.b32 %r210, %r211, %r217, %r258, %r259;
	// end inline asm
	// begin inline asm
	shfl.sync.down.b32 %r215, %r216, %r217, %r258, %r259;
	// end inline asm
	mov.b64 	%rd320, {%r210, %r215};
	setp.gt.s32 	%p49, %r209, 30;
	selp.b64 	%rd321, 1, %rd320, %p49;
	mul.lo.s64 	%rd322, %rd321, %rd361;
	mov.b64 	{%r221, %r226}, %rd322;
	mov.b32 	%r227, 2;
	// begin inline asm
	shfl.sync.down.b32 %r220, %r221, %r227, %r258, %r259;
	// end inline asm
	// begin inline asm
	shfl.sync.down.b32 %r225, %r226, %r227, %r258, %r259;
	// end inline asm
	mov.b64 	%rd323, {%r220, %r225};
	setp.gt.s32 	%p50, %r209, 29;
	selp.b64 	%rd324, 1, %rd323, %p50;
	mul.lo.s64 	%rd325, %rd324, %rd322;
	mov.b64 	{%r231, %r236}, %rd325;
	mov.b32 	%r237, 4;
	// begin inline asm
	shfl.sync.down.b32 %r230, %r231, %r237, %r258, %r259;
	// end inline asm
	// begin inline asm
	shfl.sync.down.b32 %r235, %r236, %r237, %r258, %r259;
	// end inline asm
	mov.b64 	%rd326, {%r230, %r235};
	setp.gt.s32 	%p51, %r209, 27;
	selp.b64 	%rd327, 1, %rd326, %p51;
	mul.lo.s64 	%rd328, %rd327, %rd325;
	mov.b64 	{%r241, %r246}, %rd328;
	mov.b32 	%r247, 8;
	// begin inline asm
	shfl.sync.down.b32 %r240, %r241, %r247, %r258, %r259;
	// end inline asm
	// begin inline asm
	shfl.sync.down.b32 %r245, %r246, %r247, %r258, %r259;
	// end inline asm
	mov.b64 	%rd329, {%r240, %r245};
	setp.gt.s32 	%p52, %r209, 23;
	selp.b64 	%rd330, 1, %rd329, %p52;
	mul.lo.s64 	%rd331, %rd330, %rd328;
	mov.b64 	{%r251, %r256}, %rd331;
	mov.b32 	%r257, 16;
	// begin inline asm
	shfl.sync.down.b32 %r250, %r251, %r257, %r258, %r259;
	// end inline asm
	// begin inline asm
	shfl.sync.down.b32 %r255, %r256, %r257, %r258, %r259;
	// end inline asm
	mov.b64 	%rd332, {%r250, %r255};
	setp.gt.s32 	%p53, %r209, 15;
	selp.b64 	%rd333, 1, %rd332, %p53;
	mul.lo.s64 	%rd377, %rd333, %rd331;
	setp.ne.s32 	%p54, %r209, 0;
	@%p54 bra 	$L__BB39_19;
	shr.u32 	%r260, %r5, 2;
	and.b32  	%r261, %r260, 248;
	mov.u32 	%r262, _ZZN3cub18CUB_300001_SM_10006detail6reduce18DeviceReduceKernelINS2_10policy_hubImy11mul_functorImEE10Policy1000EN6thrust24THRUST_300001_SM_1000_NS6detail15normal_iteratorINSA_10device_ptrImEEEEyS6_m11inc_functorImEEEvT0_PT3_T1_NS0_13GridEvenShareISL_EET2_T4_E12temp_storage;
	add.s32 	%r263, %r262, %r261;
	st.shared.u64 	[%r263+8], %rd377;
$L__BB39_19:
	bar.sync 	0;
	setp.ne.s32 	%p55, %r5, 0;
	@%p55 bra 	$L__BB39_46;
	ld.shared.u64 	%rd334, [_ZZN3cub18CUB_300001_SM_10006detail6reduce18DeviceReduceKernelINS2_10policy_hubImy11mul_functorImEE10Policy1000EN6thrust24THRUST_300001_SM_1000_NS6detail15normal_iteratorINSA_10device_ptrImEEEEyS6_m11inc_functorImEEEvT0_PT3_T1_NS0_13GridEvenShareISL_EET2_T4_E12temp_storage+16];
	mul.lo.s64 	%rd335, %rd334, %rd377;
	ld.shared.u64 	%rd336, [_ZZN3cub18CUB_300001_SM_10006detail6reduce18DeviceReduceKernelINS2_10policy_hubImy11mul_functorImEE10Policy1000EN6thrust24THRUST_300001_SM_1000_NS6detail15normal_iteratorINSA_10device_ptrImEEEEyS6_m11inc_functorImEEEvT0_PT3_T1_NS0_13GridEvenShareISL_EET2_T4_E12temp_storage+24];
	mul.lo.s64 	%rd337, %rd335, %rd336;
	ld.shared.u64 	%rd338, [_ZZN3cub18CUB_300001_SM_10006detail6reduce18DeviceReduceKernelINS2_10policy_hubImy11mul_functorImEE10Policy1000EN6thrust24THRUST_300001_SM_1000_NS6detail15normal_iteratorINSA_10device_ptrImEEEEyS6_m11inc_functorImEEEvT0_PT3_T1_NS0_13GridEvenShareISL_EET2_T4_E12temp_storage+32];
	mul.lo.s64 	%rd339, %rd337, %rd338;
	ld.shared.u64 	%rd340, [_ZZN3cub18CUB_300001_SM_10006detail6reduce18DeviceReduceKernelINS2_10policy_hubImy11mul_functorImEE10Policy1000EN6thrust24THRUST_300001_SM_1000_NS6detail15normal_iteratorINSA_10device_ptrImEEEEyS6_m11inc_functorImEEEvT0_PT3_T1_NS0_13GridEvenShareISL_EET2_T4_E12temp_storage+40];
	mul.lo.s64 	%rd341, %rd339, %rd340;
	ld.shared.u64 	%rd342, [_ZZN3cub18CUB_300001_SM_10006detail6reduce18DeviceReduceKernelINS2_10policy_hubImy11mul_functorImEE10Policy1000EN6thrust24THRUST_300001_SM_1000_NS6detail15normal_iteratorINSA_10device_ptrImEEEEyS6_m11inc_functorImEEEvT0_PT3_T1_NS0_13GridEvenShareISL_EET2_T4_E12temp_storage+48];
	mul.lo.s64 	%rd343, %rd341, %rd342;
	ld.shared.u64 	%rd344, [_ZZN3cub18CUB_300001_SM_10006detail6reduce18DeviceReduceKernelINS2_10policy_hubImy11mul_functorImEE10Policy1000EN6thrust24THRUST_300001_SM_1000_NS6detail15normal_iteratorINSA_10device_ptrImEEEEyS6_m11inc_functorImEEEvT0_PT3_T1_NS0_13GridEvenShareISL_EET2_T4_E12temp_storage+56];
	mul.lo.s64 	%rd345, %rd343, %rd344;
	ld.shared.u64 	%rd346, [_ZZN3cub18CUB_300001_SM_10006detail6reduce18DeviceReduceKernelINS2_10policy_hubImy11mul_functorImEE10Policy1000EN6thrust24THRUST_300001_SM_1000_NS6detail15normal_iteratorINSA_10device_ptrImEEEEyS6_m11inc_functorImEEEvT0_PT3_T1_NS0_13GridEvenShareISL_EET2_T4_E12temp_storage+64];
	mul.lo.s64 	%rd377, %rd345, %rd346;
	bra.uni 	$L__BB39_46;
$L__BB39_21:
	// begin inline asm
	mov.u32 %r146, %laneid;
	// end inline asm
	and.b32  	%r197, %r5, 992;
	add.s32 	%r198, %r197, 32;
	setp.gt.s32 	%p34, %r198, %r4;
	not.b32 	%r199, %r197;
	add.s32 	%r200, %r4, %r199;
	selp.b32 	%r195, %r200, 31, %p34;
	mov.b64 	{%r148, %r153}, %rd361;
	mov.b32 	%r154, 1;
	mov.b32 	%r196, -1;
	// begin inline asm
	shfl.sync.down.b32 %r147, %r148, %r154, %r195, %r196;
	// end inline asm
	// begin inline asm
	shfl.sync.down.b32 %r152, %r153, %r154, %r195, %r196;
	// end inline asm
	mov.b64 	%rd286, {%r147, %r152};
	setp.lt.s32 	%p35, %r146, %r195;
	selp.b64 	%rd287, %rd286, 1, %p35;
	mul.lo.s64 	%rd288, %rd287, %rd361;
	mov.b64 	{%r158, %r163}, %rd288;
	mov.b32 	%r164, 2;
	// begin inline asm
	shfl.sync.down.b32 %r157, %r158, %r164, %r195, %r196;
	// end inline asm
	// begin inline asm
	shfl.sync.down.b32 %r162, %r163, %r164, %r195, %r196;
	// end inline asm
	mov.b64 	%rd289, {%r157, %r162};
	add.s32 	%r201, %r146, 2;
	setp.gt.s32 	%p36, %r201, %r195;
	selp.b64 	%rd290, 1, %rd289, %p36;
	mul.lo.s64 	%rd291, %rd290, %rd288;
	mov.b64 	{%r168, %r173}, %rd291;
	mov.b32 	%r174, 4;
	// begin inline asm
	shfl.sync.down.b32 %r167, %r168, %r174, %r195, %r196;
	// end inline asm
	// begin inline asm
	shfl.sync.down.b32 %r172, %r173, %r174, %r195, %r196;
	// end inline asm
	mov.b64 	%rd292, {%r167, %r172};
	add.s32 	%r202, %r146, 4;
	setp.gt.s32 	%p37, %r202, %r195;
	selp.b64 	%rd293, 1, %rd292, %p37;
	mul.lo.s64 	%rd294, %rd293, %rd291;
	mov.b64 	{%r178, %r183}, %rd294;
	mov.b32 	%r184, 8;
	// begin inline asm
	shfl.sync.down.b32 %r177, %r178, %r184, %r195, %r196;
	// end inline asm
	// begin inline asm
	shfl.sync.down.b32 %r182, %r183, %r184, %r195, %r196;
	// end inline asm
	mov.b64 	%rd295, {%r177, %r182};
	add.s32 	%r203, %r146, 8;
	setp.gt.s32 	%p38, %r203, %r195;
	selp.b64 	%rd296, 1, %rd295, %p38;
	mul.lo.s64 	%rd297, %rd296, %rd294;
	mov.b64 	{%r188, %r193}, %rd297;
	mov.b32 	%r194, 16;
	// begin inline asm
	shfl.sync.down.b32 %r187, %r188, %r194, %r195, %r196;
	// end inline asm
	// begin inline asm
	shfl.sync.down.b32 %r192, %r193, %r194, %r195, %r196;
	// end inline asm
	mov.b64 	%rd298, {%r187, %r192};
	add.s32 	%r204, %r146, 16;
	setp.gt.s32 	%p39, %r204, %r195;
	selp.b64 	%rd299, 1, %rd298, %p39;
	mul.lo.s64 	%rd377, %rd299, %rd297;
	setp.ne.s32 	%p40, %r146, 0;
	@%p40 bra 	$L__BB39_23;
	shr.u32 	%r205, %r5, 2;
	and.b32  	%r206, %r205, 248;
	mov.u32 	%r207, _ZZN3cub18CUB_300001_SM_10006detail6reduce18DeviceReduceKernelINS2_10policy_hubImy11mul_functorImEE10Policy1000EN6thrust24THRUST_300001_SM_1000_NS6detail15normal_iteratorINSA_10device_ptrImEEEEyS6_m11inc_functorImEEEvT0_PT3_T1_NS0_13GridEvenShareISL_EET2_T4_E12temp_storage;
	add.s32 	%r208, %r207, %r206;
	st.shared.u64 	[%r208+8], %rd377;
$L__BB39_23:
	bar.sync 	0;
	setp.ne.s32 	%p41, %r5, 0;
	@%p41 bra 	$L__BB39_46;
	setp.gt.s32 	%p42, %r4, 32;
	ld.shared.u64 	%rd300, [_ZZN3cub18CUB_300001_SM_10006detail6reduce18DeviceReduceKernelINS2_10policy_hubImy11mul_functorImEE10Policy1000EN6thrust24THRUST_300001_SM_1000_NS6detail15normal_iteratorINSA_10device_ptrImEEEEyS6_m11inc_functorImEEEvT0_PT3_T1_NS0_13GridEvenShareISL_EET2_T4_E12temp_storage+16];
	selp.b64 	%rd301, %rd300, 1, %p42;
	mul.lo.s64 	%rd302, %rd301, %rd377;
	setp.gt.s32 	%p43, %r4, 64;
	ld.shared.u64 	%rd303, [_ZZN3cub18CUB_300001_SM_10006detail6reduce18DeviceReduceKernelINS2_10policy_hubImy11mul_functorImEE10Policy1000EN6thrust24THRUST_300001_SM_1000_NS6detail15normal_iteratorINSA_10device_ptrImEEEEyS6_m11inc_functorImEEEvT0_PT3_T1_NS0_13GridEvenShareISL_EET2_T4_E12temp_storage+24];
	selp.b64 	%rd304, %rd303, 1, %p43;
	mul.lo.s64 	%rd305, %rd302, %rd304;
	setp.gt.s32 	%p44, %r4, 96;
	ld.shared.u64 	%rd306, [_ZZN3cub18CUB_300001_SM_10006detail6reduce18DeviceReduceKernelINS2_10policy_hubImy11mul_functorImEE10Policy1000EN6thrust24THRUST_300001_SM_1000_NS6detail15normal_iteratorINSA_10device_ptrImEEEEyS6_m11inc_functorImEEEvT0_PT3_T1_NS0_13GridEvenShareISL_EET2_T4_E12temp_storage+32];
	selp.b64 	%rd307, %rd306, 1, %p44;
	mul.lo.s64 	%rd308, %rd305, %rd307;
	setp.gt.s32 	%p45, %r4, 128;
	ld.shared.u64 	%rd309, [_ZZN3cub18CUB_300001_SM_10006detail6reduce18DeviceReduceKernelINS2_10policy_hubImy11mul_functorImEE10Policy1000EN6thrust24THRUST_300001_SM_1000_NS6detail15normal_iteratorINSA_10device_ptrImEEEEyS6_m11inc_functorImEEEvT0_PT3_T1_NS0_13GridEvenShareISL_EET2_T4_E12temp_storage+40];
	selp.b64 	%rd310, %rd309, 1, %p45;
	mul.lo.s64 	%rd311, %rd308, %rd310;
	setp.gt.s32 	%p46, %r4, 160;
	ld.shared.u64 	%rd312, [_ZZN3cub18CUB_300001_SM_10006detail6reduce18DeviceReduceKernelINS2_10policy_hubImy11mul_functorImEE10Policy1000EN6thrust24THRUST_300001_SM_1000_NS6detail15normal_iteratorINSA_10device_ptrImEEEEyS6_m11inc_functorImEEEvT0_PT3_T1_NS0_13GridEvenShareISL_EET2_T4_E12temp_storage+48];
	selp.b64 	%rd313, %rd312, 1, %p46;
	mul.lo.s64 	%rd314, %rd311, %rd313;
	setp.gt.s32 	%p47, %r4, 192;
	ld.shared.u64 	%rd315, [_ZZN3cub18CUB_300001_SM_10006detail6reduce18DeviceReduceKernelINS2_10policy_hubImy11mul_functorImEE10Policy1000EN6thrust24THRUST_300001_SM_1000_NS6detail15normal_iteratorINSA_10device_ptrImEEEEyS6_m11inc_functorImEEEvT0_PT3_T1_NS0_13GridEvenShareISL_EET2_T4_E12temp_storage+56];
	selp.b64 	%rd316, %rd315, 1, %p47;
	mul.lo.s64 	%rd317, %rd314, %rd316;
	setp.gt.s32 	%p48, %r4, 224;
	ld.shared.u64 	%rd318, [_ZZN3cub18CUB_300001_SM_10006detail6reduce18DeviceReduceKernelINS2_10policy_hubImy11mul_functorImEE10Policy1000EN6thrust24THRUST_300001_SM_1000_NS6detail15normal_iteratorINSA_10device_ptrImEEEEyS6_m11inc_functorImEEEvT0_PT3_T1_NS0_13GridEvenShareISL_EET2_T4_E12temp_storage+64];
	selp.b64 	%rd319, %rd318, 1, %p48;
	mul.lo.s64 	%rd377, %rd317, %rd319;
	bra.uni 	$L__BB39_46;
$L__BB39_25:
	cvt.u32.u64 	%r52, %rd4;
	mov.u32 	%r27, %tid.x;
	add.s32 	%r53, %r27, %r52;
	mul.wide.u32 	%rd64, %r53, 8;
	add.s64 	%rd65, %rd2, %rd64;
	ld.global.u64 	%rd66, [%rd65];
	ld.global.u64 	%rd67, [%rd65+2048];
	mad.lo.s64 	%rd68, %rd66, %rd67, %rd66;
	add.s64 	%rd69, %rd67, %rd68;
	ld.global.u64 	%rd70, [%rd65+4096];
	ld.global.u64 	%rd71, [%rd65+6144];
	ld.global.u64 	%rd72, [%rd65+8192];
	ld.global.u64 	%rd73, [%rd65+10240];
	ld.global.u64 	%rd74, [%rd65+12288];
	ld.global.u64 	%rd75, [%rd65+14336];
	mad.lo.s64 	%rd76, %rd70, %rd69, %rd70;
	add.s64 	%rd77, %rd69, %rd76;
	mad.lo.s64 	%rd78, %rd71, %rd77, %rd71;
	add.s64 	%rd79, %rd77, %rd78;
	mad.lo.s64 	%rd80, %rd72, %rd79, %rd72;
	add.s64 	%rd81, %rd79, %rd80;
	mad.lo.s64 	%rd82, %rd73, %rd81, %rd73;
	add.s64 	%rd83, %rd81, %rd82;
	mad.lo.s64 	%rd84, %rd74, %rd83, %rd74;
	add.s64 	%rd85, %rd83, %rd84;
	mad.lo.s64 	%rd86, %rd75, %rd85, %rd75;
	add.s64 	%rd87, %rd85, %rd86;
	add.s64 	%rd376, %rd87, 1;
	setp.lt.u64 	%p2, %rd5, %rd3;
	@%p2 bra 	$L__BB39_42;
	cvt.u32.u64 	%r55, %rd3;
	cvt.u64.u32 	%rd88, %r27;
	add.s64 	%rd363, %rd4, %rd3;
	cvt.u32.u64 	%r28, %rd1;
	not.b32 	%r57, %r27;
	add.s32 	%r58, %r57, %r28;
	sub.s32 	%r59, %r58, %r55;
	sub.s32 	%r273, %r59, %r52;
	add.s64 	%rd89, %rd363, %rd88;
	shl.b64 	%rd90, %rd89, 3;
	add.s64 	%rd91, %rd90, %rd2;
	add.s64 	%rd362, %rd91, 16384;
	mov.b32 	%r274, 0;
	mov.u64 	%rd365, %rd4;
$L__BB39_27:
	cvt.s64.s32 	%rd36, %r50;
	add.s64 	%rd365, %rd365, %rd36;
	add.s64 	%rd92, %rd1, -2048;
	setp.gt.u64 	%p3, %rd365, %rd92;
	@%p3 bra 	$L__BB39_29;
	shl.b32 	%r61, %r1, 11;
	cvt.s64.s32 	%rd93, %r61;
	cvt.u64.u32 	%rd94, %r27;
	add.s64 	%rd95, %rd365, %rd94;
	shl.b64 	%rd96, %rd95, 3;
	add.s64 	%rd97, %rd2, %rd96;
	ld.global.u64 	%rd98, [%rd97];
	ld.global.u64 	%rd99, [%rd97+2048];
	ld.global.u64 	%rd100, [%rd97+4096];
	ld.global.u64 	%rd101, [%rd97+6144];
	ld.global.u64 	%rd102, [%rd97+8192];
	ld.global.u64 	%rd103, [%rd97+10240];
	ld.global.u64 	%rd104, [%rd97+12288];
	ld.global.u64 	%rd105, [%rd97+14336];
	mad.lo.s64 	%rd106, %rd376, %rd98, %rd376;
	mad.lo.s64 	%rd107, %rd106, %rd99, %rd106;
	mad.lo.s64 	%rd108, %rd107, %rd100, %rd107;
	mad.lo.s64 	%rd109, %rd108, %rd101, %rd108;
	mad.lo.s64 	%rd110, %rd109, %rd102, %rd109;
	mad.lo.s64 	%rd111, %rd110, %rd103, %rd110;
	mad.lo.s64 	%rd112, %rd111, %rd104, %rd111;
	mad.lo.s64 	%rd376, %rd112, %rd105, %rd112;
	sub.s64 	%rd113, %rd1, %rd365;
	setp.lt.u64 	%p4, %rd113, %rd93;
	add.s32 	%r274, %r274, 1;
	add.s64 	%rd363, %rd363, %rd93;
	sub.s32 	%r273, %r273, %r61;
	mul.wide.s32 	%rd114, %r61, 8;
	add.s64 	%rd362, %rd362, %rd114;
	@%p4 bra 	$L__BB39_42;
	bra.uni 	$L__BB39_27;
$L__BB39_29:
	setp.le.u64 	%p5, %rd1, %rd365;
	cvt.u32.u64 	%r62, %rd365;
	cvt.u32.u64 	%r63, %rd1;
	sub.s32 	%r64, %r63, %r62;
	setp.ge.s32 	%p6, %r27, %r64;
	or.pred  	%p7, %p5, %p6;
	@%p7 bra 	$L__BB39_42;
	cvt.u32.u64 	%r66, %rd36;
	cvt.u32.u64 	%r67, %rd4;
	not.b32 	%r68, %r27;
	add.s32 	%r69, %r68, %r28;
	add.s32 	%r70, %r66, %r67;
	sub.s32 	%r71, %r69, %r70;
	mul.lo.s32 	%r72, %r1, %r274;
	shl.b32 	%r73, %r72, 11;
	sub.s32 	%r74, %r71, %r73;
	shr.u32 	%r75, %r74, 8;
	add.s32 	%r34, %r75, 1;
	and.b32  	%r35, %r34, 15;
	setp.lt.u32 	%p8, %r74, 3840;
	mov.u32 	%r277, %r27;
	@%p8 bra 	$L__BB39_33;
	shr.u32 	%r76, %r273, 8;
	add.s32 	%r77, %r76, 1;
	and.b32  	%r78, %r77, 33554416;
	neg.s32 	%r275, %r78;
	mov.u32 	%r277, %r27;
$L__BB39_32:
	.pragma "nounroll";
	ld.global.u64 	%rd116, [%rd362+-16384];
	mad.lo.s64 	%rd117, %rd376, %rd116, %rd376;
	ld.global.u64 	%rd118, [%rd362+-14336];
	mad.lo.s64 	%rd119, %rd117, %rd118, %rd117;
	ld.global.u64 	%rd120, [%rd362+-12288];
	mad.lo.s64 	%rd121, %rd119, %rd120, %rd119;
	ld.global.u64 	%rd122, [%rd362+-10240];
	mad.lo.s64 	%rd123, %rd121, %rd122, %rd121;
	ld.global.u64 	%rd124, [%rd362+-8192];
	mad.lo.s64 	%rd125, %rd123, %rd124, %rd123;
	ld.global.u64 	%rd126, [%rd362+-6144];
	mad.lo.s64 	%rd127, %rd125, %rd126, %rd125;
	ld.global.u64 	%rd128, [%rd362+-4096];
	mad.lo.s64 	%rd129, %rd127, %rd128, %rd127;
	ld.global.u64 	%rd130, [%rd362+-2048];
	mad.lo.s64 	%rd131, %rd129, %rd130, %rd129;
	ld.global.u64 	%rd132, [%rd362];
	mad.lo.s64 	%rd133, %rd131, %rd132, %rd131;
	ld.global.u64 	%rd134, [%rd362+2048];
	mad.lo.s64 	%rd135, %rd133, %rd134, %rd133;
	ld.global.u64 	%rd136, [%rd362+4096];
	mad.lo.s64 	%rd137, %rd135, %rd136, %rd135;
	ld.global.u64 	%rd138, [%rd362+6144];
	mad.lo.s64 	%rd139, %rd137, %rd138, %rd137;
	ld.global.u64 	%rd140, [%rd362+8192];
	mad.lo.s64 	%rd141, %rd139, %rd140, %rd139;
	ld.global.u64 	%rd142, [%rd362+10240];
	mad.lo.s64 	%rd143, %rd141, %rd142, %rd141;
	ld.global.u64 	%rd144, [%rd362+12288];
	mad.lo.s64 	%rd145, %rd143, %rd144, %rd143;
	ld.global.u64 	%rd146, [%rd362+14336];
	mad.lo.s64 	%rd376, %rd145, %rd146, %rd145;
	add.s32 	%r277, %r277, 4096;
	add.s32 	%r275, %r275, 16;
	add.s64 	%rd362, %rd362, 32768;
	setp.ne.s32 	%p9, %r275, 0;
	@%p9 bra 	$L__BB39_32;
$L__BB39_33:
	setp.eq.s32 	%p10, %r35, 0;
	@%p10 bra 	$L__BB39_42;
	and.b32  	%r42, %r34, 7;
	setp.lt.u32 	%p11, %r35, 8;
	@%p11 bra 	$L__BB39_36;
	cvt.u64.u32 	%rd148, %r277;
	add.s64 	%rd149, %rd365, %rd148;
	shl.b64 	%rd150, %rd149, 3;
	add.s64 	%rd151, %rd2, %rd150;
	ld.global.u64 	%rd152, [%rd151];
	mad.lo.s64 	%rd153, %rd376, %rd152, %rd376;
	ld.global.u64 	%rd154, [%rd151+2048];
	mad.lo.s64 	%rd155, %rd153, %rd154, %rd153;
	ld.global.u64 	%rd156, [%rd151+4096];
	mad.lo.s64 	%rd157, %rd155, %rd156, %rd155;
	ld.global.u64 	%rd158, [%rd151+6144];
	mad.lo.s64 	%rd159, %rd157, %rd158, %rd157;
	ld.global.u64 	%rd160, [%rd151+8192];
	mad.lo.s64 	%rd161, %rd159, %rd160, %rd159;
	ld.global.u64 	%rd162, [%rd151+10240];
	mad.lo.s64 	%rd163, %rd161, %rd162, %rd161;
	ld.global.u64 	%rd164, [%rd151+12288];
	mad.lo.s64 	%rd165, %rd163, %rd164, %rd163;
	ld.global.u64 	%rd166, [%rd151+14336];
	mad.lo.s64 	%rd376, %rd165, %rd166, %rd165;
	add.s32 	%r277, %r277, 2048;
$L__BB39_36:
	setp.eq.s32 	%p12, %r42, 0;
	@%p12 bra 	$L__BB39_42;
	setp.lt.u32 	%p13, %r42, 4;
	@%p13 bra 	$L__BB39_39;
	cvt.u64.u32 	%rd168, %r277;
	add.s64 	%rd169, %rd365, %rd168;
	shl.b64 	%rd170, %rd169, 3;
	add.s64 	%rd171, %rd2, %rd170;
	ld.global.u64 	%rd172, [%rd171];
	mad.lo.s64 	%rd173, %rd376, %rd172, %rd376;
	ld.global.u64 	%rd174, [%rd171+2048];
	mad.lo.s64 	%rd175, %rd173, %rd174, %rd173;
	ld.global.u64 	%rd176, [%rd171+4096];
	mad.lo.s64 	%rd177, %rd175, %rd176, %rd175;
	ld.global.u64 	%rd178, [%rd171+6144];
	mad.lo.s64 	%rd376, %rd177, %rd178, %rd177;
	add.s32 	%r277, %r277, 1024;
$L__BB39_39:
	and.b32  	%r79, %r34, 3;
	setp.eq.s32 	%p14, %r79, 0;
	@%p14 bra 	$L__BB39_42;
	cvt.u64.u32 	%rd179, %r277;
	add.s64 	%rd180, %rd179, %rd363;
	shl.b64 	%rd181, %rd180, 3;
	add.s64 	%rd374, %rd2, %rd181;
	cvt.u16.u32 	%rs1, %r273;
	shr.u16 	%rs2, %rs1, 8;
	add.s16 	%rs3, %rs2, 1;
	cvt.u32.u16 	%r80, %rs3;
	and.b32  	%r81, %r80, 3;
	neg.s32 	%r280, %r81;
$L__BB39_41:
	.pragma "nounroll";
	ld.global.u64 	%rd182, [%rd374];
	mad.lo.s64 	%rd376, %rd376, %rd182, %rd376;
	add.s64 	%rd374, %rd374, 2048;
	add.s32 	%r280, %r280, 1;
	setp.ne.s32 	%p15, %r280, 0;
	@%p15 bra 	$L__BB39_41;
$L__BB39_42:
	// begin inline asm
	mov.u32 %r82, %laneid;
	// end inline asm
	mov.b64 	{%r84, %r89}, %rd376;
	mov.b32 	%r90, 1;
	mov.b32 	%r131, 31;
	mov.b32 	%r132, -1;
	// begin inline asm
	shfl.sync.down.b32 %r83, %r84, %r90, %r131, %r132;
	// end inline asm
	// begin inline asm
	shfl.sync.down.b32 %r88, %r89, %r90, %r131, %r132;
	// end inline asm
	mov.b64 	%rd183, {%r83, %r88};
	setp.gt.s32 	%p16, %r82, 30;
	selp.b64 	%rd184, 1, %rd183, %p16;
	mul.lo.s64 	%rd185, %rd184, %rd376;
	mov.b64 	{%r94, %r99}, %rd185;
	mov.b32 	%r100, 2;
	// begin inline asm
	shfl.sync.down.b32 %r93, %r94, %r100, %r131, %r132;
	// end inline asm
	// begin inline asm
	shfl.sync.down.b32 %r98, %r99, %r100, %r131, %r132;
	// end inline asm
	mov.b64 	%rd186, {%r93, %r98};
	setp.gt.s32 	%p17, %r82, 29;
	selp.b64 	%rd187, 1, %rd186, %p17;
	mul.lo.s64 	%rd188, %rd187, %rd185;
	mov.b64 	{%r104, %r109}, %rd188;
	mov.b32 	%r110, 4;
	// begin inline asm
	shfl.sync.down.b32 %r103, %r104, %r110, %r131, %r132;
	// end inline asm
	// begin inline asm
	shfl.sync.down.b32 %r108, %r109, %r110, %r131, %r132;
	// end inline asm
	mov.b64 	%rd189, {%r103, %r108};
	setp.gt.s32 	%p18, %r82, 27;
	selp.b64 	%rd190, 1, %rd189, %p18;
	mul.lo.s64 	%rd191, %rd190, %rd188;
	mov.b64 	{%r114, %r119}, %rd191;
	mov.b32 	%r120, 8;
	// begin inline asm
	shfl.sync.down.b32 %r113, %r114, %r120, %r131, %r132;
	// end inline asm
	// begin inline asm
	shfl.sync.down.b32 %r118, %r119, %r120, %r131, %r132;
	// end inline asm
	mov.b64 	%rd192, {%r113, %r118};
	setp.gt.s32 	%p19, %r82, 23;
	selp.b64 	%rd193, 1, %rd192, %p19;
	mul.lo.s64 	%rd194, %rd193, %rd191;
	mov.b64 	{%r124, %r129}, %rd194;
	mov.b32 	%r130, 16;
	// begin inline asm
	shfl.sync.down.b32 %r123, %r124, %r130, %r131, %r132;
	// end inline asm
	// begin inline asm
	shfl.sync.down.b32 %r128, %r129, %r130, %r131, %r132;
	// end inline asm
	mov.b64 	%rd195, {%r123, %r128};
	setp.gt.s32 	%p20, %r82, 15;
	selp.b64 	%rd196, 1, %rd195, %p20;
	mul.lo.s64 	%rd377, %rd196, %rd194;
	setp.ne.s32 	%p21, %r82, 0;
	@%p21 bra 	$L__BB39_44;
	shr.u32 	%r133, %r27, 2;
	and.b32  	%r134, %r133, 248;
	mov.u32 	%r135, _ZZN3cub18CUB_300001_SM_10006detail6reduce18DeviceReduceKernelINS2_10policy_hubImy11mul_functorImEE10Policy1000EN6thrust24THRUST_300001_SM_1000_NS6detail15normal_iteratorINSA_10device_ptrImEEEEyS6_m11inc_functorImEEEvT0_PT3_T1_NS0_13GridEvenShareISL_EET2_T4_E12temp_storage;
	add.s32 	%r136, %r135, %r134;
	st.shared.u64 	[%r136+8], %rd377;
$L__BB39_44:
	bar.sync 	0;
	setp.ne.s32 	%p22, %r27, 0;
	@%p22 bra 	$L__BB39_46;
	ld.shared.u64 	%rd197, [_ZZN3cub18CUB_300001_SM_10006detail6reduce18DeviceReduceKernelINS2_10policy_hubImy11mul_functorImEE10Policy1000EN6thrust24THRUST_300001_SM_1000_NS6detail15normal_iteratorINSA_10device_ptrImEEEEyS6_m11inc_functorImEEEvT0_PT3_T1_NS0_13GridEvenShareISL_EET2_T4_E12temp_storage+16];
	mul.lo.s64 	%rd198, %rd197, %rd377;
	ld.shared.u64 	%rd199, [_ZZN3cub18CUB_300001_SM_10006detail6reduce18DeviceReduceKernelINS2_10policy_hubImy11mul_functorImEE10Policy1000EN6thrust24THRUST_300001_SM_1000_NS6detail15normal_iteratorINSA_10device_ptrImEEEEyS6_m11inc_functorImEEEvT0_PT3_T1_NS0_13GridEvenShareISL_EET2_T4_E12temp_storage+24];
	mul.lo.s64 	%rd200, %rd198, %rd199;
	ld.shared.u64 	%rd201, [_ZZN3cub18CUB_300001_SM_10006detail6reduce18DeviceReduceKernelINS2_10policy_hubImy11mul_functorImEE10Policy1000EN6thrust24THRUST_300001_SM_1000_NS6detail15normal_iteratorINSA_10device_ptrImEEEEyS6_m11inc_functorImEEEvT0_PT3_T1_NS0_13GridEvenShareISL_EET2_T4_E12temp_storage+32];
	mul.lo.s64 	%rd202, %rd200, %rd201;
	ld.shared.u64 	%rd203, [_ZZN3cub18CUB_300001_SM_10006detail6reduce18DeviceReduceKernelINS2_10policy_hubImy11mul_functorImEE10Policy1000EN6thrust24THRUST_300001_SM_1000_NS6detail15normal_iteratorINSA_10device_ptrImEEEEyS6_m11inc_functorImEEEvT0_PT3_T1_NS0_13GridEvenShareISL_EET2_T4_E12temp_storage+40];
	mul.lo.s64 	%rd204, %rd202, %rd203;
	ld.shared.u64 	%rd205, [_ZZN3cub18CUB_300001_SM_10006detail6reduce18DeviceReduceKernelINS2_10policy_hubImy11mul_functorImEE10Policy1000EN6thrust24THRUST_300001_SM_1000_NS6detail15normal_iteratorINSA_10device_ptrImEEEEyS6_m11inc_functorImEEEvT0_PT3_T1_NS0_13GridEvenShareISL_EET2_T4_E12temp_storage+48];
	mul.lo.s64 	%rd206, %rd204, %rd205;
	ld.shared.u64 	%rd207, [_ZZN3cub18CUB_300001_SM_10006detail6reduce18DeviceReduceKernelINS2_10policy_hubImy11mul_functorImEE10Policy1000EN6thrust24THRUST_300001_SM_1000_NS6detail15normal_iteratorINSA_10device_ptrImEEEEyS6_m11inc_functorImEEEvT0_PT3_T1_NS0_13GridEvenShareISL_EET2_T4_E12temp_storage+56];
	mul.lo.s64 	%rd208, %rd206, %rd207;
	ld.shared.u64 	%rd209, [_ZZN3cub18CUB_300001_SM_10006detail6reduce18DeviceReduceKernelINS2_10policy_hubImy11mul_functorImEE10Policy1000EN6thrust24THRUST_300001_SM_1000_NS6detail15normal_iteratorINSA_10device_ptrImEEEEyS6_m11inc_functorImEEEvT0_PT3_T1_NS0_13GridEvenShareISL_EET2_T4_E12temp_storage+64];
	mul.lo.s64 	%rd377, %rd208, %rd209;
$L__BB39_46:
	mov.u32 	%r264, %tid.x;
	setp.ne.s32 	%p56, %r264, 0;
	@%p56 bra 	$L__BB39_48;
	ld.param.u64 	%rd350, [_ZN3cub18CUB_300001_SM_10006detail6reduce18DeviceReduceKernelINS2_10policy_hubImy11mul_functorImEE10Policy1000EN6thrust24THRUST_300001_SM_1000_NS6detail15normal_iteratorINSA_10device_ptrImEEEEyS6_m11inc_functorImEEEvT0_PT3_T1_NS0_13GridEvenShareISL_EET2_T4__param_1];
	cvta.to.global.u64 	%rd347, %rd350;
	mul.wide.u32 	%rd348, %r2, 8;
	add.s64 	%rd349, %rd347, %rd348;
	st.global.u64 	[%rd349], %rd377;
$L__BB39_48:
	ret;

}
	// .globl	_ZN3cub18CUB_300001_SM_10006detail6reduce28DeviceReduceSingleTileKernelINS2_10policy_hubImy11mul_functorImEE10Policy1000EPmS9_iS6_mmN4cuda3std3__410__identityEEEvT0_T1_T2_T3_T4_T6_
.visible .entry _ZN3cub18CUB_300001_SM_10006detail6reduce28DeviceReduceSingleTileKernelINS2_10policy_hubImy11mul_functorImEE10Policy1000EPmS9_iS6_mmN4cuda3std3__410__identityEEEvT0_T1_T2_T3_T4_T6_(
	.param .u64 .ptr .align 1 _ZN3cub18CUB_300001_SM_10006detail6reduce28DeviceReduceSingleTileKernelINS2_10policy_hubImy11mul_functorImEE10Policy1000EPmS9_iS6_mmN4cuda3std3__410__identityEEEvT0_T1_T2_T3_T4_T6__param_0,
	.param .u64 .ptr .align 1 _ZN3cub18CUB_300001_SM_10006detail6reduce28DeviceReduceSingleTileKernelINS2_10policy_hubImy11mul_functorImEE10Policy1000EPmS9_iS6_mmN4cuda3std3__410__identityEEEvT0_T1_T2_T3_T4_T6__param_1,
	.param .u32 _ZN3cub18CUB_300001_SM_10006detail6reduce28DeviceReduceSingleTileKernelINS2_10policy_hubImy11mul_functorImEE10Policy1000EPmS9_iS6_mmN4cuda3std3__410__identityEEEvT0_T1_T2_T3_T4_T6__param_2,
	.param .align 1 .b8 _ZN3cub18CUB_300001_SM_10006detail6reduce28DeviceReduceSingleTileKernelINS2_10policy_hubImy11mul_functorImEE10Policy1000EPmS9_iS6_mmN4cuda3std3__410__identityEEEvT0_T1_T2_T3_T4_T6__param_3[1],
	.param .u64 _ZN3cub18CUB_300001_SM_10006detail6reduce28DeviceReduceSingleTileKernelINS2_10policy_hubImy11mul_functorImEE10Policy1000EPmS9_iS6_mmN4cuda3std3__410__identityEEEvT0_T1_T2_T3_T4_T6__param_4,
	.param .align 1 .b8 _ZN3cub18CUB_300001_SM_10006detail6reduce28DeviceReduceSingleTileKernelINS2_10policy_hubImy11mul_functorImEE10Policy1000EPmS9_iS6_mmN4cuda3std3__410__identityEEEvT0_T1_T2_T3_T4_T6__param_5[1]
)
.maxntid 256
.minnctapersm 1
{
	.reg .pred 	%p<97>;
	.reg .b32 	%r<472>;
	.reg .b64 	%rd<448>;
	// demoted variable
	.shared .align 8 .b8 _ZZN3cub18CUB_300001_SM_10006detail6reduce28DeviceReduceSingleTileKernelINS2_10policy_hubImy11mul_functorImEE10Policy1000EPmS9_iS6_mmN4cuda3std3__410__identityEEEvT0_T1_T2_T3_T4_T6_E12temp_storage[80];
	ld.param.u64 	%rd68, [_ZN3cub18CUB_300001_SM_10006detail6reduce28DeviceReduceSingleTileKernelINS2_10policy_hubImy11mul_functorImEE10Policy1000EPmS9_iS6_mmN4cuda3std3__410__identityEEEvT0_T1_T2_T3_T4_T6__param_0];
	ld.param.u64 	%rd70, [_ZN3cub18CUB_300001_SM_10006detail6reduce28DeviceReduceSingleTileKernelINS2_10policy_hubImy11mul_functorImEE10Policy1000EPmS9_iS6_mmN4cuda3std3__410__identityEEEvT0_T1_T2_T3_T4_T6__param_1];
	ld.param.u32 	%r68, [_ZN3cub18CUB_300001_SM_10006detail6reduce28DeviceReduceSingleTileKernelINS2_10policy_hubImy11mul_functorImEE10Policy1000EPmS9_iS6_mmN4cuda3std3__410__identityEEEvT0_T1_T2_T3_T4_T6__param_2];
	ld.param.u64 	%rd69, [_ZN3cub18CUB_300001_SM_10006detail6reduce28DeviceReduceSingleTileKernelINS2_10policy_hubImy11mul_functorImEE10Policy1000EPmS9_iS6_mmN4cuda3std3__410__identityEEEvT0_T1_T2_T3_T4_T6__param_4];
	cvta.to.global.u64 	%rd1, %rd70;
	setp.ne.s32 	%p1, %r68, 0;
	@%p1 bra 	$L__BB40_3;
	mov.u32 	%r445, %tid.x;
	setp.ne.s32 	%p96, %r445, 0;
	@%p96 bra 	$L__BB40_74;
	st.global.u64 	[%rd1], %rd69;
	bra.uni 	$L__BB40_74;
$L__BB40_3:
	and.b64  	%rd71, %rd68, 31;
	setp.ne.s64 	%p2, %rd71, 0;
	@%p2 bra 	$L__BB40_38;
	setp.gt.s32 	%p49, %r68, 2047;
	@%p49 bra 	$L__BB40_22;
	mov.u32 	%r1, %tid.x;
	setp.ge.s32 	%p66, %r1, %r68;
	mov.b64 	%rd423, 0;
	mov.u32 	%r449, %r1;
	@%p66 bra 	$L__BB40_7;
	mul.wide.u32 	%rd338, %r1, 8;
	add.s64 	%rd337, %rd68, %rd338;
	// begin inline asm
	ld.global.nc.u64 %rd423, [%rd337];
	// end inline asm
	add.s32 	%r449, %r1, 256;
$L__BB40_7:
	setp.ge.s32 	%p67, %r449, %r68;
	@%p67 bra 	$L__BB40_13;
	not.b32 	%r321, %r449;
	add.s32 	%r4, %r68, %r321;
	and.b32  	%r322, %r4, 768;
	setp.eq.s32 	%p68, %r322, 768;
	@%p68 bra 	$L__BB40_11;
	mul.wide.u32 	%rd340, %r449, 8;
	add.s64 	%rd418, %rd68, %rd340;
	shr.u32 	%r323, %r4, 8;
	add.s32 	%r324, %r323, 1;
	and.b32  	%r325, %r324, 3;
	neg.s32 	%r447, %r325;
$L__BB40_10:
	.pragma "nounroll";
	// begin inline asm
	ld.global.nc.u64 %rd341, [%rd418];
	// end inline asm
	mul.lo.s64 	%rd423, %rd341, %rd423;
	add.s32 	%r449, %r449, 256;
	add.s64 	%rd418, %rd418, 2048;
	add.s32 	%r447, %r447, 1;
	setp.ne.s32 	%p69, %r447, 0;
	@%p69 bra 	$L__BB40_10;
$L__BB40_11:
	setp.lt.u32 	%p70, %r4, 768;
	@%p70 bra 	$L__BB40_13;
$L__BB40_12:
	mul.wide.s32 	%rd351, %r449, 8;
	add.s64 	%rd344, %rd68, %rd351;
	// begin inline asm
	ld.global.nc.u64 %rd343, [%rd344];
	// end inline asm
	mul.lo.s64 	%rd352, %rd343, %rd423;
	add.s64 	%rd346, %rd344, 2048;
	// begin inline asm
	ld.global.nc.u64 %rd345, [%rd346];
	// end inline asm
	mul.lo.s64 	%rd353, %rd345, %rd352;
	add.s64 	%rd348, %rd344, 4096;
	// begin inline asm
	ld.global.nc.u64 %rd347, [%rd348];
	// end inline asm
	mul.lo.s64 	%rd354, %rd347, %rd353;
	add.s64 	%rd350, %rd344, 6144;
	// begin inline asm
	ld.global.nc.u64 %rd349, [%rd350];
	// end inline asm
	mul.lo.s64 	%rd423, %rd349, %rd354;
	add.s32 	%r449, %r449, 1024;
	setp.lt.s32 	%p71, %r449, %r68;
	@%p71 bra 	$L__BB40_12;
$L__BB40_13:
	setp.lt.s32 	%p72, %r68, 256;
	@%p72 bra 	$L__BB40_18;
	// begin inline asm
	mov.u32 %r389, %laneid;
	// end inline asm
	mov.b64 	{%r391, %r396}, %rd423;
	mov.b32 	%r397, 1;
	mov.b32 	%r438, 31;
	mov.b32 	%r439, -1;
	// begin inline asm
	shfl.sync.down.b32 %r390, %r391, %r397, %r438, %r439;
	// end inline asm
	// begin inline asm
	shfl.sync.down.b32 %r395, %r396, %r397, %r438, %r439;
	// end inline asm
	mov.b64 	%rd389, {%r390, %r395};
	setp.gt.s32 	%p88, %r389, 30;
	selp.b64 	%rd390, 1, %rd389, %p88;
	mul.lo.s64 	%rd391, %rd390, %rd423;
	mov.b64 	{%r401, %r406}, %rd391;
	mov.b32 	%r407, 2;
	// begin inline asm
	shfl.sync.down.b32 %r400, %r401, %r407, %r438, %r439;
	// end inline asm
	// begin inline asm
	shfl.sync.down.b32 %r405, %r406, %r407, %r438, %r439;
	// end inline asm
	mov.b64 	%rd392, {%r400, %r405};
	setp.gt.s32 	%p89, %r389, 29;
	selp.b64 	%rd393, 1, %rd392, %p89;
	mul.lo.s64 	%rd394, %rd393, %rd391;
	mov.b64 	{%r411, %r416}, %rd394;
	mov.b32 	%r417, 4;
	// begin inline asm
	shfl.sync.down.b32 %r410, %r411, %r417, %r438, %r439;
	// end inline asm
	// begin inline asm
	shfl.sync.down.b32 %r415, %r416, %r417, %r438, %r439;
	// end inline asm
	mov.b64 	%rd395, {%r410, %r415};
	setp.gt.s32 	%p90, %r389, 27;
	selp.b64 	%rd396, 1, %rd395, %p90;
	mul.lo.s64 	%rd397, %rd396, %rd394;
	mov.b64 	{%r421, %r426}, %rd397;
	mov.b32 	%r427, 8;
	// begin inline asm
	shfl.sync.down.b32 %r420, %r421, %r427, %r438, %r439;
	// end inline asm
	// begin inline asm
	shfl.sync.down.b32 %r425, %r426, %r427, %r438, %r439;
	// end inline asm
	mov.b64 	%rd398, {%r420, %r425};
	setp.gt.s32 	%p91, %r389, 23;
	selp.b64 	%rd399, 1, %rd398, %p91;
	mul.lo.s64 	%rd400, %rd399, %rd397;
	mov.b64 	{%r431, %r436}, %rd400;
	mov.b32 	%r437, 16;
	// begin inline asm
	shfl.sync.down.b32 %r430, %r431, %r437, %r438, %r439;
	// end inline asm
	// begin inline asm
	shfl.sync.down.b32 %r435, %r436, %r437, %r438, %r439;
	// end inline asm
	mov.b64 	%rd401, {%r430, %r435};
	setp.gt.s32 	%p92, %r389, 15;
	selp.b64 	%rd402, 1, %rd401, %p92;
	mul.lo.s64 	%rd447, %rd402, %rd400;
	setp.ne.s32 	%p93, %r389, 0;
	@%p93 bra 	$L__BB40_16;
	shr.u32 	%r440, %r1, 2;
	and.b32  	%r441, %r440, 248;
	mov.u32 	%r442, _ZZN3cub18CUB_300001_SM_10006detail6reduce28DeviceReduceSingleTileKernelINS2_10policy_hubImy11mul_functorImEE10Policy1000EPmS9_iS6_mmN4cuda3std3__410__identityEEEvT0_T1_T2_T3_T4_T6_E12temp_storage;
	add.s32 	%r443, %r442, %r441;
	st.shared.u64 	[%r443+8], %rd447;
$L__BB40_16:
	bar.sync 	0;
	setp.ne.s32 	%p94, %r1, 0;
	@%p94 bra 	$L__BB40_72;
	ld.shared.u64 	%rd403, [_ZZN3cub18CUB_300001_SM_10006detail6reduce28DeviceReduceSingleTileKernelINS2_10policy_hubImy11mul_functorImEE10Policy1000EPmS9_iS6_mmN4cuda3std3__410__identityEEEvT0_T1_T2_T3_T4_T6_E12temp_storage+16];
	mul.lo.s64 	%rd404, %rd403, %rd447;
	ld.shared.u64 	%rd405, [_ZZN3cub18CUB_300001_SM_10006detail6reduce28DeviceReduceSingleTileKernelINS2_10policy_hubImy11mul_functorImEE10Policy1000EPmS9_iS6_mmN4cuda3std3__410__identityEEEvT0_T1_T2_T3_T4_T6_E12temp_storage+24];
	mul.lo.s64 	%rd406, %rd404, %rd405;
	ld.shared.u64 	%rd407, [_ZZN3cub18CUB_300001_SM_10006detail6reduce28DeviceReduceSingleTileKernelINS2_10policy_hubImy11mul_functorImEE10Policy1000EPmS9_iS6_mmN4cuda3std3__410__identityEEEvT0_T1_T2_T3_T4_T6_E12temp_storage+32];
	mul.lo.s64 	%rd408, %rd406, %rd407;
	ld.shared.u64 	%rd409, [_ZZN3cub18CUB_300001_SM_10006detail6reduce28DeviceReduceSingleTileKernelINS2_10policy_hubImy11mul_functorImEE10Policy1000EPmS9_iS6_mmN4cuda3std3__410__identityEEEvT0_T1_T2_T3_T4_T6_E12temp_storage+40];
	mul.lo.s64 	%rd410, %rd408, %rd409;
	ld.shared.u64 	%rd411, [_ZZN3cub18CUB_300001_SM_10006detail6reduce28DeviceReduceSingleTileKernelINS2_10policy_hubImy11mul_functorImEE10Policy1000EPmS9_iS6_mmN4cuda3std3__410__identityEEEvT0_T1_T2_T3_T4_T6_E12temp_storage+48];
	mul.lo.s64 	%rd412, %rd410, %rd411;
	ld.shared.u64 	%rd413, [_ZZN3cub18CUB_300001_SM_10006detail6reduce28DeviceReduceSingleTileKernelINS2_10policy_hubImy11mul_functorImEE10Policy1000EPmS9_iS6_mmN4cuda3std3__410__identityEEEvT0_T1_T2_T3_T4_T6_E12temp_storage+56];
	mul.lo.s64 	%rd414, %rd412, %rd413;
	ld.shared.u64 	%rd415, [_ZZN3cub18CUB_300001_SM_10006detail6reduce28DeviceReduceSingleTileKernelINS2_10policy_hubImy11mul_functorImEE10Policy1000EPmS9_iS6_mmN4cuda3std3__410__identityEEEvT0_T1_T2_T3_T4_T6_E12temp_storage+64];
	mul.lo.s64 	%rd447, %rd414, %rd415;
	bra.uni 	$L__BB40_72;
$L__BB40_18:
	// begin inline asm
	mov.u32 %r326, %laneid;
	// end inline asm
	and.b32  	%r377, %r1, 992;
	add.s32 	%r378, %r377, 32;
	setp.gt.s32 	%p73, %r378, %r68;
	not.b32 	%r379, %r377;
	add.s32 	%r380, %r68, %r379;
	selp.b32 	%r375, %r380, 31, %p73;
	mov.b64 	{%r328, %r333}, %rd423;
	mov.b32 	%r334, 1;
	mov.b32 	%r376, -1;
	// begin inline asm
	shfl.sync.down.b32 %r327, %r328, %r334, %r375, %r376;
	// end inline asm
	// begin inline asm
	shfl.sync.down.b32 %r332, %r333, %r334, %r375, %r376;
	// end inline asm
	mov.b64 	%rd355, {%r327, %r332};
	setp.lt.s32 	%p74, %r326, %r375;
	selp.b64 	%rd356, %rd355, 1, %p74;
	mul.lo.s64 	%rd357, %rd356, %rd423;
	mov.b64 	{%r338, %r343}, %rd357;
	mov.b32 	%r344, 2;
	// begin inline asm
	shfl.sync.down.b32 %r337, %r338, %r344, %r375, %r376;
	// end inline asm
	// begin inline asm
	shfl.sync.down.b32 %r342, %r343, %r344, %r375, %r376;
	// end inline asm
	mov.b64 	%rd358, {%r337, %r342};
	add.s32 	%r381, %r326, 2;
	setp.gt.s32 	%p75, %r381, %r375;
	selp.b64 	%rd359, 1, %rd358, %p75;
	mul.lo.s64 	%rd360, %rd359, %rd357;
	mov.b64 	{%r348, %r353}, %rd360;
	mov.b32 	%r354, 4;
	// begin inline asm
	shfl.sync.down.b32 %r347, %r348, %r354, %r375, %r376;
	// end inline asm
	// begin inline asm
	shfl.sync.down.b32 %r352, %r353, %r354, %r375, %r376;
	// end inline asm
	mov.b64 	%rd361, {%r347, %r352};
	add.s32 	%r382, %r326, 4;
	setp.gt.s32 	%p76, %r382, %r375;
	selp.b64 	%rd362, 1, %rd361, %p76;
	mul.lo.s64 	%rd363, %rd362, %rd360;
	mov.b64 	{%r358, %r363}, %rd363;
	mov.b32 	%r364, 8;
	// begin inline asm
	shfl.sync.down.b32 %r357, %r358, %r364, %r375, %r376;
	// end inline asm
	// begin inline asm
	shfl.sync.down.b32 %r362, %r363, %r364, %r375, %r376;
	// end inline asm
	mov.b64 	%rd364, {%r357, %r362};
	add.s32 	%r383, %r326, 8;
	setp.gt.s32 	%p77, %r383, %r375;
	selp.b64 	%rd365, 1, %rd364, %p77;
	mul.lo.s64 	%rd366, %rd365, %rd363;
	mov.b64 	{%r368, %r373}, %rd366;
	mov.b32 	%r374, 16;
	// begin inline asm
	shfl.sync.down.b32 %r367, %r368, %r374, %r375, %r376;
	// end inline asm
	// begin inline asm
	shfl.sync.down.b32 %r372, %r373, %r374, %r375, %r376;
	// end inline asm
	mov.b64 	%rd367, {%r367, %r372};
	add.s32 	%r384, %r326, 16;
	setp.gt.s32 	%p78, %r384, %r375;
	selp.b64 	%rd368, 1, %rd367, %p78;
	mul.lo.s64 	%rd447, %rd368, %rd366;
	setp.ne.s32 	%p79, %r326, 0;
	@%p79 bra 	$L__BB40_20;
	shr.u32 	%r385, %r1, 2;
	and.b32  	%r386, %r385, 248;
	mov.u32 	%r387, _ZZN3cub18CUB_300001_SM_10006detail6reduce28DeviceReduceSingleTileKernelINS2_10policy_hubImy11mul_functorImEE10Policy1000EPmS9_iS6_mmN4cuda3std3__410__identityEEEvT0_T1_T2_T3_T4_T6_E12temp_storage;
	add.s32 	%r388, %r387, %r386;
	st.shared.u64 	[%r388+8], %rd447;
$L__BB40_20:
	bar.sync 	0;
	setp.ne.s32 	%p80, %r1, 0;
	@%p80 bra 	$L__BB40_72;
	setp.gt.s32 	%p81, %r68, 32;
	ld.shared.u64 	%rd369, [_ZZN3cub18CUB_300001_SM_10006detail6reduce28DeviceReduceSingleTileKernelINS2_10policy_hubImy11mul_functorImEE10Policy1000EPmS9_iS6_mmN4cuda3std3__410__identityEEEvT0_T1_T2_T3_T4_T6_E12temp_storage+16];
	selp.b64 	%rd370, %rd369, 1, %p81;
	mul.lo.s64 	%rd371, %rd370, %rd447;
	setp.gt.s32 	%p82, %r68, 64;
	ld.shared.u64 	%rd372, [_ZZN3cub18CUB_300001_SM_10006detail6reduce28DeviceReduceSingleTileKernelINS2_10policy_hubImy11mul_functorImEE10Policy1000EPmS9_iS6_mmN4cuda3std3__410__identityEEEvT0_T1_T2_T3_T4_T6_E12temp_storage+24];
	selp.b64 	%rd373, %rd372, 1, %p82;
	mul.lo.s64 	%rd374, %rd371, %rd373;
	setp.gt.s32 	%p83, %r68, 96;
	ld.shared.u64 	%rd375, [_ZZN3cub18CUB_300001_SM_10006detail6reduce28DeviceReduceSingleTileKernelINS2_10policy_hubImy11mul_functorImEE10Policy1000EPmS9_iS6_mmN4cuda3std3__410__identityEEEvT0_T1_T2_T3_T4_T6_E12temp_storage+32];
	selp.b64 	%rd376, %rd375, 1, %p83;
	mul.lo.s64 	%rd377, %rd374, %rd376;
	setp.gt.s32 	%p84, %r68, 128;
	ld.shared.u64 	%rd378, [_ZZN3cub18CUB_300001_SM_10006detail6reduce28DeviceReduceSingleTileKernelINS2_10policy_hubImy11mul_functorImEE10Policy1000EPmS9_iS6_mmN4cuda3std3__410__identityEEEvT0_T1_T2_T3_T4_T6_E12temp_storage+40];
	selp.b64 	%rd379, %rd378, 1, %p84;
	mul.lo.s64 	%rd380, %rd377, %rd379;
	setp.gt.s32 	%p85, %r68, 160;
	ld.shared.u64 	%rd381, [_ZZN3cub18CUB_300001_SM_10006detail6reduce28DeviceReduceSingleTileKernelINS2_10policy_hubImy11mul_functorImEE10Policy1000EPmS9_iS6_mmN4cuda3std3__410__identityEEEvT0_T1_T2_T3_T4_T6_E12temp_storage+48];
	selp.b64 	%rd382, %rd381, 1, %p85;
	mul.lo.s64 	%rd383, %rd380, %rd382;
	setp.gt.s32 	%p86, %r68, 192;
	ld.shared.u64 	%rd384, [_ZZN3cub18CUB_300001_SM_10006detail6reduce28DeviceReduceSingleTileKernelINS2_10policy_hubImy11mul_functorImEE10Policy1000EPmS9_iS6_mmN4cuda3std3__410__identityEEEvT0_T1_T2_T3_T4_T6_E12temp_storage+56];
	selp.b64 	%rd385, %rd384, 1, %p86;
	mul.lo.s64 	%rd386, %rd383, %rd385;
	setp.gt.s32 	%p87, %r68, 224;
	ld.shared.u64 	%rd387, [_ZZN3cub18CUB_300001_SM_10006detail6reduce28DeviceReduceSingleTileKernelINS2_10policy_hubImy11mul_functorImEE10Policy1000EPmS9_iS6_mmN4cuda3std3__410__identityEEEvT0_T1_T2_T3_T4_T6_E12temp_storage+64];
	selp.b64 	%rd388, %rd387, 1, %p87;
	mul.lo.s64 	%rd447, %rd386, %rd388;
	bra.uni 	$L__BB40_72;
$L__BB40_22:
	mov.u32 	%r13, %tid.x;
	shl.b32 	%r14, %r13, 2;
	mul.wide.u32 	%rd260, %r14, 8;
	add.s64 	%rd250, %rd68, %rd260;
	// begin inline asm
	ld.global.nc.v2.u64 {%rd248, %rd249}, [%rd250];
	// end inline asm
	add.s64 	%rd253, %rd250, 16;
	// begin inline asm
	ld.global.nc.v2.u64 {%rd251, %rd252}, [%rd253];
	// end inline asm
	add.s64 	%rd256, %rd250, 8192;
	// begin inline asm
	ld.global.nc.v2.u64 {%rd254, %rd255}, [%rd256];
	// end inline asm
	add.s64 	%rd259, %rd250, 8208;
	// begin inline asm
	ld.global.nc.v2.u64 {%rd257, %rd258}, [%rd259];
	// end inline asm
	mul.lo.s64 	%rd261, %rd249, %rd248;
	mul.lo.s64 	%rd262, %rd251, %rd261;
	mul.lo.s64 	%rd263, %rd252, %rd262;
	mul.lo.s64 	%rd264, %rd254, %rd263;
	mul.lo.s64 	%rd265, %rd255, %rd264;
	mul.lo.s64 	%rd266, %rd257, %rd265;
	mul.lo.s64 	%rd431, %rd258, %rd266;
	setp.lt.u32 	%p50, %r68, 4096;
	mov.b32 	%r452, 2048;
	@%p50 bra 	$L__BB40_26;
	add.s32 	%r15, %r68, -2048;
	mov.b32 	%r452, 2048;
$L__BB40_24:
	add.s32 	%r258, %r452, %r14;
	mul.wide.u32 	%rd279, %r258, 8;
	add.s64 	%rd269, %rd68, %rd279;
	// begin inline asm
	ld.global.nc.v2.u64 {%rd267, %rd268}, [%rd269];
	// end inline asm
	add.s64 	%rd272, %rd269, 16;
	// begin inline asm
	ld.global.nc.v2.u64 {%rd270, %rd271}, [%rd272];
	// end inline asm
	add.s64 	%rd275, %rd269, 8192;
	// begin inline asm
	ld.global.nc.v2.u64 {%rd273, %rd274}, [%rd275];
	// end inline asm
	add.s64 	%rd278, %rd269, 8208;
	// begin inline asm
	ld.global.nc.v2.u64 {%rd276, %rd277}, [%rd278];
	// end inline asm
	mul.lo.s64 	%rd280, %rd267, %rd431;
	mul.lo.s64 	%rd281, %rd268, %rd280;
	mul.lo.s64 	%rd282, %rd270, %rd281;
	mul.lo.s64 	%rd283, %rd271, %rd282;
	mul.lo.s64 	%rd284, %rd273, %rd283;
	mul.lo.s64 	%rd285, %rd274, %rd284;
	mul.lo.s64 	%rd286, %rd276, %rd285;
	mul.lo.s64 	%rd431, %rd277, %rd286;
	sub.s32 	%r259, %r68, %r452;
	setp.lt.s32 	%p51, %r259, 2048;
	@%p51 bra 	$L__BB40_34;
	add.s32 	%r452, %r452, 2048;
	setp.le.s32 	%p52, %r452, %r15;
	@%p52 bra 	$L__BB40_24;
$L__BB40_26:
	setp.le.s32 	%p53, %r68, %r452;
	@%p53 bra 	$L__BB40_34;
	sub.s32 	%r19, %r68, %r452;
	setp.ge.s32 	%p54, %r13, %r19;
	@%p54 bra 	$L__BB40_34;
	not.b32 	%r260, %r13;
	add.s32 	%r261, %r68, %r260;
	sub.s32 	%r20, %r261, %r452;
	and.b32  	%r262, %r20, 768;
	setp.eq.s32 	%p55, %r262, 768;
	mov.u32 	%r456, %r13;
	@%p55 bra 	$L__BB40_31;
	add.s32 	%r454, %r13, %r452;
	shr.u32 	%r263, %r20, 8;
	add.s32 	%r264, %r263, 1;
	and.b32  	%r265, %r264, 3;
	neg.s32 	%r453, %r265;
	mov.u32 	%r456, %r13;
$L__BB40_30:
	.pragma "nounroll";
	mul.wide.u32 	%rd290, %r454, 8;
	add.s64 	%rd289, %rd68, %rd290;
	// begin inline asm
	ld.global.nc.u64 %rd288, [%rd289];
	// end inline asm
	mul.lo.s64 	%rd431, %rd288, %rd431;
	add.s32 	%r456, %r456, 256;
	add.s32 	%r454, %r454, 256;
	add.s32 	%r453, %r453, 1;
	setp.ne.s32 	%p56, %r453, 0;
	@%p56 bra 	$L__BB40_30;
$L__BB40_31:
	setp.lt.u32 	%p57, %r20, 768;
	@%p57 bra 	$L__BB40_34;
	cvt.u64.u32 	%rd291, %r456;
	cvt.u64.u32 	%rd292, %r452;
	add.s64 	%rd293, %rd291, %rd292;
	shl.b64 	%rd294, %rd293, 3;
	add.s64 	%rd295, %rd294, %rd68;
	add.s64 	%rd429, %rd295, 4096;
	add.s32 	%r457, %r456, %r452;
$L__BB40_33:
	mul.wide.u32 	%rd304, %r457, 8;
	add.s64 	%rd297, %rd68, %rd304;
	// begin inline asm
	ld.global.nc.u64 %rd296, [%rd297];
	// end inline asm
	mul.lo.s64 	%rd305, %rd296, %rd431;
	add.s64 	%rd299, %rd429, -2048;
	// begin inline asm
	ld.global.nc.u64 %rd298, [%rd299];
	// end inline asm
	mul.lo.s64 	%rd306, %rd298, %rd305;
	// begin inline asm
	ld.global.nc.u64 %rd300, [%rd429];
	// end inline asm
	mul.lo.s64 	%rd307, %rd300, %rd306;
	add.s64 	%rd303, %rd429, 2048;
	// begin inline asm
	ld.global.nc.u64 %rd302, [%rd303];
	// end inline asm
	mul.lo.s64 	%rd431, %rd302, %rd307;
	add.s32 	%r456, %r456, 1024;
	add.s64 	%rd429, %rd429, 8192;
	add.s32 	%r457, %r457, 1024;
	setp.lt.s32 	%p58, %r456, %r19;
	@%p58 bra 	$L__BB40_33;
$L__BB40_34:
	// begin inline asm
	mov.u32 %r266, %laneid;
	// end inline asm
	mov.b64 	{%r268, %r273}, %rd431;
	mov.b32 	%r274, 1;
	mov.b32 	%r315, 31;
	mov.b32 	%r316, -1;
	// begin inline asm
	shfl.sync.down.b32 %r267, %r268, %r274, %r315, %r316;
	// end inline asm
	// begin inline asm
	shfl.sync.down.b32 %r272, %r273, %r274, %r315, %r316;
	// end inline asm
	mov.b64 	%rd308, {%r267, %r272};
	setp.gt.s32 	%p59, %r266, 30;
	selp.b64 	%rd309, 1, %rd308, %p59;
	mul.lo.s64 	%rd310, %rd309, %rd431;
	mov.b64 	{%r278, %r283}, %rd310;
	mov.b32 	%r284, 2;
	// begin inline asm
	shfl.sync.down.b32 %r277, %r278, %r284, %r315, %r316;
	// end inline asm
	// begin inline asm
	shfl.sync.down.b32 %r282, %r283, %r284, %r315, %r316;
	// end inline asm
	mov.b64 	%rd311, {%r277, %r282};
	setp.gt.s32 	%p60, %r266, 29;
	selp.b64 	%rd312, 1, %rd311, %p60;
	mul.lo.s64 	%rd313, %rd312, %rd310;
	mov.b64 	{%r288, %r293}, %rd313;
	mov.b32 	%r294, 4;
	// begin inline asm
	shfl.sync.down.b32 %r287, %r288, %r294, %r315, %r316;
	// end inline asm
	// begin inline asm
	shfl.sync.down.b32 %r292, %r293, %r294, %r315, %r316;
	// end inline asm
	mov.b64 	%rd314, {%r287, %r292};
	setp.gt.s32 	%p61, %r266, 27;
	selp.b64 	%rd315, 1, %rd314, %p61;
	mul.lo.s64 	%rd316, %rd315, %rd313;
	mov.b64 	{%r298, %r303}, %rd316;
	mov.b32 	%r304, 8;
	// begin inline asm
	shfl.sync.down.b32 %r297, %r298, %r304, %r315, %r316;
	// end inline asm
	// begin inline asm
	shfl.sync.down.b32 %r302, %r303, %r304, %r315, %r316;
	// end inline asm
	mov.b64 	%rd317, {%r297, %r302};
	setp.gt.s32 	%p62, %r266, 23;
	selp.b64 	%rd318, 1, %rd317, %p62;
	mul.lo.s64 	%rd319, %rd318, %rd316;
	mov.b64 	{%r308, %r313}, %rd319;
	mov.b32 	%r314, 16;
	// begin inline asm
	shfl.sync.down.b32 %r307, %r308, %r314, %r315, %r316;
	// end inline asm
	// begin inline asm
	shfl.sync.down.b32 %r312, %r313, %r314, %r315, %r316;
	// end inline asm
	mov.b64 	%rd320, {%r307, %r312};
	setp.gt.s32 	%p63, %r266, 15;
	selp.b64 	%rd321, 1, %rd320, %p63;
	mul.lo.s64 	%rd447, %rd321, %rd319;
	setp.ne.s32 	%p64, %r266, 0;
	@%p64 bra 	$L__BB40_36;
	shr.u32 	%r317, %r13, 2;
	and.b32  	%r318, %r317, 248;
	mov.u32 	%r319, _ZZN3cub18CUB_300001_SM_10006detail6reduce28DeviceReduceSingleTileKernelINS2_10policy_hubImy11mul_functorImEE10Policy1000EPmS9_iS6_mmN4cuda3std3__410__identityEEEvT0_T1_T2_T3_T4_T6_E12temp_storage;
	add.s32 	%r320, %r319, %r318;
	st.shared.u64 	[%r320+8], %rd447;
$L__BB40_36:
	bar.sync 	0;
	setp.ne.s32 	%p65, %r13, 0;
	@%p65 bra 	$L__BB40_72;
	ld.shared.u64 	%rd322, [_ZZN3cub18CUB_300001_SM_10006detail6reduce28DeviceReduceSingleTileKernelINS2_10policy_hubImy11mul_functorImEE10Policy1000EPmS9_iS6_mmN4cuda3std3__410__identityEEEvT0_T1_T2_T3_T4_T6_E12temp_storage+16];
	mul.lo.s64 	%rd323, %rd322, %rd447;
	ld.shared.u64 	%rd324, [_ZZN3cub18CUB_300001_SM_10006detail6reduce28DeviceReduceSingleTileKernelINS2_10policy_hubImy11mul_functorImEE10Policy1000EPmS9_iS6_mmN4cuda3std3__410__identityEEEvT0_T1_T2_T3_T4_T6_E12temp_storage+24];
	mul.lo.s64 	%rd325, %rd323, %rd324;
	ld.shared.u64 	%rd326, [_ZZN3cub18CUB_300001_SM_10006detail6reduce28DeviceReduceSingleTileKernelINS2_10policy_hubImy11mul_functorImEE10Policy1000EPmS9_iS6_mmN4cuda3std3__410__identityEEEvT0_T1_T2_T3_T4_T6_E12temp_storage+32];
	mul.lo.s64 	%rd327, %rd325, %rd326;
	ld.shared.u64 	%rd328, [_ZZN3cub18CUB_300001_SM_10006detail6reduce28DeviceReduceSingleTileKernelINS2_10policy_hubImy11mul_functorImEE10Policy1000EPmS9_iS6_mmN4cuda3std3__410__identityEEEvT0_T1_T2_T3_T4_T6_E12temp_storage+40];
	mul.lo.s64 	%rd329, %rd327, %rd328;
	ld.shared.u64 	%rd330, [_ZZN3cub18CUB_300001_SM_10006detail6reduce28DeviceReduceSingleTileKernelINS2_10policy_hubImy11mul_functorImEE10Policy1000EPmS9_iS6_mmN4cuda3std3__410__identityEEEvT0_T1_T2_T3_T4_T6_E12temp_storage+48];
	mul.lo.s64 	%rd331, %rd329, %rd330;
	ld.shared.u64 	%rd332, [_ZZN3cub18CUB_300001_SM_10006detail6reduce28DeviceReduceSingleTileKernelINS2_10policy_hubImy11mul_functorImEE10Policy1000EPmS9_iS6_mmN4cuda3std3__410__identityEEEvT0_T1_T2_T3_T4_T6_E12temp_storage+56];
	mul.lo.s64 	%rd333, %rd331, %rd332;
	ld.shared.u64 	%rd334, [_ZZN3cub18CUB_300001_SM_10006detail6reduce28DeviceReduceSingleTileKernelINS2_10policy_hubImy11mul_functorImEE10Policy1000EPmS9_iS6_mmN4cuda3std3__410__identityEEEvT0_T1_T2_T3_T4_T6_E12temp_storage+64];
	mul.lo.s64 	%rd447, %rd333, %rd334;
	bra.uni 	$L__BB40_72;
$L__BB40_38:
	setp.gt.s32 	%p3, %r68, 2047;
	@%p3 bra 	$L__BB40_56;
	mov.u32 	%r35, %tid.x;
	setp.ge.s32 	%p20, %r35, %r68;
	mov.b64 	%rd438, 0;
	mov.u32 	%r462, %r35;
	@%p20 bra 	$L__BB40_41;
	mul.wide.u32 	%rd170, %r35, 8;
	add.s64 	%rd169, %rd68, %rd170;
	// begin inline asm
	ld.global.nc.u64 %rd438, [%rd169];
	// end inline asm
	add.s32 	%r462, %r35, 256;
$L__BB40_41:
	setp.ge.s32 	%p21, %r462, %r68;
	@%p21 bra 	$L__BB40_47;
	not.b32 	%r133, %r462;
	add.s32 	%r38, %r68, %r133;
	and.b32  	%r134, %r38, 768;
	setp.eq.s32 	%p22, %r134, 768;
	@%p22 bra 	$L__BB40_45;
	mul.wide.u32 	%rd172, %r462, 8;
	add.s64 	%rd433, %rd68, %rd172;
	shr.u32 	%r135, %r38, 8;
	add.s32 	%r136, %r135, 1;
	and.b32  	%r137, %r136, 3;
	neg.s32 	%r460, %r137;
$L__BB40_44:
	.pragma "nounroll";
	// begin inline asm
	ld.global.nc.u64 %rd173, [%rd433];
	// end inline asm
	mul.lo.s64 	%rd438, %rd173, %rd438;
	add.s32 	%r462, %r462, 256;
	add.s64 	%rd433, %rd433, 2048;
	add.s32 	%r460, %r460, 1;
	setp.ne.s32 	%p23, %r460, 0;
	@%p23 bra 	$L__BB40_44;
$L__BB40_45:
	setp.lt.u32 	%p24, %r38, 768;
	@%p24 bra 	$L__BB40_47;
$L__BB40_46:
	mul.wide.s32 	%rd183, %r462, 8;
	add.s64 	%rd176, %rd68, %rd183;
	// begin inline asm
	ld.global.nc.u64 %rd175, [%rd176];
	// end inline asm
	mul.lo.s64 	%rd184, %rd175, %rd438;
	add.s64 	%rd178, %rd176, 2048;
	// begin inline asm
	ld.global.nc.u64 %rd177, [%rd178];
	// end inline asm
	mul.lo.s64 	%rd185, %rd177, %rd184;
	add.s64 	%rd180, %rd176, 4096;
	// begin inline asm
	ld.global.nc.u64 %rd179, [%rd180];
	// end inline asm
	mul.lo.s64 	%rd186, %rd179, %rd185;
	add.s64 	%rd182, %rd176, 6144;
	// begin inline asm
	ld.global.nc.u64 %rd181, [%rd182];
	// end inline asm
	mul.lo.s64 	%rd438, %rd181, %rd186;
	add.s32 	%r462, %r462, 1024;
	setp.lt.s32 	%p25, %r462, %r68;
	@%p25 bra 	$L__BB40_46;
$L__BB40_47:
	setp.lt.s32 	%p26, %r68, 256;
	@%p26 bra 	$L__BB40_52;
	// begin inline asm
	mov.u32 %r201, %laneid;
	// end inline asm
	mov.b64 	{%r203, %r208}, %rd438;
	mov.b32 	%r209, 1;
	mov.b32 	%r250, 31;
	mov.b32 	%r251, -1;
	// begin inline asm
	shfl.sync.down.b32 %r202, %r203, %r209, %r250, %r251;
	// end inline asm
	// begin inline asm
	shfl.sync.down.b32 %r207, %r208, %r209, %r250, %r251;
	// end inline asm
	mov.b64 	%rd221, {%r202, %r207};
	setp.gt.s32 	%p42, %r201, 30;
	selp.b64 	%rd222, 1, %rd221, %p42;
	mul.lo.s64 	%rd223, %rd222, %rd438;
	mov.b64 	{%r213, %r218}, %rd223;
	mov.b32 	%r219, 2;
	// begin inline asm
	shfl.sync.down.b32 %r212, %r213, %r219, %r250, %r251;
	// end inline asm
	// begin inline asm
	shfl.sync.down.b32 %r217, %r218, %r219, %r250, %r251;
	// end inline asm
	mov.b64 	%rd224, {%r212, %r217};
	setp.gt.s32 	%p43, %r201, 29;
	selp.b64 	%rd225, 1, %rd224, %p43;
	mul.lo.s64 	%rd226, %rd225, %rd223;
	mov.b64 	{%r223, %r228}, %rd226;
	mov.b32 	%r229, 4;
	// begin inline asm
	shfl.sync.down.b32 %r222, %r223, %r229, %r250, %r251;
	// end inline asm
	// begin inline asm
	shfl.sync.down.b32 %r227, %r228, %r229, %r250, %r251;
	// end inline asm
	mov.b64 	%rd227, {%r222, %r227};
	setp.gt.s32 	%p44, %r201, 27;
	selp.b64 	%rd228, 1, %rd227, %p44;
	mul.lo.s64 	%rd229, %rd228, %rd226;
	mov.b64 	{%r233, %r238}, %rd229;
	mov.b32 	%r239, 8;
	// begin inline asm
	shfl.sync.down.b32 %r232, %r233, %r239, %r250, %r251;
	// end inline asm
	// begin inline asm
	shfl.sync.down.b32 %r237, %r238, %r239, %r250, %r251;
	// end inline asm
	mov.b64 	%rd230, {%r232, %r237};
	setp.gt.s32 	%p45, %r201, 23;
	selp.b64 	%rd231, 1, %rd230, %p45;
	mul.lo.s64 	%rd232, %rd231, %rd229;
	mov.b64 	{%r243, %r248}, %rd232;
	mov.b32 	%r249, 16;
	// begin inline asm
	shfl.sync.down.b32 %r242, %r243, %r249, %r250, %r251;
	// end inline asm
	// begin inline asm
	shfl.sync.down.b32 %r247, %r248, %r249, %r250, %r251;
	// end inline asm
	mov.b64 	%rd233, {%r242, %r247};
	setp.gt.s32 	%p46, %r201, 15;
	selp.b64 	%rd234, 1, %rd233, %p46;
	mul.lo.s64 	%rd447, %rd234, %rd232;
	setp.ne.s32 	%p47, %r201, 0;
	@%p47 bra 	$L__BB40_50;
	shr.u32 	%r252, %r35, 2;
	and.b32  	%r253, %r252, 248;
	mov.u32 	%r254, _ZZN3cub18CUB_300001_SM_10006detail6reduce28DeviceReduceSingleTileKernelINS2_10policy_hubImy11mul_functorImEE10Policy1000EPmS9_iS6_mmN4cuda3std3__410__identityEEEvT0_T1_T2_T3_T4_T6_E12temp_storage;
	add.s32 	%r255, %r254, %r253;
	st.shared.u64 	[%r255+8], %rd447;
$L__BB40_50:
	bar.sync 	0;
	setp.ne.s32 	%p48, %r35, 0;
	@%p48 bra 	$L__BB40_72;
	ld.shared.u64 	%rd235, [_ZZN3cub18CUB_300001_SM_10006detail6reduce28DeviceReduceSingleTileKernelINS2_10policy_hubImy11mul_functorImEE10Policy1000EPmS9_iS6_mmN4cuda3std3__410__identityEEEvT0_T1_T2_T3_T4_T6_E12temp_storage+16];
	mul.lo.s64 	%rd236, %rd235, %rd447;
	ld.shared.u64 	%rd237, [_ZZN3cub18CUB_300001_SM_10006detail6reduce28DeviceReduceSingleTileKernelINS2_10policy_hubImy11mul_functorImEE10Policy1000EPmS9_iS6_mmN4cuda3std3__410__identityEEEvT0_T1_T2_T3_T4_T6_E12temp_storage+24];
	mul.lo.s64 	%rd238, %rd236, %rd237;
	ld.shared.u64 	%rd239, [_ZZN3cub18CUB_300001_SM_10006detail6reduce28DeviceReduceSingleTileKernelINS2_10policy_hubImy11mul_functorImEE10Policy1000EPmS9_iS6_mmN4cuda3std3__410__identityEEEvT0_T1_T2_T3_T4_T6_E12temp_storage+32];
	mul.lo.s64 	%rd240, %rd238, %rd239;
	ld.shared.u64 	%rd241, [_ZZN3cub18CUB_300001_SM_10006detail6reduce28DeviceReduceSingleTileKernelINS2_10policy_hubImy11mul_functorImEE10Policy1000EPmS9_iS6_mmN4cuda3std3__410__identityEEEvT0_T1_T2_T3_T4_T6_E12temp_storage+40];
	mul.lo.s64 	%rd242, %rd240, %rd241;
	ld.shared.u64 	%rd243, [_ZZN3cub18CUB_300001_SM_10006detail6reduce28DeviceReduceSingleTileKernelINS2_10policy_hubImy11mul_functorImEE10Policy1000EPmS9_iS6_mmN4cuda3std3__410__identityEEEvT0_T1_T2_T3_T4_T6_E12temp_storage+48];
	mul.lo.s64 	%rd244, %rd242, %rd243;
	ld.shared.u64 	%rd245, [_ZZN3cub18CUB_300001_SM_10006detail6reduce28DeviceReduceSingleTileKernelINS2_10policy_hubImy11mul_functorImEE10Policy1000EPmS9_iS6_mmN4cuda3std3__410__identityEEEvT0_T1_T2_T3_T4_T6_E12temp_storage+56];
	mul.lo.s64 	%rd246, %rd244, %rd245;
	ld.shared.u64 	%rd247, [_ZZN3cub18CUB_300001_SM_10006detail6reduce28DeviceReduceSingleTileKernelINS2_10policy_hubImy11mul_functorImEE10Policy1000EPmS9_iS6_mmN4cuda3std3__410__identityEEEvT0_T1_T2_T3_T4_T6_E12temp_storage+64];
	mul.lo.s64 	%rd447, %rd246, %rd247;
	bra.uni 	$L__BB40_72;
$L__BB40_52:
	// begin inline asm
	mov.u32 %r138, %laneid;
	// end inline asm
	and.b32  	%r189, %r35, 992;
	add.s32 	%r190, %r189, 32;
	setp.gt.s32 	%p27, %r190, %r68;
	not.b32 	%r191, %r189;
	add.s32 	%r192, %r68, %r191;
	selp.b32 	%r187, %r192, 31, %p27;
	mov.b64 	{%r140, %r145}, %rd438;
	mov.b32 	%r146, 1;
	mov.b32 	%r188, -1;
	// begin inline asm
	shfl.sync.down.b32 %r139, %r140, %r146, %r187, %r188;
	// end inline asm
	// begin inline asm
	shfl.sync.down.b32 %r144, %r145, %r146, %r187, %r188;
	// end inline asm
	mov.b64 	%rd187, {%r139, %r144};
	setp.lt.s32 	%p28, %r138, %r187;
	selp.b64 	%rd188, %rd187, 1, %p28;
	mul.lo.s64 	%rd189, %rd188, %rd438;
	mov.b64 	{%r150, %r155}, %rd189;
	mov.b32 	%r156, 2;
	// begin inline asm
	shfl.sync.down.b32 %r149, %r150, %r156, %r187, %r188;
	// end inline asm
	// begin inline asm
	shfl.sync.down.b32 %r154, %r155, %r156, %r187, %r188;
	// end inline asm
	mov.b64 	%rd190, {%r149, %r154};
	add.s32 	%r193, %r138, 2;
	setp.gt.s32 	%p29, %r193, %r187;
	selp.b64 	%rd191, 1, %rd190, %p29;
	mul.lo.s64 	%rd192, %rd191, %rd189;
	mov.b64 	{%r160, %r165}, %rd192;
	mov.b32 	%r166, 4;
	// begin inline asm
	shfl.sync.down.b32 %r159, %r160, %r166, %r187, %r188;
	// end inline asm
	// begin inline asm
	shfl.sync.down.b32 %r164, %r165, %r166, %r187, %r188;
	// end inline asm
	mov.b64 	%rd193, {%r159, %r164};
	add.s32 	%r194, %r138, 4;
	setp.gt.s32 	%p30, %r194, %r187;
	selp.b64 	%rd194, 1, %rd193, %p30;
	mul.lo.s64 	%rd195, %rd194, %rd192;
	mov.b64 	{%r170, %r175}, %rd195;
	mov.b32 	%r176, 8;
	// begin inline asm
	shfl.sync.down.b32 %r169, %r170, %r176, %r187, %r188;
	// end inline asm
	// begin inline asm
	shfl.sync.down.b32 %r174, %r175, %r176, %r187, %r188;
	// end inline asm
	mov.b64 	%rd196, {%r169, %r174};
	add.s32 	%r195, %r138, 8;
	setp.gt.s32 	%p31, %r195, %r187;
	selp.b64 	%rd197, 1, %rd196, %p31;
	mul.lo.s64 	%rd198, %rd197, %rd195;
	mov.b64 	{%r180, %r185}, %rd198;
	mov.b32 	%r186, 16;
	// begin inline asm
	shfl.sync.down.b32 %r179, %r180, %r186, %r187, %r188;
	// end inline asm
	// begin inline asm
	shfl.sync.down.b32 %r184, %r185, %r186, %r187, %r188;
	// end inline asm
	mov.b64 	%rd199, {%r179, %r184};
	add.s32 	%r196, %r138, 16;
	setp.gt.s32 	%p32, %r196, %r187;
	selp.b64 	%rd200, 1, %rd199, %p32;
	mul.lo.s64 	%rd447, %rd200, %rd198;
	setp.ne.s32 	%p33, %r138, 0;
	@%p33 bra 	$L__BB40_54;
	shr.u32 	%r197, %r35, 2;
	and.b32  	%r198, %r197, 248;
	mov.u32 	%r199, _ZZN3cub18CUB_300001_SM_10006detail6reduce28DeviceReduceSingleTileKernelINS2_10policy_hubImy11mul_functorImEE10Policy1000EPmS9_iS6_mmN4cuda3std3__410__identityEEEvT0_T1_T2_T3_T4_T6_E12temp_storage;
	add.s32 	%r200, %r199, %r198;
	st.shared.u64 	[%r200+8], %rd447;
$L__BB40_54:
	bar.sync 	0;
	setp.ne.s32 	%p34, %r35, 0;
	@%p34 bra 	$L__BB40_72;
	setp.gt.s32 	%p35, %r68, 32;
	ld.shared.u64 	%rd201, [_ZZN3cub18CUB_300001_SM_10006detail6reduce28DeviceReduceSingleTileKernelINS2_10policy_hubImy11mul_functorImEE10Policy1000EPmS9_iS6_mmN4cuda3std3__410__identityEEEvT0_T1_T2_T3_T4_T6_E12temp_storage+16];
	selp.b64 	%rd202, %rd201, 1, %p35;
	mul.lo.s64 	%rd203, %rd202, %rd447;
	setp.gt.s32 	%p36, %r68, 64;
	ld.shared.u64 	%rd204, [_ZZN3cub18CUB_300001_SM_10006detail6reduce28DeviceReduceSingleTileKernelINS2_10policy_hubImy11mul_functorImEE10Policy1000EPmS9_iS6_mmN4cuda3std3__410__identityEEEvT0_T1_T2_T3_T4_T6_E12temp_storage+24];
	selp.b64 	%rd205, %rd204, 1, %p36;
	mul.lo.s64 	%rd206, %rd203, %rd205;
	setp.gt.s32 	%p37, %r68, 96;
	ld.shared.u64 	%rd207, [_ZZN3cub18CUB_300001_SM_10006detail6reduce28DeviceReduceSingleTileKernelINS2_10policy_hubImy11mul_functorImEE10Policy1000EPmS9_iS6_mmN4cuda3std3__410__identityEEEvT0_T1_T2_T3_T4_T6_E12temp_storage+32];
	selp.b64 	%rd208, %rd207, 1, %p37;
	mul.lo.s64 	%rd209, %rd206, %rd208;
	setp.gt.s32 	%p38, %r68, 128;
	ld.shared.u64 	%rd210, [_ZZN3cub18CUB_300001_SM_10006detail6reduce28DeviceReduceSingleTileKernelINS2_10policy_hubImy11mul_functorImEE10Policy1000EPmS9_iS6_mmN4cuda3std3__410__identityEEEvT0_T1_T2_T3_T4_T6_E12temp_storage+40];
	selp.b64 	%rd211, %rd210, 1, %p38;
	mul.lo.s64 	%rd212, %rd209, %rd211;
	setp.gt.s32 	%p39, %r68, 160;
	ld.shared.u64 	%rd213, [_ZZN3cub18CUB_300001_SM_10006detail6reduce28DeviceReduceSingleTileKernelINS2_10policy_hubImy11mul_functorImEE10Policy1000EPmS9_iS6_mmN4cuda3std3__410__identityEEEvT0_T1_T2_T3_T4_T6_E12temp_storage+48];
	selp.b64 	%rd214, %rd213, 1, %p39;
	mul.lo.s64 	%rd215, %rd212, %rd214;
	setp.gt.s32 	%p40, %r68, 192;
	ld.shared.u64 	%rd216, [_ZZN3cub18CUB_300001_SM_10006detail6reduce28DeviceReduceSingleTileKernelINS2_10policy_hubImy11mul_functorImEE10Policy1000EPmS9_iS6_mmN4cuda3std3__410__identityEEEvT0_T1_T2_T3_T4_T6_E12temp_storage+56];
	selp.b64 	%rd217, %rd216, 1, %p40;
	mul.lo.s64 	%rd218, %rd215, %rd217;
	setp.gt.s32 	%p41, %r68, 224;
	ld.shared.u64 	%rd219, [_ZZN3cub18CUB_300001_SM_10006detail6reduce28DeviceReduceSingleTileKernelINS2_10policy_hubImy11mul_functorImEE10Policy1000EPmS9_iS6_mmN4cuda3std3__410__identityEEEvT0_T1_T2_T3_T4_T6_E12temp_storage+64];
	selp.b64 	%rd220, %rd219, 1, %p41;
	mul.lo.s64 	%rd447, %rd218, %rd220;
	bra.uni 	$L__BB40_72;
$L__BB40_56:
	mov.u32 	%r47, %tid.x;
	mul.wide.u32 	%rd88, %r47, 8;
	add.s64 	%rd73, %rd68, %rd88;
	// begin inline asm
	ld.global.nc.u64 %rd72, [%rd73];
	// end inline asm
	add.s64 	%rd75, %rd73, 2048;
	// begin inline asm
	ld.global.nc.u64 %rd74, [%rd75];
	// end inline asm
	add.s64 	%rd77, %rd73, 4096;
	// begin inline asm
	ld.global.nc.u64 %rd76, [%rd77];
	// end inline asm
	add.s64 	%rd79, %rd73, 6144;
	// begin inline asm
	ld.global.nc.u64 %rd78, [%rd79];
	// end inline asm
	add.s64 	%rd81, %rd73, 8192;
	// begin inline asm
	ld.global.nc.u64 %rd80, [%rd81];
	// end inline asm
	add.s64 	%rd83, %rd73, 10240;
	// begin inline asm
	ld.global.nc.u64 %rd82, [%rd83];
	// end inline asm
	add.s64 	%rd85, %rd73, 12288;
	// begin inline asm
	ld.global.nc.u64 %rd84, [%rd85];
	// end inline asm
	add.s64 	%rd87, %rd73, 14336;
	// begin inline asm
	ld.global.nc.u64 %rd86, [%rd87];
	// end inline asm
	mul.lo.s64 	%rd89, %rd74, %rd72;
	mul.lo.s64 	%rd90, %rd76, %rd89;
	mul.lo.s64 	%rd91, %rd78, %rd90;
	mul.lo.s64 	%rd92, %rd80, %rd91;
	mul.lo.s64 	%rd93, %rd82, %rd92;
	mul.lo.s64 	%rd94, %rd84, %rd93;
	mul.lo.s64 	%rd446, %rd86, %rd94;
	setp.lt.u32 	%p4, %r68, 4096;
	mov.b32 	%r465, 2048;
	@%p4 bra 	$L__BB40_60;
	add.s32 	%r48, %r68, -2048;
	mov.b32 	%r465, 2048;
$L__BB40_58:
	mul.wide.s32 	%rd111, %r465, 8;
	add.s64 	%rd96, %rd73, %rd111;
	// begin inline asm
	ld.global.nc.u64 %rd95, [%rd96];
	// end inline asm
	add.s64 	%rd98, %rd96, 2048;
	// begin inline asm
	ld.global.nc.u64 %rd97, [%rd98];
	// end inline asm
	add.s64 	%rd100, %rd96, 4096;
	// begin inline asm
	ld.global.nc.u64 %rd99, [%rd100];
	// end inline asm
	add.s64 	%rd102, %rd96, 6144;
	// begin inline asm
	ld.global.nc.u64 %rd101, [%rd102];
	// end inline asm
	add.s64 	%rd104, %rd96, 8192;
	// begin inline asm
	ld.global.nc.u64 %rd103, [%rd104];
	// end inline asm
	add.s64 	%rd106, %rd96, 10240;
	// begin inline asm
	ld.global.nc.u64 %rd105, [%rd106];
	// end inline asm
	add.s64 	%rd108, %rd96, 12288;
	// begin inline asm
	ld.global.nc.u64 %rd107, [%rd108];
	// end inline asm
	add.s64 	%rd110, %rd96, 14336;
	// begin inline asm
	ld.global.nc.u64 %rd109, [%rd110];
	// end inline asm
	mul.lo.s64 	%rd112, %rd95, %rd446;
	mul.lo.s64 	%rd113, %rd97, %rd112;
	mul.lo.s64 	%rd114, %rd99, %rd113;
	mul.lo.s64 	%rd115, %rd101, %rd114;
	mul.lo.s64 	%rd116, %rd103, %rd115;
	mul.lo.s64 	%rd117, %rd105, %rd116;
	mul.lo.s64 	%rd118, %rd107, %rd117;
	mul.lo.s64 	%rd446, %rd109, %rd118;
	sub.s32 	%r71, %r68, %r465;
	setp.lt.s32 	%p5, %r71, 2048;
	@%p5 bra 	$L__BB40_68;
	add.s32 	%r465, %r465, 2048;
	setp.le.s32 	%p6, %r465, %r48;
	@%p6 bra 	$L__BB40_58;
$L__BB40_60:
	setp.le.s32 	%p7, %r68, %r465;
	@%p7 bra 	$L__BB40_68;
	sub.s32 	%r52, %r68, %r465;
	setp.ge.s32 	%p8, %r47, %r52;
	@%p8 bra 	$L__BB40_68;
	not.b32 	%r72, %r47;
	add.s32 	%r73, %r68, %r72;
	sub.s32 	%r53, %r73, %r465;
	and.b32  	%r74, %r53, 768;
	setp.eq.s32 	%p9, %r74, 768;
	mov.u32 	%r469, %r47;
	@%p9 bra 	$L__BB40_65;
	add.s32 	%r467, %r47, %r465;
	shr.u32 	%r75, %r53, 8;
	add.s32 	%r76, %r75, 1;
	and.b32  	%r77, %r76, 3;
	neg.s32 	%r466, %r77;
	mov.u32 	%r469, %r47;
$L__BB40_64:
	.pragma "nounroll";
	mul.wide.u32 	%rd122, %r467, 8;
	add.s64 	%rd121, %rd68, %rd122;
	// begin inline asm
	ld.global.nc.u64 %rd120, [%rd121];
	// end inline asm
	mul.lo.s64 	%rd446, %rd120, %rd446;
	add.s32 	%r469, %r469, 256;
	add.s32 	%r467, %r467, 256;
	add.s32 	%r466, %r466, 1;
	setp.ne.s32 	%p10, %r466, 0;
	@%p10 bra 	$L__BB40_64;
$L__BB40_65:
	setp.lt.u32 	%p11, %r53, 768;
	@%p11 bra 	$L__BB40_68;
	cvt.u64.u32 	%rd123, %r469;
	cvt.u64.u32 	%rd124, %r465;
	add.s64 	%rd125, %rd123, %rd124;
	shl.b64 	%rd126, %rd125, 3;
	add.s64 	%rd127, %rd126, %rd68;
	add.s64 	%rd444, %rd127, 4096;
	add.s32 	%r470, %r469, %r465;
$L__BB40_67:
	mul.wide.u32 	%rd136, %r470, 8;
	add.s64 	%rd129, %rd68, %rd136;
	// begin inline asm
	ld.global.nc.u64 %rd128, [%rd129];
	// end inline asm
	mul.lo.s64 	%rd137, %rd128, %rd446;
	add.s64 	%rd131, %rd444, -2048;
	// begin inline asm
	ld.global.nc.u64 %rd130, [%rd131];
	// end inline asm
	mul.lo.s64 	%rd138, %rd130, %rd137;
	// begin inline asm
	ld.global.nc.u64 %rd132, [%rd444];
	// end inline asm
	mul.lo.s64 	%rd139, %rd132, %rd138;
	add.s64 	%rd135, %rd444, 2048;
	// begin inline asm
	ld.global.nc.u64 %rd134, [%rd135];
	// end inline asm
	mul.lo.s64 	%rd446, %rd134, %rd139;
	add.s32 	%r469, %r469, 1024;
	add.s64 	%rd444, %rd444, 8192;
	add.s32 	%r470, %r470, 1024;
	setp.lt.s32 	%p12, %r469, %r52;
	@%p12 bra 	$L__BB40_67;
$L__BB40_68:
	// begin inline asm
	mov.u32 %r78, %laneid;
	// end inline asm
	mov.b64 	{%r80, %r85}, %rd446;
	mov.b32 	%r86, 1;
	mov.b32 	%r127, 31;
	mov.b32 	%r128, -1;
	// begin inline asm
	shfl.sync.down.b32 %r79, %r80, %r86, %r127, %r128;
	// end inline asm
	// begin inline asm
	shfl.sync.down.b32 %r84, %r85, %r86, %r127, %r128;
	// end inline asm
	mov.b64 	%rd140, {%r79, %r84};
	setp.gt.s32 	%p13, %r78, 30;
	selp.b64 	%rd141, 1, %rd140, %p13;
	mul.lo.s64 	%rd142, %rd141, %rd446;
	mov.b64 	{%r90, %r95}, %rd142;
	mov.b32 	%r96, 2;
	// begin inline asm
	shfl.sync.down.b32 %r89, %r90, %r96, %r127, %r128;
	// end inline asm
	// begin inline asm
	shfl.sync.down.b32 %r94, %r95, %r96, %r127, %r128;
	// end inline asm
	mov.b64 	%rd143, {%r89, %r94};
	setp.gt.s32 	%p14, %r78, 29;
	selp.b64 	%rd144, 1, %rd143, %p14;
	mul.lo.s64 	%rd145, %rd144, %rd142;
	mov.b64 	{%r100, %r105}, %rd145;
	mov.b32 	%r106, 4;
	// begin inline asm
	shfl.sync.down.b32 %r99, %r100, %r106, %r127, %r128;
	// end inline asm
	// begin inline asm
	shfl.sync.down.b32 %r104, %r105, %r106, %r127, %r128;
	// end inline asm
	mov.b64 	%rd146, {%r99, %r104};
	setp.gt.s32 	%p15, %r78, 27;
	selp.b64 	%rd147, 1, %rd146, %p15;
	mul.lo.s64 	%rd148, %rd147, %rd145;
	mov.b64 	{%r110, %r115}, %rd148;
	mov.b32 	%r116, 8;
	// begin inline asm
	shfl.sync.down.b32 %r109, %r110, %r116, %r127, %r128;
	// end inline asm
	// begin inline asm
	shfl.sync.down.b32 %r114, %r115, %r116, %r127, %r128;
	// end inline asm
	mov.b64 	%rd149, {%r109, %r114};
	setp.gt.s32 	%p16, %r78, 23;
	selp.b64 	%rd150, 1, %rd149, %p16;
	mul.lo.s64 	%rd151, %rd150, %rd148;
	mov.b64 	{%r120, %r125}, %rd151;
	mov.b32 	%r126, 16;
	// begin inline asm
	shfl.sync.down.b32 %r119, %r120, %r126, %r127, %r128;
	// end inline asm
	// begin inline asm
	shfl.sync.down.b32 %r124, %r125, %r126, %r127, %r128;
	// end inline asm
	mov.b64 	%rd152, {%r119, %r124};
	setp.gt.s32 	%p17, %r78, 15;
	selp.b64 	%rd153, 1, %rd152, %p17;
	mul.lo.s64 	%rd447, %rd153, %rd151;
	setp.ne.s32 	%p18, %r78, 0;
	@%p18 bra 	$L__BB40_70;
	shr.u32 	%r129, %r47, 2;
	and.b32  	%r130, %r129, 248;
	mov.u32 	%r131, _ZZN3cub18CUB_300001_SM_10006detail6reduce28DeviceReduceSingleTileKernelINS2_10policy_hubImy11mul_functorImEE10Policy1000EPmS9_iS6_mmN4cuda3std3__410__identityEEEvT0_T1_T2_T3_T4_T6_E12temp_storage;
	add.s32 	%r132, %r131, %r130;
	st.shared.u64 	[%r132+8], %rd447;
$L__BB40_70:
	bar.sync 	0;
	setp.ne.s32 	%p19, %r47, 0;
	@%p19 bra 	$L__BB40_72;
	ld.shared.u64 	%rd154, [_ZZN3cub18CUB_300001_SM_10006detail6reduce28DeviceReduceSingleTileKernelINS2_10policy_hubImy11mul_functorImEE10Policy1000EPmS9_iS6_mmN4cuda3std3__410__identityEEEvT0_T1_T2_T3_T4_T6_E12temp_storage+16];
	mul.lo.s64 	%rd155, %rd154, %rd447;
	ld.shared.u64 	%rd156, [_ZZN3cub18CUB_300001_SM_10006detail6reduce28DeviceReduceSingleTileKernelINS2_10policy_hubImy11mul_functorImEE10Policy1000EPmS9_iS6_mmN4cuda3std3__410__identityEEEvT0_T1_T2_T3_T4_T6_E12temp_storage+24];
	mul.lo.s64 	%rd157, %rd155, %rd156;
	ld.shared.u64 	%rd158, [_ZZN3cub18CUB_300001_SM_10006detail6reduce28DeviceReduceSingleTileKernelINS2_10policy_hubImy11mul_functorImEE10Policy1000EPmS9_iS6_mmN4cuda3std3__410__identityEEEvT0_T1_T2_T3_T4_T6_E12temp_storage+32];
	mul.lo.s64 	%rd159, %rd157, %rd158;
	ld.shared.u64 	%rd160, [_ZZN3cub18CUB_300001_SM_10006detail6reduce28DeviceReduceSingleTileKernelINS2_10policy_hubImy11mul_functorImEE10Policy1000EPmS9_iS6_mmN4cuda3std3__410__identityEEEvT0_T1_T2_T3_T4_T6_E12temp_storage+40];
	mul.lo.s64 	%rd161, %rd159, %rd160;
	ld.shared.u64 	%rd162, [_ZZN3cub18CUB_300001_SM_10006detail6reduce28DeviceReduceSingleTileKernelINS2_10policy_hubImy11mul_functorImEE10Policy1000EPmS9_iS6_mmN4cuda3std3__410__identityEEEvT0_T1_T2_T3_T4_T6_E12temp_storage+48];
	mul.lo.s64 	%rd163, %rd161, %rd162;
	ld.shared.u64 	%rd164, [_ZZN3cub18CUB_300001_SM_10006detail6reduce28DeviceReduceSingleTileKernelINS2_10policy_hubImy11mul_functorImEE10Policy1000EPmS9_iS6_mmN4cuda3std3__410__identityEEEvT0_T1_T2_T3_T4_T6_E12temp_storage+56];
	mul.lo.s64 	%rd165, %rd163, %rd164;
	ld.shared.u64 	%rd166, [_ZZN3cub18CUB_300001_SM_10006detail6reduce28DeviceReduceSingleTileKernelINS2_10policy_hubImy11mul_functorImEE10Policy1000EPmS9_iS6_mmN4cuda3std3__410__identityEEEvT0_T1_T2_T3_T4_T6_E12temp_storage+64];
	mul.lo.s64 	%rd447, %rd165, %rd166;
$L__BB40_72:
	mov.u32 	%r444, %tid.x;
	setp.ne.s32 	%p95, %r444, 0;
	@%p95 bra 	$L__BB40_74;
	mul.lo.s64 	%rd416, %rd447, %rd69;
	st.global.u64 	[%rd1], %rd416;
$L__BB40_74:
	ret;

}


// ===== COMPILED SASS (sm_100) =====

	.target	sm_100

	.elftype	@"ET_EXEC"


//--------------------- .note.nv.tkinfo           --------------------------
	.section	.note.nv.tkinfo,"",@"SHT_NOTE"
	.sectionflags	@"SHF_NOTE_NV_TKINFO"
	.tkinfo
        /*0018*/ 	.word	0x00000002
        /*0030*/ 	.string	""
        /*0030*/ 	.string	"ptxas"
        /*0030*/ 	.string	"Cuda compilation tools, release 13.0, V13.0.88"
        /*0030*/ 	.string	"Build cuda_13.0.r13.0/compiler.36424714_0"
        /*0030*/ 	.string	"-arch sm_100 -m 64 "



//--------------------- .note.nv.cuinfo           --------------------------
	.section	.note.nv.cuinfo,"",@"SHT_NOTE"
	.sectionflags	@"SHF_NOTE_NV_CUINFO"
        /*0018*/ 	.short	0x0002
        /*001a*/ 	.short	0x0064
        /*001c*/ 	.short	0x0082
	.zero		2


//--------------------- .nv.info                  --------------------------
	.section	.nv.info,"",@"SHT_CUDA_INFO"
	.align	4


	//----- nvinfo : EIATTR_REGCOUNT
	.align		4
        /*0000*/ 	.byte	0x04, 0x2f
        /*0002*/ 	.short	(.L_46 - .L_45)
	.align		4
.L_45:
        /*0004*/ 	.word	index@(_ZN3cub18CUB_300001_SM_10006detail11EmptyKernelIvEEvv)
        /*0008*/ 	.word	0x00000004


	//----- nvinfo : EIATTR_FRAME_SIZE
	.align		4
.L_46:
        /*000c*/ 	.byte	0x04, 0x11
        /*000e*/ 	.short	(.L_48 - .L_47)
	.align		4
.L_47:
        /*0010*/ 	.word	index@(_ZN3cub18CUB_300001_SM_10006detail11EmptyKernelIvEEvv)
        /*0014*/ 	.word	0x00000000


	//----- nvinfo : EIATTR_REGCOUNT
	.align		4
.L_48:
        /*0018*/ 	.byte	0x04, 0x2f
        /*001a*/ 	.short	(.L_50 - .L_49)
	.align		4
.L_49:
        /*001c*/ 	.word	index@(_ZN3cub18CUB_300001_SM_10006detail8for_each13static_kernelINS2_12policy_hub_t12policy_500_tEmN6thrust24THRUST_300001_SM_1000_NS8cuda_cub6__fill7functorINS7_6detail15normal_iteratorINS7_10device_ptrIdEEEEdEEEEvT0_T1_)
        /*0020*/ 	.word	0x00000009


	//----- nvinfo : EIATTR_FRAME_SIZE
	.align		4
.L_50:
        /*0024*/ 	.byte	0x04, 0x11
        /*0026*/ 	.short	(.L_52 - .L_51)
	.align		4
.L_51:
        /*0028*/ 	.word	index@(_ZN3cub18CUB_300001_SM_10006detail8for_each13static_kernelINS2_12policy_hub_t12policy_500_tEmN6thrust24THRUST_300001_SM_1000_NS8cuda_cub6__fill7functorINS7_6detail15normal_iteratorINS7_10device_ptrIdEEEEdEEEEvT0_T1_)
        /*002c*/ 	.word	0x00000000


	//----- nvinfo : EIATTR_REGCOUNT
	.align		4
.L_52:
        /*0030*/ 	.byte	0x04, 0x2f
        /*0032*/ 	.short	(.L_54 - .L_53)
	.align		4
.L_53:
        /*0034*/ 	.word	index@(_ZN3cub18CUB_300001_SM_10006detail8for_each13static_kernelINS2_12policy_hub_t12policy_500_tEmN6thrust24THRUST_300001_SM_1000_NS8cuda_cub20__uninitialized_fill7functorINS7_10device_ptrIdEEdEEEEvT0_T1_)
        /*0038*/ 	.word	0x00000009


	//----- nvinfo : EIATTR_FRAME_SIZE
	.align		4
.L_54:
        /*003c*/ 	.byte	0x04, 0x11
        /*003e*/ 	.short	(.L_56 - .L_55)
	.align		4
.L_55:
        /*0040*/ 	.word	index@(_ZN3cub18CUB_300001_SM_10006detail8for_each13static_kernelINS2_12policy_hub_t12policy_500_tEmN6thrust24THRUST_300001_SM_1000_NS8cuda_cub20__uninitialized_fill7functorINS7_10device_ptrIdEEdEEEEvT0_T1_)
        /*0044*/ 	.word	0x00000000


	//----- nvinfo : EIATTR_REGCOUNT
	.align		4
.L_56:
        /*0048*/ 	.byte	0x04, 0x2f
        /*004a*/ 	.short	(.L_58 - .L_57)
	.align		4
.L_57:
        /*004c*/ 	.word	index@(_ZN3cub18CUB_300001_SM_10006detail8for_each13static_kernelINS2_12policy_hub_t12policy_500_tElN6thrust24THRUST_300001_SM_1000_NS8cuda_cub6__fill7functorINS7_6detail15normal_iteratorINS7_10device_ptrIdEEEEdEEEEvT0_T1_)
        /*0050*/ 	.word	0x00000009


	//----- nvinfo : EIATTR_FRAME_SIZE
	.align		4
.L_58:
        /*0054*/ 	.byte	0x04, 0x11
        /*0056*/ 	.short	(.L_60 - .L_59)
	.align		4
.L_59:
        /*0058*/ 	.word	index@(_ZN3cub18CUB_300001_SM_10006detail8for_each13static_kernelINS2_12policy_hub_t12policy_500_tElN6thrust24THRUST_300001_SM_1000_NS8cuda_cub6__fill7functorINS7_6detail15normal_iteratorINS7_10device_ptrIdEEEEdEEEEvT0_T1_)
        /*005c*/ 	.word	0x00000000


	//----- nvinfo : EIATTR_REGCOUNT
	.align		4
.L_60:
        /*0060*/ 	.byte	0x04, 0x2f
        /*0062*/ 	.short	(.L_62 - .L_61)
	.align		4
.L_61:
        /*0064*/ 	.word	index@(_ZN3cub18CUB_300001_SM_10006detail8for_each13static_kernelINS2_12policy_hub_t12policy_500_tEmN6thrust24THRUST_300001_SM_1000_NS8cuda_cub20__uninitialized_fill7functorINS7_10device_ptrIjEEjEEEEvT0_T1_)
        /*0068*/ 	.word	0x00000008


	//----- nvinfo : EIATTR_FRAME_SIZE
	.align		4
.L_62:
        /*006c*/ 	.byte	0x04, 0x11
        /*006e*/ 	.short	(.L_64 - .L_63)
	.align		4
.L_63:
        /*0070*/ 	.word	index@(_ZN3cub18CUB_300001_SM_10006detail8for_each13static_kernelINS2_12policy_hub_t12policy_500_tEmN6thrust24THRUST_300001_SM_1000_NS8cuda_cub20__uninitialized_fill7functorINS7_10device_ptrIjEEjEEEEvT0_T1_)
        /*0074*/ 	.word	0x00000000


	//----- nvinfo : EIATTR_REGCOUNT
	.align		4
.L_64:
        /*0078*/ 	.byte	0x04, 0x2f
        /*007a*/ 	.short	(.L_66 - .L_65)
	.align		4
.L_65:
        /*007c*/ 	.word	index@(_ZN3cub18CUB_300001_SM_10006detail9transform16transform_kernelINS2_10policy_hubILb1EN4cuda3std3__45tupleIJN6thrust24THRUST_300001_SM_1000_NS6detail15normal_iteratorINSA_10device_ptrIdEEEESF_EEEE10policy1000Ei11sub_functorIdESF_JPdSL_EEEvT0_iT1_T2_DpNS2_10kernel_argIT3_EE)
        /*0080*/ 	.word	0x00000020


	//----- nvinfo : EIATTR_FRAME_SIZE
	.align		4
.L_66:
        /*0084*/ 	.byte	0x04, 0x11
        /*0086*/ 	.short	(.L_68 - .L_67)
	.align		4
.L_67:
        /*0088*/ 	.word	index@(_ZN3cub18CUB_300001_SM_10006detail9transform16transform_kernelINS2_10policy_hubILb1EN4cuda3std3__45tupleIJN6thrust24THRUST_300001_SM_1000_NS6detail15normal_iteratorINSA_10device_ptrIdEEEESF_EEEE10policy1000Ei11sub_functorIdESF_JPdSL_EEEvT0_iT1_T2_DpNS2_10kernel_argIT3_EE)
        /*008c*/ 	.word	0x00000000


	//----- nvinfo : EIATTR_REGCOUNT
	.align		4
.L_68:
        /*0090*/ 	.byte	0x04, 0x2f
        /*0092*/ 	.short	(.L_70 - .L_69)
	.align		4
.L_69:
        /*0094*/ 	.word	index@(_ZN3cub18CUB_300001_SM_10006detail9transform16transform_kernelINS2_10policy_hubILb1EN4cuda3std3__45tupleIJN6thrust24THRUST_300001_SM_1000_NS6detail15normal_iteratorINSA_10device_ptrIdEEEESF_EEEE10policy1000El11sub_functorIdESF_JPdSL_EEEvT0_iT1_T2_DpNS2_10kernel_argIT3_EE)
        /*0098*/ 	.word	0x00000020


	//----- nvinfo : EIATTR_FRAME_SIZE
	.align		4
.L_70:
        /*009c*/ 	.byte	0x04, 0x11
        /*009e*/ 	.short	(.L_72 - .L_71)
	.align		4
.L_71:
        /*00a0*/ 	.word	index@(_ZN3cub18CUB_300001_SM_10006detail9transform16transform_kernelINS2_10policy_hubILb1EN4cuda3std3__45tupleIJN6thrust24THRUST_300001_SM_1000_NS6detail15normal_iteratorINSA_10device_ptrIdEEEESF_EEEE10policy1000El11sub_functorIdESF_JPdSL_EEEvT0_iT1_T2_DpNS2_10kernel_argIT3_EE)
        /*00a4*/ 	.word	0x00000000


	//----- nvinfo : EIATTR_REGCOUNT
	.align		4
.L_72:
        /*00a8*/ 	.byte	0x04, 0x2f
        /*00aa*/ 	.short	(.L_74 - .L_73)
	.align		4
.L_73:
        /*00ac*/ 	.word	index@(_ZN3cub18CUB_300001_SM_10006detail9transform16transform_kernelINS2_10policy_hubILb1EN4cuda3std3__45tupleIJN6thrust24THRUST_300001_SM_1000_NS6detail15normal_iteratorINSA_10device_ptrIdEEEEEEEE10policy1000Ei14square_functorIdESF_JPdEEEvT0_iT1_T2_DpNS2_10kernel_argIT3_EE)
        /*00b0*/ 	.word	0x00000020


	//----- nvinfo : EIATTR_FRAME_SIZE
	.align		4
.L_74:
        /*00b4*/ 	.byte	0x04, 0x11
        /*00b6*/ 	.short	(.L_76 - .L_75)
	.align		4
.L_75:
        /*00b8*/ 	.word	index@(_ZN3cub18CUB_300001_SM_10006detail9transform16transform_kernelINS2_10policy_hubILb1EN4cuda3std3__45tupleIJN6thrust24THRUST_300001_SM_1000_NS6detail15normal_iteratorINSA_10device_ptrIdEEEEEEEE10policy1000Ei14square_functorIdESF_JPdEEEvT0_iT1_T2_DpNS2_10kernel_argIT3_EE)
        /*00bc*/ 	.word	0x00000000


	//----- nvinfo : EIATTR_REGCOUNT
	.align		4
.L_76:
        /*00c0*/ 	.byte	0x04, 0x2f
        /*00c2*/ 	.short	(.L_78 - .L_77)
	.align		4
.L_77:
        /*00c4*/ 	.word	index@(_ZN3cub18CUB_300001_SM_10006detail9transform16transform_kernelINS2_10policy_hubILb1EN4cuda3std3__45tupleIJN6thrust24THRUST_300001_SM_1000_NS6detail15normal_iteratorINSA_10device_ptrIdEEEEEEEE10policy1000El14square_functorIdESF_JPdEEEvT0_iT1_T2_DpNS2_10kernel_argIT3_EE)
        /*00c8*/ 	.word	0x00000020


	//----- nvinfo : EIATTR_FRAME_SIZE
	.align		4
.L_78:
        /*00cc*/ 	.byte	0x04, 0x11
        /*00ce*/ 	.short	(.L_80 - .L_79)
	.align		4
.L_79:
        /*00d0*/ 	.word	index@(_ZN3cub18CUB_300001_SM_10006detail9transform16transform_kernelINS2_10policy_hubILb1EN4cuda3std3__45tupleIJN6thrust24THRUST_300001_SM_1000_NS6detail15normal_iteratorINSA_10device_ptrIdEEEEEEEE10policy1000El14square_functorIdESF_JPdEEEvT0_iT1_T2_DpNS2_10kernel_argIT3_EE)
        /*00d4*/ 	.word	0x00000000


	//----- nvinfo : EIATTR_REGCOUNT
	.align		4
.L_80:
        /*00d8*/ 	.byte	0x04, 0x2f
        /*00da*/ 	.short	(.L_82 - .L_81)
	.align		4
.L_81:
        /*00dc*/ 	.word	index@(_ZN3cub18CUB_300001_SM_10006detail9transform16transform_kernelINS2_10policy_hubILb1EN4cuda3std3__45tupleIJN6thrust24THRUST_300001_SM_1000_NS6detail15normal_iteratorINSA_10device_ptrIdEEEESF_EEEE10policy1000Ei11mul_functorIdESF_JPdSL_EEEvT0_iT1_T2_DpNS2_10kernel_argIT3_EE)
        /*00e0*/ 	.word	0x00000020


	//----- nvinfo : EIATTR_FRAME_SIZE
	.align		4
.L_82:
        /*00e4*/ 	.byte	0x04, 0x11
        /*00e6*/ 	.short	(.L_84 - .L_83)
	.align		4
.L_83:
        /*00e8*/ 	.word	index@(_ZN3cub18CUB_300001_SM_10006detail9transform16transform_kernelINS2_10policy_hubILb1EN4cuda3std3__45tupleIJN6thrust24THRUST_300001_SM_1000_NS6detail15normal_iteratorINSA_10device_ptrIdEEEESF_EEEE10policy1000Ei11mul_functorIdESF_JPdSL_EEEvT0_iT1_T2_DpNS2_10kernel_argIT3_EE)
        /*00ec*/ 	.word	0x00000000


	//----- nvinfo : EIATTR_REGCOUNT
	.align		4
.L_84:
        /*00f0*/ 	.byte	0x04, 0x2f
        /*00f2*/ 	.short	(.L_86 - .L_85)
	.align		4
.L_85:
        /*00f4*/ 	.word	index@(_ZN3cub18CUB_300001_SM_10006detail9transform16transform_kernelINS2_10policy_hubILb1EN4cuda3std3__45tupleIJN6thrust24THRUST_300001_SM_1000_NS6detail15normal_iteratorINSA_10device_ptrIdEEEESF_EEEE10policy1000El11mul_functorIdESF_JPdSL_EEEvT0_iT1_T2_DpNS2_10kernel_argIT3_EE)
        /*00f8*/ 	.word	0x00000020


	//----- nvinfo : EIATTR_FRAME_SIZE
	.align		4
.L_86:
        /*00fc*/ 	.byte	0x04, 0x11
        /*00fe*/ 	.short	(.L_88 - .L_87)
	.align		4
.L_87:
        /*0100*/ 	.word	index@(_ZN3cub18CUB_300001_SM_10006detail9transform16transform_kernelINS2_10policy_hubILb1EN4cuda3std3__45tupleIJN6thrust24THRUST_300001_SM_1000_NS6detail15normal_iteratorINSA_10device_ptrIdEEEESF_EEEE10policy1000El11mul_functorIdESF_JPdSL_EEEvT0_iT1_T2_DpNS2_10kernel_argIT3_EE)
        /*0104*/ 	.word	0x00000000


	//----- nvinfo : EIATTR_REGCOUNT
	.align		4
.L_88:
        /*0108*/ 	.byte	0x04, 0x2f
        /*010a*/ 	.short	(.L_90 - .L_89)
	.align		4
.L_89:
        /*010c*/ 	.word	index@(_ZN3cub18CUB_300001_SM_10006detail9transform16transform_kernelINS2_10policy_hubILb1EN4cuda3std3__45tupleIJN6thrust24THRUST_300001_SM_1000_NS6detail15normal_iteratorINSA_10device_ptrIdEEEESF_EEEE10policy1000Ei12diff_functorIdESF_JPdSL_EEEvT0_iT1_T2_DpNS2_10kernel_argIT3_EE)
        /*0110*/ 	.word	0x00000020


	//----- nvinfo : EIATTR_FRAME_SIZE
	.align		4
.L_90:
        /*0114*/ 	.byte	0x04, 0x11
        /*0116*/ 	.short	(.L_92 - .L_91)
	.align		4
.L_91:
        /*0118*/ 	.word	index@(_ZN3cub18CUB_300001_SM_10006detail9transform16transform_kernelINS2_10policy_hubILb1EN4cuda3std3__45tupleIJN6thrust24THRUST_300001_SM_1000_NS6detail15normal_iteratorINSA_10device_ptrIdEEEESF_EEEE10policy1000Ei12diff_functorIdESF_JPdSL_EEEvT0_iT1_T2_DpNS2_10kernel_argIT3_EE)
        /*011c*/ 	.word	0x00000000


	//----- nvinfo : EIATTR_REGCOUNT
	.align		4
.L_92:
        /*0120*/ 	.byte	0x04, 0x2f
        /*0122*/ 	.short	(.L_94 - .L_93)
	.align		4
.L_93:
        /*0124*/ 	.word	index@(_ZN3cub18CUB_300001_SM_10006detail9transform16transform_kernelINS2_10policy_hubILb1EN4cuda3std3__45tupleIJN6thrust24THRUST_300001_SM_1000_NS6detail15normal_iteratorINSA_10device_ptrIdEEEESF_EEEE10policy1000El12diff_functorIdESF_JPdSL_EEEvT0_iT1_T2_DpNS2_10kernel_argIT3_EE)
        /*0128*/ 	.word	0x00000027


	//----- nvinfo : EIATTR_FRAME_SIZE
	.align		4
.L_94:
        /*012c*/ 	.byte	0x04, 0x11
        /*012e*/ 	.short	(.L_96 - .L_95)
	.align		4
.L_95:
        /*0130*/ 	.word	index@(_ZN3cub18CUB_300001_SM_10006detail9transform16transform_kernelINS2_10policy_hubILb1EN4cuda3std3__45tupleIJN6thrust24THRUST_300001_SM_1000_NS6detail15normal_iteratorINSA_10device_ptrIdEEEESF_EEEE10policy1000El12diff_functorIdESF_JPdSL_EEEvT0_iT1_T2_DpNS2_10kernel_argIT3_EE)
        /*0134*/ 	.word	0x00000000


	//----- nvinfo : EIATTR_REGCOUNT
	.align		4
.L_96:
        /*0138*/ 	.byte	0x04, 0x2f
        /*013a*/ 	.short	(.L_98 - .L_97)
	.align		4
.L_97:
        /*013c*/ 	.word	index@(_ZN3cub18CUB_300001_SM_10006detail9transform16transform_kernelINS2_10policy_hubILb1EN4cuda3std3__45tupleIJN6thrust24THRUST_300001_SM_1000_NS6detail15normal_iteratorINSA_10device_ptrIdEEEEEEEE10policy1000Ei11abs_functorIdESF_JPdEEEvT0_iT1_T2_DpNS2_10kernel_argIT3_EE)
        /*0140*/ 	.word	0x00000020


	//----- nvinfo : EIATTR_FRAME_SIZE
	.align		4
.L_98:
        /*0144*/ 	.byte	0x04, 0x11
        /*0146*/ 	.short	(.L_100 - .L_99)
	.align		4
.L_99:
        /*0148*/ 	.word	index@(_ZN3cub18CUB_300001_SM_10006detail9transform16transform_kernelINS2_10policy_hubILb1EN4cuda3std3__45tupleIJN6thrust24THRUST_300001_SM_1000_NS6detail15normal_iteratorINSA_10device_ptrIdEEEEEEEE10policy1000Ei11abs_functorIdESF_JPdEEEvT0_iT1_T2_DpNS2_10kernel_argIT3_EE)
        /*014c*/ 	.word	0x00000000


	//----- nvinfo : EIATTR_REGCOUNT
	.align		4
.L_100:
        /*0150*/ 	.byte	0x04, 0x2f
        /*0152*/ 	.short	(.L_102 - .L_101)
	.align		4
.L_101:
        /*0154*/ 	.word	index@(_ZN3cub18CUB_300001_SM_10006detail9transform16transform_kernelINS2_10policy_hubILb1EN4cuda3std3__45tupleIJN6thrust24THRUST_300001_SM_1000_NS6detail15normal_iteratorINSA_10device_ptrIdEEEEEEEE10policy1000El11abs_functorIdESF_JPdEEEvT0_iT1_T2_DpNS2_10kernel_argIT3_EE)
        /*0158*/ 	.word	0x00000020


	//----- nvinfo : EIATTR_FRAME_SIZE
	.align		4
.L_102:
        /*015c*/ 	.byte	0x04, 0x11
        /*015e*/ 	.short	(.L_104 - .L_103)
	.align		4
.L_103:
        /*0160*/ 	.word	index@(_ZN3cub18CUB_300001_SM_10006detail9transform16transform_kernelINS2_10policy_hubILb1EN4cuda3std3__45tupleIJN6thrust24THRUST_300001_SM_1000_NS6detail15normal_iteratorINSA_10device_ptrIdEEEEEEEE10policy1000El11abs_functorIdESF_JPdEEEvT0_iT1_T2_DpNS2_10kernel_argIT3_EE)
        /*0164*/ 	.word	0x00000000


	//----- nvinfo : EIATTR_REGCOUNT
	.align		4
.L_104:
        /*0168*/ 	.byte	0x04, 0x2f
        /*016a*/ 	.short	(.L_106 - .L_105)
	.align		4
.L_105:
        /*016c*/ 	.word	index@(_ZN3cub18CUB_300001_SM_10006detail6reduce28DeviceReduceSingleTileKernelINS2_10policy_hubIdj11add_functorIdEE10Policy1000EN6thrust24THRUST_300001_SM_1000_NS6detail15normal_iteratorINSA_10device_ptrIdEEEEPdjS6_ddN4cuda3std3__410__identityEEEvT0_T1_T2_T3_T4_T6_)
        /*0170*/ 	.word	0x0000002d


	//----- nvinfo : EIATTR_FRAME_SIZE
	.align		4
.L_106:
        /*0174*/ 	.byte	0x04, 0x11
        /*0176*/ 	.short	(.L_108 - .L_107)
	.align		4
.L_107:
        /*0178*/ 	.word	index@(_ZN3cub18CUB_300001_SM_10006detail6reduce28DeviceReduceSingleTileKernelINS2_10policy_hubIdj11add_functorIdEE10Policy1000EN6thrust24THRUST_300001_SM_1000_NS6detail15normal_iteratorINSA_10device_ptrIdEEEEPdjS6_ddN4cuda3std3__410__identityEEEvT0_T1_T2_T3_T4_T6_)
        /*017c*/ 	.word	0x00000000


	//----- nvinfo : EIATTR_REGCOUNT
	.align		4
.L_108:
        /*0180*/ 	.byte	0x04, 0x2f
        /*0182*/ 	.short	(.L_110 - .L_109)
	.align		4
.L_109:
        /*0184*/ 	.word	index@(_ZN3cub18CUB_300001_SM_10006detail6reduce18DeviceReduceKernelINS2_10policy_hubIdj11add_functorIdEE10Policy1000EN6thrust24THRUST_300001_SM_1000_NS6detail15normal_iteratorINSA_10device_ptrIdEEEEjS6_dN4cuda3std3__410__identityEEEvT0_PT3_T1_NS0_13GridEvenShareISN_EET2_T4_)
        /*0188*/ 	.word	0x00000020


	//----- nvinfo : EIATTR_FRAME_SIZE
	.align		4
.L_110:
        /*018c*/ 	.byte	0x04, 0x11
        /*018e*/ 	.short	(.L_112 - .L_111)
	.align		4
.L_111:
        /*0190*/ 	.word	index@(_ZN3cub18CUB_300001_SM_10006detail6reduce18DeviceReduceKernelINS2_10policy_hubIdj11add_functorIdEE10Policy1000EN6thrust24THRUST_300001_SM_1000_NS6detail15normal_iteratorINSA_10device_ptrIdEEEEjS6_dN4cuda3std3__410__identityEEEvT0_PT3_T1_NS0_13GridEvenShareISN_EET2_T4_)
        /*0194*/ 	.word	0x00000000


	//----- nvinfo : EIATTR_REGCOUNT
	.align		4
.L_112:
        /*0198*/ 	.byte	0x04, 0x2f
        /*019a*/ 	.short	(.L_114 - .L_113)
	.align		4
.L_113:
        /*019c*/ 	.word	index@(_ZN3cub18CUB_300001_SM_10006detail6reduce28DeviceReduceSingleTileKernelINS2_10policy_hubIdj11add_functorIdEE10Policy1000EPdS9_iS6_ddN4cuda3std3__410__identityEEEvT0_T1_T2_T3_T4_T6_)
        /*01a0*/ 	.word	0x00000030


	//----- nvinfo : EIATTR_FRAME_SIZE
	.align		4
.L_114:
        /*01a4*/ 	.byte	0x04, 0x11
        /*01a6*/ 	.short	(.L_116 - .L_115)
	.align		4
.L_115:
        /*01a8*/ 	.word	index@(_ZN3cub18CUB_300001_SM_10006detail6reduce28DeviceReduceSingleTileKernelINS2_10policy_hubIdj11add_functorIdEE10Policy1000EPdS9_iS6_ddN4cuda3std3__410__identityEEEvT0_T1_T2_T3_T4_T6_)
        /*01ac*/ 	.word	0x00000000


	//----- nvinfo : EIATTR_REGCOUNT
	.align		4
.L_116:
        /*01b0*/ 	.byte	0x04, 0x2f
        /*01b2*/ 	.short	(.L_118 - .L_117)
	.align		4
.L_117:
        /*01b4*/ 	.word	index@(_ZN3cub18CUB_300001_SM_10006detail6reduce28DeviceReduceSingleTileKernelINS2_10policy_hubIdy11add_functorIdEE10Policy1000EN6thrust24THRUST_300001_SM_1000_NS6detail15normal_iteratorINSA_10device_ptrIdEEEEPdyS6_ddN4cuda3std3__410__identityEEEvT0_T1_T2_T3_T4_T6_)
        /*01b8*/ 	.word	0x0000002e


	//----- nvinfo : EIATTR_FRAME_SIZE
	.align		4
.L_118:
        /*01bc*/ 	.byte	0x04, 0x11
        /*01be*/ 	.short	(.L_120 - .L_119)
	.align		4
.L_119:
        /*01c0*/ 	.word	index@(_ZN3cub18CUB_300001_SM_10006detail6reduce28DeviceReduceSingleTileKernelINS2_10policy_hubIdy11add_functorIdEE10Policy1000EN6thrust24THRUST_300001_SM_1000_NS6detail15normal_iteratorINSA_10device_ptrIdEEEEPdyS6_ddN4cuda3std3__410__identityEEEvT0_T1_T2_T3_T4_T6_)
        /*01c4*/ 	.word	0x00000000


	//----- nvinfo : EIATTR_REGCOUNT
	.align		4
.L_120:
        /*01c8*/ 	.byte	0x04, 0x2f
        /*01ca*/ 	.short	(.L_122 - .L_121)
	.align		4
.L_121:
        /*01cc*/ 	.word	index@(_ZN3cub18CUB_300001_SM_10006detail6reduce18DeviceReduceKernelINS2_10policy_hubIdy11add_functorIdEE10Policy1000EN6thrust24THRUST_300001_SM_1000_NS6detail15normal_iteratorINSA_10device_ptrIdEEEEyS6_dN4cuda3std3__410__identityEEEvT0_PT3_T1_NS0_13GridEvenShareISN_EET2_T4_)
        /*01d0*/ 	.word	0x0000001e


	//----- nvinfo : EIATTR_FRAME_SIZE
	.align		4
.L_122:
        /*01d4*/ 	.byte	0x04, 0x11
        /*01d6*/ 	.short	(.L_124 - .L_123)
	.align		4
.L_123:
        /*01d8*/ 	.word	index@(_ZN3cub18CUB_300001_SM_10006detail6reduce18DeviceReduceKernelINS2_10policy_hubIdy11add_functorIdEE10Policy1000EN6thrust24THRUST_300001_SM_1000_NS6detail15normal_iteratorINSA_10device_ptrIdEEEEyS6_dN4cuda3std3__410__identityEEEvT0_PT3_T1_NS0_13GridEvenShareISN_EET2_T4_)
        /*01dc*/ 	.word	0x00000000


	//----- nvinfo : EIATTR_REGCOUNT
	.align		4
.L_124:
        /*01e0*/ 	.byte	0x04, 0x2f
        /*01e2*/ 	.short	(.L_126 - .L_125)
	.align		4
.L_125:
        /*01e4*/ 	.word	index@(_ZN3cub18CUB_300001_SM_10006detail6reduce28DeviceReduceSingleTileKernelINS2_10policy_hubIdy11add_functorIdEE10Policy1000EPdS9_iS6_ddN4cuda3std3__410__identityEEEvT0_T1_T2_T3_T4_T6_)
        /*01e8*/ 	.word	0x00000030


	//----- nvinfo : EIATTR_FRAME_SIZE
	.align		4
.L_126:
        /*01ec*/ 	.byte	0x04, 0x11
        /*01ee*/ 	.short	(.L_128 - .L_127)
	.align		4
.L_127:
        /*01f0*/ 	.word	index@(_ZN3cub18CUB_300001_SM_10006detail6reduce28DeviceReduceSingleTileKernelINS2_10policy_hubIdy11add_functorIdEE10Policy1000EPdS9_iS6_ddN4cuda3std3__410__identityEEEvT0_T1_T2_T3_T4_T6_)
        /*01f4*/ 	.word	0x00000000


	//----- nvinfo : EIATTR_REGCOUNT
	.align		4
.L_128:
        /*01f8*/ 	.byte	0x04, 0x2f
        /*01fa*/ 	.short	(.L_130 - .L_129)
	.align		4
.L_129:
        /*01fc*/ 	.word	index@(_ZN3cub18CUB_300001_SM_10006detail6reduce28DeviceReduceSingleTileKernelINS2_10policy_hubIdj11max_functorIdEE10Policy1000EN6thrust24THRUST_300001_SM_1000_NS6detail15normal_iteratorINSA_10device_ptrIdEEEEPdjS6_dd11abs_functorIdEEEvT0_T1_T2_T3_T4_T6_)
        /*0200*/ 	.word	0x0000002f


	//----- nvinfo : EIATTR_FRAME_SIZE
	.align		4
.L_130:
        /*0204*/ 	.byte	0x04, 0x11
        /*0206*/ 	.short	(.L_132 - .L_131)
	.align		4
.L_131:
        /*0208*/ 	.word	index@(_ZN3cub18CUB_300001_SM_10006detail6reduce28DeviceReduceSingleTileKernelINS2_10policy_hubIdj11max_functorIdEE10Policy1000EN6thrust24THRUST_300001_SM_1000_NS6detail15normal_iteratorINSA_10device_ptrIdEEEEPdjS6_dd11abs_functorIdEEEvT0_T1_T2_T3_T4_T6_)
        /*020c*/ 	.word	0x00000000


	//----- nvinfo : EIATTR_REGCOUNT
	.align		4
.L_132:
        /*0210*/ 	.byte	0x04, 0x2f
        /*0212*/ 	.short	(.L_134 - .L_133)
	.align		4
.L_133:
        /*0214*/ 	.word	index@(_ZN3cub18CUB_300001_SM_10006detail6reduce18DeviceReduceKernelINS2_10policy_hubIdj11max_functorIdEE10Policy1000EN6thrust24THRUST_300001_SM_1000_NS6detail15normal_iteratorINSA_10device_ptrIdEEEEjS6_d11abs_functorIdEEEvT0_PT3_T1_NS0_13GridEvenShareISL_EET2_T4_)
        /*0218*/ 	.word	0x00000020


	//----- nvinfo : EIATTR_FRAME_SIZE
	.align		4
.L_134:
        /*021c*/ 	.byte	0x04, 0x11
        /*021e*/ 	.short	(.L_136 - .L_135)
	.align		4
.L_135:
        /*0220*/ 	.word	index@(_ZN3cub18CUB_300001_SM_10006detail6reduce18DeviceReduceKernelINS2_10policy_hubIdj11max_functorIdEE10Policy1000EN6thrust24THRUST_300001_SM_1000_NS6detail15normal_iteratorINSA_10device_ptrIdEEEEjS6_d11abs_functorIdEEEvT0_PT3_T1_NS0_13GridEvenShareISL_EET2_T4_)
        /*0224*/ 	.word	0x00000000


	//----- nvinfo : EIATTR_REGCOUNT
	.align		4
.L_136:
        /*0228*/ 	.byte	0x04, 0x2f
        /*022a*/ 	.short	(.L_138 - .L_137)
	.align		4
.L_137:
        /*022c*/ 	.word	index@(_ZN3cub18CUB_300001_SM_10006detail6reduce28DeviceReduceSingleTileKernelINS2_10policy_hubIdj11max_functorIdEE10Policy1000EPdS9_iS6_ddN4cuda3std3__410__identityEEEvT0_T1_T2_T3_T4_T6_)
        /*0230*/ 	.word	0x00000030


	//----- nvinfo : EIATTR_FRAME_SIZE
	.align		4
.L_138:
        /*0234*/ 	.byte	0x04, 0x11
        /*0236*/ 	.short	(.L_140 - .L_139)
	.align		4
.L_139:
        /*0238*/ 	.word	index@(_ZN3cub18CUB_300001_SM_10006detail6reduce28DeviceReduceSingleTileKernelINS2_10policy_hubIdj11max_functorIdEE10Policy1000EPdS9_iS6_ddN4cuda3std3__410__identityEEEvT0_T1_T2_T3_T4_T6_)
        /*023c*/ 	.word	0x00000000


	//----- nvinfo : EIATTR_REGCOUNT
	.align		4
.L_140:
        /*0240*/ 	.byte	0x04, 0x2f
        /*0242*/ 	.short	(.L_142 - .L_141)
	.align		4
.L_141:
        /*0244*/ 	.word	index@(_ZN3cub18CUB_300001_SM_10006detail6reduce28DeviceReduceSingleTileKernelINS2_10policy_hubIdy11max_functorIdEE10Policy1000EN6thrust24THRUST_300001_SM_1000_NS6detail15normal_iteratorINSA_10device_ptrIdEEEEPdyS6_dd11abs_functorIdEEEvT0_T1_T2_T3_T4_T6_)
        /*0248*/ 	.word	0x00000030


	//----- nvinfo : EIATTR_FRAME_SIZE
	.align		4
.L_142:
        /*024c*/ 	.byte	0x04, 0x11
        /*024e*/ 	.short	(.L_144 - .L_143)
	.align		4
.L_143:
        /*0250*/ 	.word	index@(_ZN3cub18CUB_300001_SM_10006detail6reduce28DeviceReduceSingleTileKernelINS2_10policy_hubIdy11max_functorIdEE10Policy1000EN6thrust24THRUST_300001_SM_1000_NS6detail15normal_iteratorINSA_10device_ptrIdEEEEPdyS6_dd11abs_functorIdEEEvT0_T1_T2_T3_T4_T6_)
        /*0254*/ 	.word	0x00000000


	//----- nvinfo : EIATTR_REGCOUNT
	.align		4
.L_144:
        /*0258*/ 	.byte	0x04, 0x2f
        /*025a*/ 	.short	(.L_146 - .L_145)
	.align		4
.L_145:
        /*025c*/ 	.word	index@(_ZN3cub18CUB_300001_SM_10006detail6reduce18DeviceReduceKernelINS2_10policy_hubIdy11max_functorIdEE10Policy1000EN6thrust24THRUST_300001_SM_1000_NS6detail15normal_iteratorINSA_10device_ptrIdEEEEyS6_d11abs_functorIdEEEvT0_PT3_T1_NS0_13GridEvenShareISL_EET2_T4_)
        /*0260*/ 	.word	0x00000020


	//----- nvinfo : EIATTR_FRAME_SIZE
	.align		4
.L_146:
        /*0264*/ 	.byte	0x04, 0x11
        /*0266*/ 	.short	(.L_148 - .L_147)
	.align		4
.L_147:
        /*0268*/ 	.word	index@(_ZN3cub18CUB_300001_SM_10006detail6reduce18DeviceReduceKernelINS2_10policy_hubIdy11max_functorIdEE10Policy1000EN6thrust24THRUST_300001_SM_1000_NS6detail15normal_iteratorINSA_10device_ptrIdEEEEyS6_d11abs_functorIdEEEvT0_PT3_T1_NS0_13GridEvenShareISL_EET2_T4_)
        /*026c*/ 	.word	0x00000000


	//----- nvinfo : EIATTR_REGCOUNT
	.align		4
.L_148:
        /*0270*/ 	.byte	0x04, 0x2f
        /*0272*/ 	.short	(.L_150 - .L_149)
	.align		4
.L_149:
        /*0274*/ 	.word	index@(_ZN3cub18CUB_300001_SM_10006detail6reduce28DeviceReduceSingleTileKernelINS2_10policy_hubIdy11max_functorIdEE10Policy1000EPdS9_iS6_ddN4cuda3std3__410__identityEEEvT0_T1_T2_T3_T4_T6_)
        /*0278*/ 	.word	0x00000030


	//----- nvinfo : EIATTR_FRAME_SIZE
	.align		4
.L_150:
        /*027c*/ 	.byte	0x04, 0x11
        /*027e*/ 	.short	(.L_152 - .L_151)
	.align		4
.L_151:
        /*0280*/ 	.word	index@(_ZN3cub18CUB_300001_SM_10006detail6reduce28DeviceReduceSingleTileKernelINS2_10policy_hubIdy11max_functorIdEE10Policy1000EPdS9_iS6_ddN4cuda3std3__410__identityEEEvT0_T1_T2_T3_T4_T6_)
        /*0284*/ 	.word	0x00000000


	//----- nvinfo : EIATTR_REGCOUNT
	.align		4
.L_152:
        /*0288*/ 	.byte	0x04, 0x2f
        /*028a*/ 	.short	(.L_154 - .L_153)
	.align		4
.L_153:
        /*028c*/ 	.word	index@(_ZN3cub18CUB_300001_SM_10006detail6reduce28DeviceReduceSingleTileKernelINS2_10policy_hubIdj11max_functorIdEE10Policy1000EN6thrust24THRUST_300001_SM_1000_NS6detail15normal_iteratorINSA_10device_ptrIdEEEEPdjS6_ddN4cuda3std3__410__identityEEEvT0_T1_T2_T3_T4_T6_)
        /*0290*/ 	.word	0x0000002d


	//----- nvinfo : EIATTR_FRAME_SIZE
	.align		4
.L_154:
        /*0294*/ 	.byte	0x04, 0x11
        /*0296*/ 	.short	(.L_156 - .L_155)
	.align		4
.L_155:
        /*0298*/ 	.word	index@(_ZN3cub18CUB_300001_SM_10006detail6reduce28DeviceReduceSingleTileKernelINS2_10policy_hubIdj11max_functorIdEE10Policy1000EN6thrust24THRUST_300001_SM_1000_NS6detail15normal_iteratorINSA_10device_ptrIdEEEEPdjS6_ddN4cuda3std3__410__identityEEEvT0_T1_T2_T3_T4_T6_)
        /*029c*/ 	.word	0x00000000


	//----- nvinfo : EIATTR_REGCOUNT
	.align		4
.L_156:
        /*02a0*/ 	.byte	0x04, 0x2f
        /*02a2*/ 	.short	(.L_158 - .L_157)
	.align		4
.L_157:
        /*02a4*/ 	.word	index@(_ZN3cub18CUB_300001_SM_10006detail6reduce18DeviceReduceKernelINS2_10policy_hubIdj11max_functorIdEE10Policy1000EN6thrust24THRUST_300001_SM_1000_NS6detail15normal_iteratorINSA_10device_ptrIdEEEEjS6_dN4cuda3std3__410__identityEEEvT0_PT3_T1_NS0_13GridEvenShareISN_EET2_T4_)
        /*02a8*/ 	.word	0x0000001d


	//----- nvinfo : EIATTR_FRAME_SIZE
	.align		4
.L_158:
        /*02ac*/ 	.byte	0x04, 0x11
        /*02ae*/ 	.short	(.L_160 - .L_159)
	.align		4
.L_159:
        /*02b0*/ 	.word	index@(_ZN3cub18CUB_300001_SM_10006detail6reduce18DeviceReduceKernelINS2_10policy_hubIdj11max_functorIdEE10Policy1000EN6thrust24THRUST_300001_SM_1000_NS6detail15normal_iteratorINSA_10device_ptrIdEEEEjS6_dN4cuda3std3__410__identityEEEvT0_PT3_T1_NS0_13GridEvenShareISN_EET2_T4_)
        /*02b4*/ 	.word	0x00000000


	//----- nvinfo : EIATTR_REGCOUNT
	.align		4
.L_160:
        /*02b8*/ 	.byte	0x04, 0x2f
        /*02ba*/ 	.short	(.L_162 - .L_161)
	.align		4
.L_161:
        /*02bc*/ 	.word	index@(_ZN3cub18CUB_300001_SM_10006detail6reduce28DeviceReduceSingleTileKernelINS2_10policy_hubIdy11max_functorIdEE10Policy1000EN6thrust24THRUST_300001_SM_1000_NS6detail15normal_iteratorINSA_10device_ptrIdEEEEPdyS6_ddN4cuda3std3__410__identityEEEvT0_T1_T2_T3_T4_T6_)
        /*02c0*/ 	.word	0x0000002e


	//----- nvinfo : EIATTR_FRAME_SIZE
	.align		4
.L_162:
        /*02c4*/ 	.byte	0x04, 0x11
        /*02c6*/ 	.short	(.L_164 - .L_163)
	.align		4
.L_163:
        /*02c8*/ 	.word	index@(_ZN3cub18CUB_300001_SM_10006detail6reduce28DeviceReduceSingleTileKernelINS2_10policy_hubIdy11max_functorIdEE10Policy1000EN6thrust24THRUST_300001_SM_1000_NS6detail15normal_iteratorINSA_10device_ptrIdEEEEPdyS6_ddN4cuda3std3__410__identityEEEvT0_T1_T2_T3_T4_T6_)
        /*02cc*/ 	.word	0x00000000


	//----- nvinfo : EIATTR_REGCOUNT
	.align		4
.L_164:
        /*02d0*/ 	.byte	0x04, 0x2f
        /*02d2*/ 	.short	(.L_166 - .L_165)
	.align		4
.L_165:
        /*02d4*/ 	.word	index@(_ZN3cub18CUB_300001_SM_10006detail6reduce18DeviceReduceKernelINS2_10policy_hubIdy11max_functorIdEE10Policy1000EN6thrust24THRUST_300001_SM_1000_NS6detail15normal_iteratorINSA_10device_ptrIdEEEEyS6_dN4cuda3std3__410__identityEEEvT0_PT3_T1_NS0_13GridEvenShareISN_EET2_T4_)
        /*02d8*/ 	.word	0x0000001e


	//----- nvinfo : EIATTR_FRAME_SIZE
	.align		4
.L_166:
        /*02dc*/ 	.byte	0x04, 0x11
        /*02de*/ 	.short	(.L_168 - .L_167)
	.align		4
.L_167:
        /*02e0*/ 	.word	index@(_ZN3cub18CUB_300001_SM_10006detail6reduce18DeviceReduceKernelINS2_10policy_hubIdy11max_functorIdEE10Policy1000EN6thrust24THRUST_300001_SM_1000_NS6detail15normal_iteratorINSA_10device_ptrIdEEEEyS6_dN4cuda3std3__410__identityEEEvT0_PT3_T1_NS0_13GridEvenShareISN_EET2_T4_)
        /*02e4*/ 	.word	0x00000000


	//----- nvinfo : EIATTR_REGCOUNT
	.align		4
.L_168:
        /*02e8*/ 	.byte	0x04, 0x2f
        /*02ea*/ 	.short	(.L_170 - .L_169)
	.align		4
.L_169:
        /*02ec*/ 	.word	index@(_ZN3cub18CUB_300001_SM_10006detail6reduce28DeviceReduceSingleTileKernelINS2_10policy_hubIdj11add_functorIdEE10Policy1000EN6thrust24THRUST_300001_SM_1000_NS6detail15normal_iteratorINSA_10device_ptrIdEEEEPdjS6_dd14square_functorIdEEEvT0_T1_T2_T3_T4_T6_)
        /*02f0*/ 	.word	0x0000002d


	//----- nvinfo : EIATTR_FRAME_SIZE
	.align		4
.L_170:
        /*02f4*/ 	.byte	0x04, 0x11
        /*02f6*/ 	.short	(.L_172 - .L_171)
	.align		4
.L_171:
        /*02f8*/ 	.word	index@(_ZN3cub18CUB_300001_SM_10006detail6reduce28DeviceReduceSingleTileKernelINS2_10policy_hubIdj11add_functorIdEE10Policy1000EN6thrust24THRUST_300001_SM_1000_NS6detail15normal_iteratorINSA_10device_ptrIdEEEEPdjS6_dd14square_functorIdEEEvT0_T1_T2_T3_T4_T6_)
        /*02fc*/ 	.word	0x00000000


	//----- nvinfo : EIATTR_REGCOUNT
	.align		4
.L_172:
        /*0300*/ 	.byte	0x04, 0x2f
        /*0302*/ 	.short	(.L_174 - .L_173)
	.align		4
.L_173:
        /*0304*/ 	.word	index@(_ZN3cub18CUB_300001_SM_10006detail6reduce18DeviceReduceKernelINS2_10policy_hubIdj11add_functorIdEE10Policy1000EN6thrust24THRUST_300001_SM_1000_NS6detail15normal_iteratorINSA_10device_ptrIdEEEEjS6_d14square_functorIdEEEvT0_PT3_T1_NS0_13GridEvenShareISL_EET2_T4_)
        /*0308*/ 	.word	0x0000001e


	//----- nvinfo : EIATTR_FRAME_SIZE
	.align		4
.L_174:
        /*030c*/ 	.byte	0x04, 0x11
        /*030e*/ 	.short	(.L_176 - .L_175)
	.align		4
.L_175:
        /*0310*/ 	.word	index@(_ZN3cub18CUB_300001_SM_10006detail6reduce18DeviceReduceKernelINS2_10policy_hubIdj11add_functorIdEE10Policy1000EN6thrust24THRUST_300001_SM_1000_NS6detail15normal_iteratorINSA_10device_ptrIdEEEEjS6_d14square_functorIdEEEvT0_PT3_T1_NS0_13GridEvenShareISL_EET2_T4_)
        /*0314*/ 	.word	0x00000000


	//----- nvinfo : EIATTR_REGCOUNT
	.align		4
.L_176:
        /*0318*/ 	.byte	0x04, 0x2f
        /*031a*/ 	.short	(.L_178 - .L_177)
	.align		4
.L_177:
        /*031c*/ 	.word	index@(_ZN3cub18CUB_300001_SM_10006detail6reduce28DeviceReduceSingleTileKernelINS2_10policy_hubIdy11add_functorIdEE10Policy1000EN6thrust24THRUST_300001_SM_1000_NS6detail15normal_iteratorINSA_10device_ptrIdEEEEPdyS6_dd14square_functorIdEEEvT0_T1_T2_T3_T4_T6_)
        /*0320*/ 	.word	0x0000002e


	//----- nvinfo : EIATTR_FRAME_SIZE
	.align		4
.L_178:
        /*0324*/ 	.byte	0x04, 0x11
        /*0326*/ 	.short	(.L_180 - .L_179)
	.align		4
.L_179:
        /*0328*/ 	.word	index@(_ZN3cub18CUB_300001_SM_10006detail6reduce28DeviceReduceSingleTileKernelINS2_10policy_hubIdy11add_functorIdEE10Policy1000EN6thrust24THRUST_300001_SM_1000_NS6detail15normal_iteratorINSA_10device_ptrIdEEEEPdyS6_dd14square_functorIdEEEvT0_T1_T2_T3_T4_T6_)
        /*032c*/ 	.word	0x00000000


	//----- nvinfo : EIATTR_REGCOUNT
	.align		4
.L_180:
        /*0330*/ 	.byte	0x04, 0x2f
        /*0332*/ 	.short	(.L_182 - .L_181)
	.align		4
.L_181:
        /*0334*/ 	.word	index@(_ZN3cub18CUB_300001_SM_10006detail6reduce18DeviceReduceKernelINS2_10policy_hubIdy11add_functorIdEE10Policy1000EN6thrust24THRUST_300001_SM_1000_NS6detail15normal_iteratorINSA_10device_ptrIdEEEEyS6_d14square_functorIdEEEvT0_PT3_T1_NS0_13GridEvenShareISL_EET2_T4_)
        /*0338*/ 	.word	0x0000001e


	//----- nvinfo : EIATTR_FRAME_SIZE
	.align		4
.L_182:
        /*033c*/ 	.byte	0x04, 0x11
        /*033e*/ 	.short	(.L_184 - .L_183)
	.align		4
.L_183:
        /*0340*/ 	.word	index@(_ZN3cub18CUB_300001_SM_10006detail6reduce18DeviceReduceKernelINS2_10policy_hubIdy11add_functorIdEE10Policy1000EN6thrust24THRUST_300001_SM_1000_NS6detail15normal_iteratorINSA_10device_ptrIdEEEEyS6_d14square_functorIdEEEvT0_PT3_T1_NS0_13GridEvenShareISL_EET2_T4_)
        /*0344*/ 	.word	0x00000000


	//----- nvinfo : EIATTR_REGCOUNT
	.align		4
.L_184:
        /*0348*/ 	.byte	0x04, 0x2f
        /*034a*/ 	.short	(.L_186 - .L_185)
	.align		4
.L_185:
        /*034c*/ 	.word	index@(_ZN3cub18CUB_300001_SM_10006detail6reduce28DeviceReduceSingleTileKernelINS2_10policy_hubImj11mul_functorImEE10Policy1000EN6thrust24THRUST_300001_SM_1000_NS6detail15normal_iteratorINSA_10device_ptrImEEEEPmjS6_mm11inc_functorImEEEvT0_T1_T2_T3_T4_T6_)
        /*0350*/ 	.word	0x00000030


	//----- nvinfo : EIATTR_FRAME_SIZE
	.align		4
.L_186:
        /*0354*/ 	.byte	0x04, 0x11
        /*0356*/ 	.short	(.L_188 - .L_187)
	.align		4
.L_187:
        /*0358*/ 	.word	index@(_ZN3cub18CUB_300001_SM_10006detail6reduce28DeviceReduceSingleTileKernelINS2_10policy_hubImj11mul_functorImEE10Policy1000EN6thrust24THRUST_300001_SM_1000_NS6detail15normal_iteratorINSA_10device_ptrImEEEEPmjS6_mm11inc_functorImEEEvT0_T1_T2_T3_T4_T6_)
        /*035c*/ 	.word	0x00000000


	//----- nvinfo : EIATTR_REGCOUNT
	.align		4
.L_188:
        /*0360*/ 	.byte	0x04, 0x2f
        /*0362*/ 	.short	(.L_190 - .L_189)
	.align		4
.L_189:
        /*0364*/ 	.word	index@(_ZN3cub18CUB_300001_SM_10006detail6reduce18DeviceReduceKernelINS2_10policy_hubImj11mul_functorImEE10Policy1000EN6thrust24THRUST_300001_SM_1000_NS6detail15normal_iteratorINSA_10device_ptrImEEEEjS6_m11inc_functorImEEEvT0_PT3_T1_NS0_13GridEvenShareISL_EET2_T4_)
        /*0368*/ 	.word	0x00000020


	//----- nvinfo : EIATTR_FRAME_SIZE
	.align		4
.L_190:
        /*036c*/ 	.byte	0x04, 0x11
        /*036e*/ 	.short	(.L_192 - .L_191)
	.align		4
.L_191:
        /*0370*/ 	.word	index@(_ZN3cub18CUB_300001_SM_10006detail6reduce18DeviceReduceKernelINS2_10policy_hubImj11mul_functorImEE10Policy1000EN6thrust24THRUST_300001_SM_1000_NS6detail15normal_iteratorINSA_10device_ptrImEEEEjS6_m11inc_functorImEEEvT0_PT3_T1_NS0_13GridEvenShareISL_EET2_T4_)
        /*0374*/ 	.word	0x00000000


	//----- nvinfo : EIATTR_REGCOUNT
	.align		4
.L_192:
        /*0378*/ 	.byte	0x04, 0x2f
        /*037a*/ 	.short	(.L_194 - .L_193)
	.align		4
.L_193:
        /*037c*/ 	.word	index@(_ZN3cub18CUB_300001_SM_10006detail6reduce28DeviceReduceSingleTileKernelINS2_10policy_hubImj11mul_functorImEE10Policy1000EPmS9_iS6_mmN4cuda3std3__410__identityEEEvT0_T1_T2_T3_T4_T6_)
        /*0380*/ 	.word	0x00000030


	//----- nvinfo : EIATTR_FRAME_SIZE
	.align		4
.L_194:
        /*0384*/ 	.byte	0x04, 0x11
        /*0386*/ 	.short	(.L_196 - .L_195)
	.align		4
.L_195:
        /*0388*/ 	.word	index@(_ZN3cub18CUB_300001_SM_10006detail6reduce28DeviceReduceSingleTileKernelINS2_10policy_hubImj11mul_functorImEE10Policy1000EPmS9_iS6_mmN4cuda3std3__410__identityEEEvT0_T1_T2_T3_T4_T6_)
        /*038c*/ 	.word	0x00000000


	//----- nvinfo : EIATTR_REGCOUNT
	.align		4
.L_196:
        /*0390*/ 	.byte	0x04, 0x2f
        /*0392*/ 	.short	(.L_198 - .L_197)
	.align		4
.L_197:
        /*0394*/ 	.word	index@(_ZN3cub18CUB_300001_SM_10006detail6reduce28DeviceReduceSingleTileKernelINS2_10policy_hubImy11mul_functorImEE10Policy1000EN6thrust24THRUST_300001_SM_1000_NS6detail15normal_iteratorINSA_10device_ptrImEEEEPmyS6_mm11inc_functorImEEEvT0_T1_T2_T3_T4_T6_)
        /*0398*/ 	.word	0x00000032


	//----- nvinfo : EIATTR_FRAME_SIZE
	.align		4
.L_198:
        /*039c*/ 	.byte	0x04, 0x11
        /*039e*/ 	.short	(.L_200 - .L_199)
	.align		4
.L_199:
        /*03a0*/ 	.word	index@(_ZN3cub18CUB_300001_SM_10006detail6reduce28DeviceReduceSingleTileKernelINS2_10policy_hubImy11mul_functorImEE10Policy1000EN6thrust24THRUST_300001_SM_1000_NS6detail15normal_iteratorINSA_10device_ptrImEEEEPmyS6_mm11inc_functorImEEEvT0_T1_T2_T3_T4_T6_)
        /*03a4*/ 	.word	0x00000000


	//----- nvinfo : EIATTR_REGCOUNT
	.align		4
.L_200:
        /*03a8*/ 	.byte	0x04, 0x2f
        /*03aa*/ 	.short	(.L_202 - .L_201)
	.align		4
.L_201:
        /*03ac*/ 	.word	index@(_ZN3cub18CUB_300001_SM_10006detail6reduce18DeviceReduceKernelINS2_10policy_hubImy11mul_functorImEE10Policy1000EN6thrust24THRUST_300001_SM_1000_NS6detail15normal_iteratorINSA_10device_ptrImEEEEyS6_m11inc_functorImEEEvT0_PT3_T1_NS0_13GridEvenShareISL_EET2_T4_)
        /*03b0*/ 	.word	0x00000020


	//----- nvinfo : EIATTR_FRAME_SIZE
	.align		4
.L_202:
        /*03b4*/ 	.byte	0x04, 0x11
        /*03b6*/ 	.short	(.L_204 - .L_203)
	.align		4
.L_203:
        /*03b8*/ 	.word	index@(_ZN3cub18CUB_300001_SM_10006detail6reduce18DeviceReduceKernelINS2_10policy_hubImy11mul_functorImEE10Policy1000EN6thrust24THRUST_300001_SM_1000_NS6detail15normal_iteratorINSA_10device_ptrImEEEEyS6_m11inc_functorImEEEvT0_PT3_T1_NS0_13GridEvenShareISL_EET2_T4_)
        /*03bc*/ 	.word	0x00000000


	//----- nvinfo : EIATTR_REGCOUNT
	.align		4
.L_204:
        /*03c0*/ 	.byte	0x04, 0x2f
        /*03c2*/ 	.short	(.L_206 - .L_205)
	.align		4
.L_205:
        /*03c4*/ 	.word	index@(_ZN3cub18CUB_300001_SM_10006detail6reduce28DeviceReduceSingleTileKernelINS2_10policy_hubImy11mul_functorImEE10Policy1000EPmS9_iS6_mmN4cuda3std3__410__identityEEEvT0_T1_T2_T3_T4_T6_)
        /*03c8*/ 	.word	0x00000030


	//----- nvinfo : EIATTR_FRAME_SIZE
	.align		4
.L_206:
        /*03cc*/ 	.byte	0x04, 0x11
        /*03ce*/ 	.short	(.L_208 - .L_207)
	.align		4
.L_207:
        /*03d0*/ 	.word	index@(_ZN3cub18CUB_300001_SM_10006detail6reduce28DeviceReduceSingleTileKernelINS2_10policy_hubImy11mul_functorImEE10Policy1000EPmS9_iS6_mmN4cuda3std3__410__identityEEEvT0_T1_T2_T3_T4_T6_)
        /*03d4*/ 	.word	0x00000000


	//----- nvinfo : EIATTR_MIN_STACK_SIZE
	.align		4
.L_208:
        /*03d8*/ 	.byte	0x04, 0x12
        /*03da*/ 	.short	(.L_210 - .L_209)
	.align		4
.L_209:
        /*03dc*/ 	.word	index@(_ZN3cub18CUB_300001_SM_10006detail6reduce28DeviceReduceSingleTileKernelINS2_10policy_hubImy11mul_functorImEE10Policy1000EPmS9_iS6_mmN4cuda3std3__410__identityEEEvT0_T1_T2_T3_T4_T6_)
        /*03e0*/ 	.word	0x00000000


	//----- nvinfo : EIATTR_MIN_STACK_SIZE
	.align		4
.L_210:
        /*03e4*/ 	.byte	0x04, 0x12
        /*03e6*/ 	.short	(.L_212 - .L_211)
	.align		4
.L_211:
        /*03e8*/ 	.word	index@(_ZN3cub18CUB_300001_SM_10006detail6reduce18DeviceReduceKernelINS2_10policy_hubImy11mul_functorImEE10Policy1000EN6thrust24THRUST_300001_SM_1000_NS6detail15normal_iteratorINSA_10device_ptrImEEEEyS6_m11inc_functorImEEEvT0_PT3_T1_NS0_13GridEvenShareISL_EET2_T4_)
        /*03ec*/ 	.word	0x00000000


	//----- nvinfo : EIATTR_MIN_STACK_SIZE
	.align		4
.L_212:
        /*03f0*/ 	.byte	0x04, 0x12
        /*03f2*/ 	.short	(.L_214 - .L_213)
	.align		4
.L_213:
        /*03f4*/ 	.word	index@(_ZN3cub18CUB_300001_SM_10006detail6reduce28DeviceReduceSingleTileKernelINS2_10policy_hubImy11mul_functorImEE10Policy1000EN6thrust24THRUST_300001_SM_1000_NS6detail15normal_iteratorINSA_10device_ptrImEEEEPmyS6_mm11inc_functorImEEEvT0_T1_T2_T3_T4_T6_)
        /*03f8*/ 	.word	0x00000000


	//----- nvinfo : EIATTR_MIN_STACK_SIZE
	.align		4
.L_214:
        /*03fc*/ 	.byte	0x04, 0x12
        /*03fe*/ 	.short	(.L_216 - .L_215)
	.align		4
.L_215:
        /*0400*/ 	.word	index@(_ZN3cub18CUB_300001_SM_10006detail6reduce28DeviceReduceSingleTileKernelINS2_10policy_hubImj11mul_functorImEE10Policy1000EPmS9_iS6_mmN4cuda3std3__410__identityEEEvT0_T1_T2_T3_T4_T6_)
        /*0404*/ 	.word	0x00000000


	//----- nvinfo : EIATTR_MIN_STACK_SIZE
	.align		4
.L_216:
        /*0408*/ 	.byte	0x04, 0x12
        /*040a*/ 	.short	(.L_218 - .L_217)
	.align		4
.L_217:
        /*040c*/ 	.word	index@(_ZN3cub18CUB_300001_SM_10006detail6reduce18DeviceReduceKernelINS2_10policy_hubImj11mul_functorImEE10Policy1000EN6thrust24THRUST_300001_SM_1000_NS6detail15normal_iteratorINSA_10device_ptrImEEEEjS6_m11inc_functorImEEEvT0_PT3_T1_NS0_13GridEvenShareISL_EET2_T4_)
        /*0410*/ 	.word	0x00000000


	//----- nvinfo : EIATTR_MIN_STACK_SIZE
	.align		4
.L_218:
        /*0414*/ 	.byte	0x04, 0x12
        /*0416*/ 	.short	(.L_220 - .L_219)
	.align		4
.L_219:
        /*0418*/ 	.word	index@(_ZN3cub18CUB_300001_SM_10006detail6reduce28DeviceReduceSingleTileKernelINS2_10policy_hubImj11mul_functorImEE10Policy1000EN6thrust24THRUST_300001_SM_1000_NS6detail15normal_iteratorINSA_10device_ptrImEEEEPmjS6_mm11inc_functorImEEEvT0_T1_T2_T3_T4_T6_)
        /*041c*/ 	.word	0x00000000


	//----- nvinfo : EIATTR_MIN_STACK_SIZE
	.align		4
.L_220:
        /*0420*/ 	.byte	0x04, 0x12
        /*0422*/ 	.short	(.L_222 - .L_221)
	.align		4
.L_221:
        /*0424*/ 	.word	index@(_ZN3cub18CUB_300001_SM_10006detail6reduce18DeviceReduceKernelINS2_10policy_hubIdy11add_functorIdEE10Policy1000EN6thrust24THRUST_300001_SM_1000_NS6detail15normal_iteratorINSA_10device_ptrIdEEEEyS6_d14square_functorIdEEEvT0_PT3_T1_NS0_13GridEvenShareISL_EET2_T4_)
        /*0428*/ 	.word	0x00000000


	//----- nvinfo : EIATTR_MIN_STACK_SIZE
	.align		4
.L_222:
        /*042c*/ 	.byte	0x04, 0x12
        /*042e*/ 	.short	(.L_224 - .L_223)
	.align		4
.L_223:
        /*0430*/ 	.word	index@(_ZN3cub18CUB_300001_SM_10006detail6reduce28DeviceReduceSingleTileKernelINS2_10policy_hubIdy11add_functorIdEE10Policy1000EN6thrust24THRUST_300001_SM_1000_NS6detail15normal_iteratorINSA_10device_ptrIdEEEEPdyS6_dd14square_functorIdEEEvT0_T1_T2_T3_T4_T6_)
        /*0434*/ 	.word	0x00000000


	//----- nvinfo : EIATTR_MIN_STACK_SIZE
	.align		4
.L_224:
        /*0438*/ 	.byte	0x04, 0x12
        /*043a*/ 	.short	(.L_226 - .L_225)
	.align		4
.L_225:
        /*043c*/ 	.word	index@(_ZN3cub18CUB_300001_SM_10006detail6reduce18DeviceReduceKernelINS2_10policy_hubIdj11add_functorIdEE10Policy1000EN6thrust24THRUST_300001_SM_1000_NS6detail15normal_iteratorINSA_10device_ptrIdEEEEjS6_d14square_functorIdEEEvT0_PT3_T1_NS0_13GridEvenShareISL_EET2_T4_)
        /*0440*/ 	.word	0x00000000


	//----- nvinfo : EIATTR_MIN_STACK_SIZE
	.align		4
.L_226:
        /*0444*/ 	.byte	0x04, 0x12
        /*0446*/ 	.short	(.L_228 - .L_227)
	.align		4
.L_227:
        /*0448*/ 	.word	index@(_ZN3cub18CUB_300001_SM_10006detail6reduce28DeviceReduceSingleTileKernelINS2_10policy_hubIdj11add_functorIdEE10Policy1000EN6thrust24THRUST_300001_SM_1000_NS6detail15normal_iteratorINSA_10device_ptrIdEEEEPdjS6_dd14square_functorIdEEEvT0_T1_T2_T3_T4_T6_)
        /*044c*/ 	.word	0x00000000


	//----- nvinfo : EIATTR_MIN_STACK_SIZE
	.align		4
.L_228:
        /*0450*/ 	.byte	0x04, 0x12
        /*0452*/ 	.short	(.L_230 - .L_229)
	.align		4
.L_229:
        /*0454*/ 	.word	index@(_ZN3cub18CUB_300001_SM_10006detail6reduce18DeviceReduceKernelINS2_10policy_hubIdy11max_functorIdEE10Policy1000EN6thrust24THRUST_300001_SM_1000_NS6detail15normal_iteratorINSA_10device_ptrIdEEEEyS6_dN4cuda3std3__410__identityEEEvT0_PT3_T1_NS0_13GridEvenShareISN_EET2_T4_)
        /*0458*/ 	.word	0x00000000


	//----- nvinfo : EIATTR_MIN_STACK_SIZE
	.align		4
.L_230:
        /*045c*/ 	.byte	0x04, 0x12
        /*045e*/ 	.short	(.L_232 - .L_231)
	.align		4
.L_231:
        /*0460*/ 	.word	index@(_ZN3cub18CUB_300001_SM_10006detail6reduce28DeviceReduceSingleTileKernelINS2_10policy_hubIdy11max_functorIdEE10Policy1000EN6thrust24THRUST_300001_SM_1000_NS6detail15normal_iteratorINSA_10device_ptrIdEEEEPdyS6_ddN4cuda3std3__410__identityEEEvT0_T1_T2_T3_T4_T6_)
        /*0464*/ 	.word	0x00000000


	//----- nvinfo : EIATTR_MIN_STACK_SIZE
	.align		4
.L_232:
        /*0468*/ 	.byte	0x04, 0x12
        /*046a*/ 	.short	(.L_234 - .L_233)
	.align		4
.L_233:
        /*046c*/ 	.word	index@(_ZN3cub18CUB_300001_SM_10006detail6reduce18DeviceReduceKernelINS2_10policy_hubIdj11max_functorIdEE10Policy1000EN6thrust24THRUST_300001_SM_1000_NS6detail15normal_iteratorINSA_10device_ptrIdEEEEjS6_dN4cuda3std3__410__identityEEEvT0_PT3_T1_NS0_13GridEvenShareISN_EET2_T4_)
        /*0470*/ 	.word	0x00000000


	//----- nvinfo : EIATTR_MIN_STACK_SIZE
	.align		4
.L_234:
        /*0474*/ 	.byte	0x04, 0x12
        /*0476*/ 	.short	(.L_236 - .L_235)
	.align		4
.L_235:
        /*0478*/ 	.word	index@(_ZN3cub18CUB_300001_SM_10006detail6reduce28DeviceReduceSingleTileKernelINS2_10policy_hubIdj11max_functorIdEE10Policy1000EN6thrust24THRUST_300001_SM_1000_NS6detail15normal_iteratorINSA_10device_ptrIdEEEEPdjS6_ddN4cuda3std3__410__identityEEEvT0_T1_T2_T3_T4_T6_)
        /*047c*/ 	.word	0x00000000


	//----- nvinfo : EIATTR_MIN_STACK_SIZE
	.align		4
.L_236:
        /*0480*/ 	.byte	0x04, 0x12
        /*0482*/ 	.short	(.L_238 - .L_237)
	.align		4
.L_237:
        /*0484*/ 	.word	index@(_ZN3cub18CUB_300001_SM_10006detail6reduce28DeviceReduceSingleTileKernelINS2_10policy_hubIdy11max_functorIdEE10Policy1000EPdS9_iS6_ddN4cuda3std3__410__identityEEEvT0_T1_T2_T3_T4_T6_)
        /*0488*/ 	.word	0x00000000


	//----- nvinfo : EIATTR_MIN_STACK_SIZE
	.align		4
.L_238:
        /*048c*/ 	.byte	0x04, 0x12
        /*048e*/ 	.short	(.L_240 - .L_239)
	.align		4
.L_239:
        /*0490*/ 	.word	index@(_ZN3cub18CUB_300001_SM_10006detail6reduce18DeviceReduceKernelINS2_10policy_hubIdy11max_functorIdEE10Policy1000EN6thrust24THRUST_300001_SM_1000_NS6detail15normal_iteratorINSA_10device_ptrIdEEEEyS6_d11abs_functorIdEEEvT0_PT3_T1_NS0_13GridEvenShareISL_EET2_T4_)
        /*0494*/ 	.word	0x00000000


	//----- nvinfo : EIATTR_MIN_STACK_SIZE
	.align		4
.L_240:
        /*0498*/ 	.byte	0x04, 0x12
        /*049a*/ 	.short	(.L_242 - .L_241)
	.align		4
.L_241:
        /*049c*/ 	.word	index@(_ZN3cub18CUB_300001_SM_10006detail6reduce28DeviceReduceSingleTileKernelINS2_10policy_hubIdy11max_functorIdEE10Policy1000EN6thrust24THRUST_300001_SM_1000_NS6detail15normal_iteratorINSA_10device_ptrIdEEEEPdyS6_dd11abs_functorIdEEEvT0_T1_T2_T3_T4_T6_)
        /*04a0*/ 	.word	0x00000000


	//----- nvinfo : EIATTR_MIN_STACK_SIZE
	.align		4
.L_242:
        /*04a4*/ 	.byte	0x04, 0x12
        /*04a6*/ 	.short	(.L_244 - .L_243)
	.align		4
.L_243:
        /*04a8*/ 	.word	index@(_ZN3cub18CUB_300001_SM_10006detail6reduce28DeviceReduceSingleTileKernelINS2_10policy_hubIdj11max_functorIdEE10Policy1000EPdS9_iS6_ddN4cuda3std3__410__identityEEEvT0_T1_T2_T3_T4_T6_)
        /*04ac*/ 	.word	0x00000000


	//----- nvinfo : EIATTR_MIN_STACK_SIZE
	.align		4
.L_244:
        /*04b0*/ 	.byte	0x04, 0x12
        /*04b2*/ 	.short	(.L_246 - .L_245)
	.align		4
.L_245:
        /*04b4*/ 	.word	index@(_ZN3cub18CUB_300001_SM_10006detail6reduce18DeviceReduceKernelINS2_10policy_hubIdj11max_functorIdEE10Policy1000EN6thrust24THRUST_300001_SM_1000_NS6detail15normal_iteratorINSA_10device_ptrIdEEEEjS6_d11abs_functorIdEEEvT0_PT3_T1_NS0_13GridEvenShareISL_EET2_T4_)
        /*04b8*/ 	.word	0x00000000


	//----- nvinfo : EIATTR_MIN_STACK_SIZE
	.align		4
.L_246:
        /*04bc*/ 	.byte	0x04, 0x12
        /*04be*/ 	.short	(.L_248 - .L_247)
	.align		4
.L_247:
        /*04c0*/ 	.word	index@(_ZN3cub18CUB_300001_SM_10006detail6reduce28DeviceReduceSingleTileKernelINS2_10policy_hubIdj11max_functorIdEE10Policy1000EN6thrust24THRUST_300001_SM_1000_NS6detail15normal_iteratorINSA_10device_ptrIdEEEEPdjS6_dd11abs_functorIdEEEvT0_T1_T2_T3_T4_T6_)
        /*04c4*/ 	.word	0x00000000


	//----- nvinfo : EIATTR_MIN_STACK_SIZE
	.align		4
.L_248:
        /*04c8*/ 	.byte	0x04, 0x12
        /*04ca*/ 	.short	(.L_250 - .L_249)
	.align		4
.L_249:
        /*04cc*/ 	.word	index@(_ZN3cub18CUB_300001_SM_10006detail6reduce28DeviceReduceSingleTileKernelINS2_10policy_hubIdy11add_functorIdEE10Policy1000EPdS9_iS6_ddN4cuda3std3__410__identityEEEvT0_T1_T2_T3_T4_T6_)
        /*04d0*/ 	.word	0x00000000


	//----- nvinfo : EIATTR_MIN_STACK_SIZE
	.align		4
.L_250:
        /*04d4*/ 	.byte	0x04, 0x12
        /*04d6*/ 	.short	(.L_252 - .L_251)
	.align		4
.L_251:
        /*04d8*/ 	.word	index@(_ZN3cub18CUB_300001_SM_10006detail6reduce18DeviceReduceKernelINS2_10policy_hubIdy11add_functorIdEE10Policy1000EN6thrust24THRUST_300001_SM_1000_NS6detail15normal_iteratorINSA_10device_ptrIdEEEEyS6_dN4cuda3std3__410__identityEEEvT0_PT3_T1_NS0_13GridEvenShareISN_EET2_T4_)
        /*04dc*/ 	.word	0x00000000


	//----- nvinfo : EIATTR_MIN_STACK_SIZE
	.align		4
.L_252:
        /*04e0*/ 	.byte	0x04, 0x12
        /*04e2*/ 	.short	(.L_254 - .L_253)
	.align		4
.L_253:
        /*04e4*/ 	.word	index@(_ZN3cub18CUB_300001_SM_10006detail6reduce28DeviceReduceSingleTileKernelINS2_10policy_hubIdy11add_functorIdEE10Policy1000EN6thrust24THRUST_300001_SM_1000_NS6detail15normal_iteratorINSA_10device_ptrIdEEEEPdyS6_ddN4cuda3std3__410__identityEEEvT0_T1_T2_T3_T4_T6_)
        /*04e8*/ 	.word	0x00000000


	//----- nvinfo : EIATTR_MIN_STACK_SIZE
	.align		4
.L_254:
        /*04ec*/ 	.byte	0x04, 0x12
        /*04ee*/ 	.short	(.L_256 - .L_255)
	.align		4
.L_255:
        /*04f0*/ 	.word	index@(_ZN3cub18CUB_300001_SM_10006detail6reduce28DeviceReduceSingleTileKernelINS2_10policy_hubIdj11add_functorIdEE10Policy1000EPdS9_iS6_ddN4cuda3std3__410__identityEEEvT0_T1_T2_T3_T4_T6_)
        /*04f4*/ 	.word	0x00000000


	//----- nvinfo : EIATTR_MIN_STACK_SIZE
	.align		4
.L_256:
        /*04f8*/ 	.byte	0x04, 0x12
        /*04fa*/ 	.short	(.L_258 - .L_257)
	.align		4
.L_257:
        /*04fc*/ 	.word	index@(_ZN3cub18CUB_300001_SM_10006detail6reduce18DeviceReduceKernelINS2_10policy_hubIdj11add_functorIdEE10Policy1000EN6thrust24THRUST_300001_SM_1000_NS6detail15normal_iteratorINSA_10device_ptrIdEEEEjS6_dN4cuda3std3__410__identityEEEvT0_PT3_T1_NS0_13GridEvenShareISN_EET2_T4_)
        /*0500*/ 	.word	0x00000000


	//----- nvinfo : EIATTR_MIN_STACK_SIZE
	.align		4
.L_258:
        /*0504*/ 	.byte	0x04, 0x12
        /*0506*/ 	.short	(.L_260 - .L_259)
	.align		4
.L_259:
        /*0508*/ 	.word	index@(_ZN3cub18CUB_300001_SM_10006detail6reduce28DeviceReduceSingleTileKernelINS2_10policy_hubIdj11add_functorIdEE10Policy1000EN6thrust24THRUST_300001_SM_1000_NS6detail15normal_iteratorINSA_10device_ptrIdEEEEPdjS6_ddN4cuda3std3__410__identityEEEvT0_T1_T2_T3_T4_T6_)
        /*050c*/ 	.word	0x00000000


	//----- nvinfo : EIATTR_MIN_STACK_SIZE
	.align		4
.L_260:
        /*0510*/ 	.byte	0x04, 0x12
        /*0512*/ 	.short	(.L_262 - .L_261)
	.align		4
.L_261:
        /*0514*/ 	.word	index@(_ZN3cub18CUB_300001_SM_10006detail9transform16transform_kernelINS2_10policy_hubILb1EN4cuda3std3__45tupleIJN6thrust24THRUST_300001_SM_1000_NS6detail15normal_iteratorINSA_10device_ptrIdEEEEEEEE10policy1000El11abs_functorIdESF_JPdEEEvT0_iT1_T2_DpNS2_10kernel_argIT3_EE)
        /*0518*/ 	.word	0x00000000


	//----- nvinfo : EIATTR_MIN_STACK_SIZE
	.align		4
.L_262:
        /*051c*/ 	.byte	0x04, 0x12
        /*051e*/ 	.short	(.L_264 - .L_263)
	.align		4
.L_263:
        /*0520*/ 	.word	index@(_ZN3cub18CUB_300001_SM_10006detail9transform16transform_kernelINS2_10policy_hubILb1EN4cuda3std3__45tupleIJN6thrust24THRUST_300001_SM_1000_NS6detail15normal_iteratorINSA_10device_ptrIdEEEEEEEE10policy1000Ei11abs_functorIdESF_JPdEEEvT0_iT1_T2_DpNS2_10kernel_argIT3_EE)
        /*0524*/ 	.word	0x00000000


	//----- nvinfo : EIATTR_MIN_STACK_SIZE
	.align		4
.L_264:
        /*0528*/ 	.byte	0x04, 0x12
        /*052a*/ 	.short	(.L_266 - .L_265)
	.align		4
.L_265:
        /*052c*/ 	.word	index@(_ZN3cub18CUB_300001_SM_10006detail9transform16transform_kernelINS2_10policy_hubILb1EN4cuda3std3__45tupleIJN6thrust24THRUST_300001_SM_1000_NS6detail15normal_iteratorINSA_10device_ptrIdEEEESF_EEEE10policy1000El12diff_functorIdESF_JPdSL_EEEvT0_iT1_T2_DpNS2_10kernel_argIT3_EE)
        /*0530*/ 	.word	0x00000000


	//----- nvinfo : EIATTR_MIN_STACK_SIZE
	.align		4
.L_266:
        /*0534*/ 	.byte	0x04, 0x12
        /*0536*/ 	.short	(.L_268 - .L_267)
	.align		4
.L_267:
        /*0538*/ 	.word	index@(_ZN3cub18CUB_300001_SM_10006detail9transform16transform_kernelINS2_10policy_hubILb1EN4cuda3std3__45tupleIJN6thrust24THRUST_300001_SM_1000_NS6detail15normal_iteratorINSA_10device_ptrIdEEEESF_EEEE10policy1000Ei12diff_functorIdESF_JPdSL_EEEvT0_iT1_T2_DpNS2_10kernel_argIT3_EE)
        /*053c*/ 	.word	0x00000000


	//----- nvinfo : EIATTR_MIN_STACK_SIZE
	.align		4
.L_268:
        /*0540*/ 	.byte	0x04, 0x12
        /*0542*/ 	.short	(.L_270 - .L_269)
	.align		4
.L_269:
        /*0544*/ 	.word	index@(_ZN3cub18CUB_300001_SM_10006detail9transform16transform_kernelINS2_10policy_hubILb1EN4cuda3std3__45tupleIJN6thrust24THRUST_300001_SM_1000_NS6detail15normal_iteratorINSA_10device_ptrIdEEEESF_EEEE10policy1000El11mul_functorIdESF_JPdSL_EEEvT0_iT1_T2_DpNS2_10kernel_argIT3_EE)
        /*0548*/ 	.word	0x00000000


	//----- nvinfo : EIATTR_MIN_STACK_SIZE
	.align		4
.L_270:
        /*054c*/ 	.byte	0x04, 0x12
        /*054e*/ 	.short	(.L_272 - .L_271)
	.align		4
.L_271:
        /*0550*/ 	.word	index@(_ZN3cub18CUB_300001_SM_10006detail9transform16transform_kernelINS2_10policy_hubILb1EN4cuda3std3__45tupleIJN6thrust24THRUST_300001_SM_1000_NS6detail15normal_iteratorINSA_10device_ptrIdEEEESF_EEEE10policy1000Ei11mul_functorIdESF_JPdSL_EEEvT0_iT1_T2_DpNS2_10kernel_argIT3_EE)
        /*0554*/ 	.word	0x00000000


	//----- nvinfo : EIATTR_MIN_STACK_SIZE
	.align		4
.L_272:
        /*0558*/ 	.byte	0x04, 0x12
        /*055a*/ 	.short	(.L_274 - .L_273)
	.align		4
.L_273:
        /*055c*/ 	.word	index@(_ZN3cub18CUB_300001_SM_10006detail9transform16transform_kernelINS2_10policy_hubILb1EN4cuda3std3__45tupleIJN6thrust24THRUST_300001_SM_1000_NS6detail15normal_iteratorINSA_10device_ptrIdEEEEEEEE10policy1000El14square_functorIdESF_JPdEEEvT0_iT1_T2_DpNS2_10kernel_argIT3_EE)
        /*0560*/ 	.word	0x00000000


	//----- nvinfo : EIATTR_MIN_STACK_SIZE
	.align		4
.L_274:
        /*0564*/ 	.byte	0x04, 0x12
        /*0566*/ 	.short	(.L_276 - .L_275)
	.align		4
.L_275:
        /*0568*/ 	.word	index@(_ZN3cub18CUB_300001_SM_10006detail9transform16transform_kernelINS2_10policy_hubILb1EN4cuda3std3__45tupleIJN6thrust24THRUST_300001_SM_1000_NS6detail15normal_iteratorINSA_10device_ptrIdEEEEEEEE10policy1000Ei14square_functorIdESF_JPdEEEvT0_iT1_T2_DpNS2_10kernel_argIT3_EE)
        /*056c*/ 	.word	0x00000000


	//----- nvinfo : EIATTR_MIN_STACK_SIZE
	.align		4
.L_276:
        /*0570*/ 	.byte	0x04, 0x12
        /*0572*/ 	.short	(.L_278 - .L_277)
	.align		4
.L_277:
        /*0574*/ 	.word	index@(_ZN3cub18CUB_300001_SM_10006detail9transform16transform_kernelINS2_10policy_hubILb1EN4cuda3std3__45tupleIJN6thrust24THRUST_300001_SM_1000_NS6detail15normal_iteratorINSA_10device_ptrIdEEEESF_EEEE10policy1000El11sub_functorIdESF_JPdSL_EEEvT0_iT1_T2_DpNS2_10kernel_argIT3_EE)
        /*0578*/ 	.word	0x00000000


	//----- nvinfo : EIATTR_MIN_STACK_SIZE
	.align		4
.L_278:
        /*057c*/ 	.byte	0x04, 0x12
        /*057e*/ 	.short	(.L_280 - .L_279)
	.align		4
.L_279:
        /*0580*/ 	.word	index@(_ZN3cub18CUB_300001_SM_10006detail9transform16transform_kernelINS2_10policy_hubILb1EN4cuda3std3__45tupleIJN6thrust24THRUST_300001_SM_1000_NS6detail15normal_iteratorINSA_10device_ptrIdEEEESF_EEEE10policy1000Ei11sub_functorIdESF_JPdSL_EEEvT0_iT1_T2_DpNS2_10kernel_argIT3_EE)
        /*0584*/ 	.word	0x00000000


	//----- nvinfo : EIATTR_MIN_STACK_SIZE
	.align		4
.L_280:
        /*0588*/ 	.byte	0x04, 0x12
        /*058a*/ 	.short	(.L_282 - .L_281)
	.align		4
.L_281:
        /*058c*/ 	.word	index@(_ZN3cub18CUB_300001_SM_10006detail8for_each13static_kernelINS2_12policy_hub_t12policy_500_tEmN6thrust24THRUST_300001_SM_1000_NS8cuda_cub20__uninitialized_fill7functorINS7_10device_ptrIjEEjEEEEvT0_T1_)
        /*0590*/ 	.word	0x00000000


	//----- nvinfo : EIATTR_MIN_STACK_SIZE
	.align		4
.L_282:
        /*0594*/ 	.byte	0x04, 0x12
        /*0596*/ 	.short	(.L_284 - .L_283)
	.align		4
.L_283:
        /*0598*/ 	.word	index@(_ZN3cub18CUB_300001_SM_10006detail8for_each13static_kernelINS2_12policy_hub_t12policy_500_tElN6thrust24THRUST_300001_SM_1000_NS8cuda_cub6__fill7functorINS7_6detail15normal_iteratorINS7_10device_ptrIdEEEEdEEEEvT0_T1_)
        /*059c*/ 	.word	0x00000000


	//----- nvinfo : EIATTR_MIN_STACK_SIZE
	.align		4
.L_284:
        /*05a0*/ 	.byte	0x04, 0x12
        /*05a2*/ 	.short	(.L_286 - .L_285)
	.align		4
.L_285:
        /*05a4*/ 	.word	index@(_ZN3cub18CUB_300001_SM_10006detail8for_each13static_kernelINS2_12policy_hub_t12policy_500_tEmN6thrust24THRUST_300001_SM_1000_NS8cuda_cub20__uninitialized_fill7functorINS7_10device_ptrIdEEdEEEEvT0_T1_)
        /*05a8*/ 	.word	0x00000000


	//----- nvinfo : EIATTR_MIN_STACK_SIZE
	.align		4
.L_286:
        /*05ac*/ 	.byte	0x04, 0x12
        /*05ae*/ 	.short	(.L_288 - .L_287)
	.align		4
.L_287:
        /*05b0*/ 	.word	index@(_ZN3cub18CUB_300001_SM_10006detail8for_each13static_kernelINS2_12policy_hub_t12policy_500_tEmN6thrust24THRUST_300001_SM_1000_NS8cuda_cub6__fill7functorINS7_6detail15normal_iteratorINS7_10device_ptrIdEEEEdEEEEvT0_T1_)
        /*05b4*/ 	.word	0x00000000


	//----- nvinfo : EIATTR_MIN_STACK_SIZE
	.align		4
.L_288:
        /*05b8*/ 	.byte	0x04, 0x12
        /*05ba*/ 	.short	(.L_290 - .L_289)
	.align		4
.L_289:
        /*05bc*/ 	.word	index@(_ZN3cub18CUB_300001_SM_10006detail11EmptyKernelIvEEvv)
        /*05c0*/ 	.word	0x00000000
.L_290:


//--------------------- .nv.compat                --------------------------
	.section	.nv.compat,"",@"SHT_CUDA_COMPAT_INFO"
	.align	4
        /*0000*/ 	.byte	0x02, 0x09, 0x00, 0x00, 0x02, 0x02, 0x01, 0x00, 0x02, 0x05, 0x05, 0x00, 0x03, 0x07, 0x01, 0x01
        /*0010*/ 	.byte	0x02, 0x03, 0x00, 0x00, 0x02, 0x06, 0x01, 0x00, 0x04, 0x0b, 0x08, 0x00, 0x01, 0x00, 0x00, 0x00
        /*0020*/ 	.byte	0x00, 0x00, 0x00, 0x00


//--------------------- .nv.info._ZN3cub18CUB_300001_SM_10006detail6reduce28DeviceReduceSingleTileKernelINS2_10policy_hubImy11mul_functorImEE10Policy1000EPmS9_iS6_mmN4cuda3std3__410__identityEEEvT0_T1_T2_T3_T4_T6_ --------------------------
	.section	.nv.info._ZN3cub18CUB_300001_SM_10006detail6reduce28DeviceReduceSingleTileKernelINS2_10policy_hubImy11mul_functorImEE10Policy1000EPmS9_iS6_mmN4cuda3std3__410__identityEEEvT0_T1_T2_T3_T4_T6_,"",@"SHT_CUDA_INFO"
	.sectionflags	@""
	.align	4


	//----- nvinfo : EIATTR_CUDA_API_VERSION
	.align		4
        /*0000*/ 	.byte	0x04, 0x37
        /*0002*/ 	.short	(.L_292 - .L_291)
.L_291:
        /*0004*/ 	.word	0x00000082


	//----- nvinfo : EIATTR_KPARAM_INFO
	.align		4
.L_292:
        /*0008*/ 	.byte	0x04, 0x17
        /*000a*/ 	.short	(.L_294 - .L_293)
.L_293:
        /*000c*/ 	.word	0x00000000
        /*0010*/ 	.short	0x0005
        /*0012*/ 	.short	0x0020
        /*0014*/ 	.byte	0x00, 0xf0, 0x05, 0x00


	//----- nvinfo : EIATTR_KPARAM_INFO
	.align		4
.L_294:
        /*0018*/ 	.byte	0x04, 0x17
        /*001a*/ 	.short	(.L_296 - .L_295)
.L_295:
        /*001c*/ 	.word	0x00000000
        /*0020*/ 	.short	0x0004
        /*0022*/ 	.short	0x0018
        /*0024*/ 	.byte	0x00, 0xf0, 0x21, 0x00


	//----- nvinfo : EIATTR_KPARAM_INFO
	.align		4
.L_296:
        /*0028*/ 	.byte	0x04, 0x17
        /*002a*/ 	.short	(.L_298 - .L_297)
.L_297:
        /*002c*/ 	.word	0x00000000
        /*0030*/ 	.short	0x0003
        /*0032*/ 	.short	0x0014
        /*0034*/ 	.byte	0x00, 0xf0, 0x05, 0x00


	//----- nvinfo : EIATTR_KPARAM_INFO
	.align		4
.L_298:
        /*0038*/ 	.byte	0x04, 0x17
        /*003a*/ 	.short	(.L_300 - .L_299)
.L_299:
        /*003c*/ 	.word	0x00000000
        /*0040*/ 	.short	0x0002
        /*0042*/ 	.short	0x0010
        /*0044*/ 	.byte	0x00, 0xf0, 0x11, 0x00


	//----- nvinfo : EIATTR_KPARAM_INFO
	.align		4
.L_300:
        /*0048*/ 	.byte	0x04, 0x17
        /*004a*/ 	.short	(.L_302 - .L_301)
.L_301:
        /*004c*/ 	.word	0x00000000
        /*0050*/ 	.short	0x0001
        /*0052*/ 	.short	0x0008
        /*0054*/ 	.byte	0x00, 0xf5, 0x21, 0x00


	//----- nvinfo : EIATTR_KPARAM_INFO
	.align		4
.L_302:
        /*0058*/ 	.byte	0x04, 0x17
        /*005a*/ 	.short	(.L_304 - .L_303)
.L_303:
        /*005c*/ 	.word	0x00000000
        /*0060*/ 	.short	0x0000
        /*0062*/ 	.short	0x0000
        /*0064*/ 	.byte	0x00, 0xf5, 0x21, 0x00


	//----- nvinfo : EIATTR_SPARSE_MMA_MASK
	.align		4
.L_304:
        /*0068*/ 	.byte	0x03, 0x50
        /*006a*/ 	.short	0x0000


	//----- nvinfo : EIATTR_MAXREG_COUNT
	.align		4
        /*006c*/ 	.byte	0x03, 0x1b
        /*006e*/ 	.short	0x00ff


	//----- nvinfo : EIATTR_NUM_BARRIERS
	.align		4
        /*0070*/ 	.byte	0x02, 0x4c
        /*0072*/ 	.byte	0x01
	.zero		1


	//----- nvinfo : EIATTR_MERCURY_ISA_VERSION
	.align		4
        /*0074*/ 	.byte	0x03, 0x5f
        /*0076*/ 	.short	0x0101


	//----- nvinfo : EIATTR_COOP_GROUP_MASK_REGIDS
	.align		4
        /*0078*/ 	.byte	0x04, 0x29
        /*007a*/ 	.short	(.L_306 - .L_305)


	//   ....[0]....
.L_305:
        /*007c*/ 	.word	0xffffffff


	//   ....[1]....
        /*0080*/ 	.word	0xffffffff


	//   ....[2]....
        /*0084*/ 	.word	0xffffffff


	//   ....[3]....
        /*0088*/ 	.word	0xffffffff


	//   ....[4]....
        /*008c*/ 	.word	0xffffffff


	//   ....[5]....
        /*0090*/ 	.word	0xffffffff


	//   ....[6]....
        /*0094*/ 	.word	0xffffffff


	//   ....[7]....
        /*0098*/ 	.word	0xffffffff


	//   ....[8]....
        /*009c*/ 	.word	0xffffffff


	//   ....[9]....
        /*00a0*/ 	.word	0xffffffff


	//   ....[10]....
        /*00a4*/ 	.word	0xffffffff


	//   ....[11]....
        /*00a8*/ 	.word	0xffffffff


	//   ....[12]....
        /*00ac*/ 	.word	0xffffffff


	//   ....[13]....
        /*00b0*/ 	.word	0xffffffff


	//   ....[14]....
        /*00b4*/ 	.word	0xffffffff


	//   ....[15]....
        /*00b8*/ 	.word	0xffffffff


	//   ....[16]....
        /*00bc*/ 	.word	0xffffffff


	//   ....[17]....
        /*00c0*/ 	.word	0xffffffff


	//   ....[18]....
        /*00c4*/ 	.word	0xffffffff


	//   ....[19]....
        /*00c8*/ 	.word	0xffffffff


	//   ....[20]....
        /*00cc*/ 	.word	0xffffffff


	//   ....[21]....
        /*00d0*/ 	.word	0xffffffff


	//   ....[22]....
        /*00d4*/ 	.word	0xffffffff


	//   ....[23]....
        /*00d8*/ 	.word	0xffffffff


	//   ....[24]....
        /*00dc*/ 	.word	0xffffffff


	//   ....[25]....
        /*00e0*/ 	.word	0xffffffff


	//   ....[26]....
        /*00e4*/ 	.word	0xffffffff


	//   ....[27]....
        /*00e8*/ 	.word	0xffffffff


	//   ....[28]....
        /*00ec*/ 	.word	0xffffffff


	//   ....[29]....
        /*00f0*/ 	.word	0xffffffff


	//   ....[30]....
        /*00f4*/ 	.word	0xffffffff


	//   ....[31]....
        /*00f8*/ 	.word	0xffffffff


	//   ....[32]....
        /*00fc*/ 	.word	0xffffffff


	//   ....[33]....
        /*0100*/ 	.word	0xffffffff


	//   ....[34]....
        /*0104*/ 	.word	0xffffffff


	//   ....[35]....
        /*0108*/ 	.word	0xffffffff


	//   ....[36]....
        /*010c*/ 	.word	0xffffffff


	//   ....[37]....
        /*0110*/ 	.word	0xffffffff


	//   ....[38]....
        /*0114*/ 	.word	0xffffffff


	//   ....[39]....
        /*0118*/ 	.word	0xffffffff


	//   ....[40]....
        /*011c*/ 	.word	0xffffffff


	//   ....[41]....
        /*0120*/ 	.word	0xffffffff


	//   ....[42]....
        /*0124*/ 	.word	0xffffffff


	//   ....[43]....
        /*0128*/ 	.word	0xffffffff


	//   ....[44]....
        /*012c*/ 	.word	0xffffffff


	//   ....[45]....
        /*0130*/ 	.word	0xffffffff


	//   ....[46]....
        /*0134*/ 	.word	0xffffffff


	//   ....[47]....
        /*0138*/ 	.word	0xffffffff


	//   ....[48]....
        /*013c*/ 	.word	0xffffffff


	//   ....[49]....
        /*0140*/ 	.word	0xffffffff


	//   ....[50]....
        /*0144*/ 	.word	0xffffffff


	//   ....[51]....
        /*0148*/ 	.word	0xffffffff


	//   ....[52]....
        /*014c*/ 	.word	0xffffffff


	//   ....[53]....
        /*0150*/ 	.word	0xffffffff


	//   ....[54]....
        /*0154*/ 	.word	0xffffffff


	//   ....[55]....
        /*0158*/ 	.word	0xffffffff


	//   ....[56]....
        /*015c*/ 	.word	0xffffffff


	//   ....[57]....
        /*0160*/ 	.word	0xffffffff


	//   ....[58]....
        /*0164*/ 	.word	0xffffffff


	//   ....[59]....
        /*0168*/ 	.word	0xffffffff


	//----- nvinfo : EIATTR_COOP_GROUP_INSTR_OFFSETS
	.align		4
.L_306:
        /*016c*/ 	.byte	0x04, 0x28
        /*016e*/ 	.short	(.L_308 - .L_307)


	//   ....[0]....
.L_307:
        /*0170*/ 	.word	0x00000f10


	//   ....[1]....
        /*0174*/ 	.word	0x00000f20


	//   ....[2]....
        /*0178*/ 	.word	0x00000fb0


	//   ....[3]....
        /*017c*/ 	.word	0x00000fd0


	//   ....[4]....
        /*0180*/ 	.word	0x00001040


	//   ....[5]....
        /*0184*/ 	.word	0x00001060


	//   ....[6]....
        /*0188*/ 	.word	0x000010d0


	//   ....[7]....
        /*018c*/ 	.word	0x000010f0


	//   ....[8]....
        /*0190*/ 	.word	0x00001170


	//   ....[9]....
        /*0194*/ 	.word	0x000011a0


	//   ....[10]....
        /*0198*/ 	.word	0x00001550


	//   ....[11]....
        /*019c*/ 	.word	0x00001560


	//   ....[12]....
        /*01a0*/ 	.word	0x000015f0


	//   ....[13]....
        /*01a4*/ 	.word	0x00001630


	//   ....[14]....
        /*01a8*/ 	.word	0x000016b0


	//   ....[15]....
        /*01ac*/ 	.word	0x000016d0


	//   ....[16]....
        /*01b0*/ 	.word	0x00001760


	//   ....[17]....
        /*01b4*/ 	.word	0x00001780


	//   ....[18]....
        /*01b8*/ 	.word	0x00001810


	//   ....[19]....
        /*01bc*/ 	.word	0x00001820


	//   ....[20]....
        /*01c0*/ 	.word	0x00003000


	//   ....[21]....
        /*01c4*/ 	.word	0x00003010


	//   ....[22]....
        /*01c8*/ 	.word	0x000030c0


	//   ....[23]....
        /*01cc*/ 	.word	0x000030d0


	//   ....[24]....
        /*01d0*/ 	.word	0x00003150


	//   ....[25]....
        /*01d4*/ 	.word	0x00003160


	//   ....[26]....
        /*01d8*/ 	.word	0x000031e0


	//   ....[27]....
        /*01dc*/ 	.word	0x000031f0


	//   ....[28]....
        /*01e0*/ 	.word	0x00003280


	//   ....[29]....
        /*01e4*/ 	.word	0x000032c0


	//   ....[30]....
        /*01e8*/ 	.word	0x000043d0


	//   ....[31]....
        /*01ec*/ 	.word	0x000043e0


	//   ....[32]....
        /*01f0*/ 	.word	0x00004490


	//   ....[33]....
        /*01f4*/ 	.word	0x000044b0


	//   ....[34]....
        /*01f8*/ 	.word	0x00004530


	//   ....[35]....
        /*01fc*/ 	.word	0x00004550


	//   ....[36]....
        /*0200*/ 	.word	0x000045c0


	//   ....[37]....
        /*0204*/ 	.word	0x000045e0


	//   ....[38]....
        /*0208*/ 	.word	0x00004660


	//   ....[39]....
        /*020c*/ 	.word	0x00004690


	//   ....[40]....
        /*0210*/ 	.word	0x00004a10


	//   ....[41]....
        /*0214*/ 	.word	0x00004a20


	//   ....[42]....
        /*0218*/ 	.word	0x00004ab0


	//   ....[43]....
        /*021c*/ 	.word	0x00004af0


	//   ....[44]....
        /*0220*/ 	.word	0x00004b70


	//   ....[45]....
        /*0224*/ 	.word	0x00004b90


	//   ....[46]....
        /*0228*/ 	.word	0x00004c20


	//   ....[47]....
        /*022c*/ 	.word	0x00004c40


	//   ....[48]....
        /*0230*/ 	.word	0x00004cd0


	//   ....[49]....
        /*0234*/ 	.word	0x00004ce0


	//   ....[50]....
        /*0238*/ 	.word	0x00006530


	//   ....[51]....
        /*023c*/ 	.word	0x00006540


	//   ....[52]....
        /*0240*/ 	.word	0x000065f0


	//   ....[53]....
        /*0244*/ 	.word	0x00006600


	//   ....[54]....
        /*0248*/ 	.word	0x00006680


	//   ....[55]....
        /*024c*/ 	.word	0x00006690


	//   ....[56]....
        /*0250*/ 	.word	0x00006710


	//   ....[57]....
        /*0254*/ 	.word	0x00006720


	//   ....[58]....
        /*0258*/ 	.word	0x000067b0


	//   ....[59]....
        /*025c*/ 	.word	0x000067f0


	//----- nvinfo : EIATTR_VRC_CTA_INIT_COUNT
	.align		4
.L_308:
        /*0260*/ 	.byte	0x02, 0x4a
	.zero		1
	.zero		1


	//----- nvinfo : EIATTR_EXIT_INSTR_OFFSETS
	.align		4
        /*0264*/ 	.byte	0x04, 0x1c
        /*0266*/ 	.short	(.L_310 - .L_309)


	//   ....[0]....
.L_309:
        /*0268*/ 	.word	0x00000080


	//   ....[1]....
        /*026c*/ 	.word	0x000000c0


	//   ....[2]....
        /*0270*/ 	.word	0x00006b00


	//   ....[3]....
        /*0274*/ 	.word	0x00006b80


	//----- nvinfo : EIATTR_MAX_THREADS
	.align		4
.L_310:
        /*0278*/ 	.byte	0x04, 0x05
        /*027a*/ 	.short	(.L_312 - .L_311)
.L_311:
        /*027c*/ 	.word	0x00000100
        /*0280*/ 	.word	0x00000001
        /*0284*/ 	.word	0x00000001


	//----- nvinfo : EIATTR_CRS_STACK_SIZE
	.align		4
.L_312:
        /*0288*/ 	.byte	0x04, 0x1e
        /*028a*/ 	.short	(.L_314 - .L_313)
.L_313:
        /*028c*/ 	.word	0x00000000


	//----- nvinfo : EIATTR_CBANK_PARAM_SIZE
	.align		4
.L_314:
        /*0290*/ 	.byte	0x03, 0x19
        /*0292*/ 	.short	0x0021


	//----- nvinfo : EIATTR_PARAM_CBANK
	.align		4
        /*0294*/ 	.byte	0x04, 0x0a
        /*0296*/ 	.short	(.L_316 - .L_315)
	.align		4
.L_315:
        /*0298*/ 	.word	index@(.nv.constant0._ZN3cub18CUB_300001_SM_10006detail6reduce28DeviceReduceSingleTileKernelINS2_10policy_hubImy11mul_functorImEE10Policy1000EPmS9_iS6_mmN4cuda3std3__410__identityEEEvT0_T1_T2_T3_T4_T6_)
        /*029c*/ 	.short	0x0380
        /*029e*/ 	.short	0x0021


	//----- nvinfo : EIATTR_SW_WAR
	.align		4
.L_316:
        /*02a0*/ 	.byte	0x04, 0x36
        /*02a2*/ 	.short	(.L_318 - .L_317)
.L_317:
        /*02a4*/ 	.word	0x00000008
.L_318:


//--------------------- .nv.info._ZN3cub18CUB_300001_SM_10006detail6reduce18DeviceReduceKernelINS2_10policy_hubImy11mul_functorImEE10Policy1000EN6thrust24THRUST_300001_SM_1000_NS6detail15normal_iteratorINSA_10device_ptrImEEEEyS6_m11inc_functorImEEEvT0_PT3_T1_NS0_13GridEvenShareISL_EET2_T4_ --------------------------
	.section	.nv.info._ZN3cub18CUB_300001_SM_10006detail6reduce18DeviceReduceKernelINS2_10policy_hubImy11mul_functorImEE10Policy1000EN6thrust24THRUST_300001_SM_1000_NS6detail15normal_iteratorINSA_10device_ptrImEEEEyS6_m11inc_functorImEEEvT0_PT3_T1_NS0_13GridEvenShareISL_EET2_T4_,"",@"SHT_CUDA_INFO"
	.sectionflags	@""
	.align	4


	//----- nvinfo : EIATTR_CUDA_API_VERSION
	.align		4
        /*0000*/ 	.byte	0x04, 0x37
        /*0002*/ 	.short	(.L_320 - .L_319)
.L_319:
        /*0004*/ 	.word	0x00000082


	//----- nvinfo : EIATTR_KPARAM_INFO
	.align		4
.L_320:
        /*0008*/ 	.byte	0x04, 0x17
        /*000a*/ 	.short	(.L_322 - .L_321)
.L_321:
        /*000c*/ 	.word	0x00000000
        /*0010*/ 	.short	0x0005
        /*0012*/ 	.short	0x0061
        /*0014*/ 	.byte	0x00, 0xf0, 0x05, 0x00


	//----- nvinfo : EIATTR_KPARAM_INFO
	.align		4
.L_322:
        /*0018*/ 	.byte	0x04, 0x17
        /*001a*/ 	.short	(.L_324 - .L_323)
.L_323:
        /*001c*/ 	.word	0x00000000
        /*0020*/ 	.short	0x0004
        /*0022*/ 	.short	0x0060
        /*0024*/ 	.byte	0x00, 0xf0, 0x05, 0x00


	//----- nvinfo : EIATTR_KPARAM_INFO
	.align		4
.L_324:
        /*0028*/ 	.byte	0x04, 0x17
        /*002a*/ 	.short	(.L_326 - .L_325)
.L_325:
        /*002c*/ 	.word	0x00000000
        /*0030*/ 	.short	0x0003
        /*0032*/ 	.short	0x0018
        /*0034*/ 	.byte	0x00, 0xf0, 0x21, 0x01


	//----- nvinfo : EIATTR_KPARAM_INFO
	.align		4
.L_326:
        /*0038*/ 	.byte	0x04, 0x17
        /*003a*/ 	.short	(.L_328 - .L_327)
.L_327:
        /*003c*/ 	.word	0x00000000
        /*0040*/ 	.short	0x0002
        /*0042*/ 	.short	0x0010
        /*0044*/ 	.byte	0x00, 0xf0, 0x21, 0x00


	//----- nvinfo : EIATTR_KPARAM_INFO
	.align		4
.L_328:
        /*0048*/ 	.byte	0x04, 0x17
        /*004a*/ 	.short	(.L_330 - .L_329)
.L_329:
        /*004c*/ 	.word	0x00000000
        /*0050*/ 	.short	0x0001
        /*0052*/ 	.short	0x0008
        /*0054*/ 	.byte	0x00, 0xf5, 0x21, 0x00


	//----- nvinfo : EIATTR_KPARAM_INFO
	.align		4
.L_330:
        /*0058*/ 	.byte	0x04, 0x17
        /*005a*/ 	.short	(.L_332 - .L_331)
.L_331:
        /*005c*/ 	.word	0x00000000
        /*0060*/ 	.short	0x0000
        /*0062*/ 	.short	0x0000
        /*0064*/ 	.byte	0x00, 0xf0, 0x21, 0x00


	//----- nvinfo : EIATTR_SPARSE_MMA_MASK
	.align		4
.L_332:
        /*0068*/ 	.byte	0x03, 0x50
        /*006a*/ 	.short	0x0000


	//----- nvinfo : EIATTR_MAXREG_COUNT
	.align		4
        /*006c*/ 	.byte	0x03, 0x1b
        /*006e*/ 	.short	0x00ff


	//----- nvinfo : EIATTR_NUM_BARRIERS
	.align		4
        /*0070*/ 	.byte	0x02, 0x4c
        /*0072*/ 	.byte	0x01
	.zero		1


	//----- nvinfo : EIATTR_MERCURY_ISA_VERSION
	.align		4
        /*0074*/ 	.byte	0x03, 0x5f
        /*0076*/ 	.short	0x0101


	//----- nvinfo : EIATTR_COOP_GROUP_MASK_REGIDS
	.align		4
        /*0078*/ 	.byte	0x04, 0x29
        /*007a*/ 	.short	(.L_334 - .L_333)


	//   ....[0]....
.L_333:
        /*007c*/ 	.word	0xffffffff


	//   ....[1]....
        /*0080*/ 	.word	0xffffffff


	//   ....[2]....
        /*0084*/ 	.word	0xffffffff


	//   ....[3]....
        /*0088*/ 	.word	0xffffffff


	//   ....[4]....
        /*008c*/ 	.word	0xffffffff


	//   ....[5]....
        /*0090*/ 	.word	0xffffffff


	//   ....[6]....
        /*0094*/ 	.word	0xffffffff


	//   ....[7]....
        /*0098*/ 	.word	0xffffffff


	//   ....[8]....
        /*009c*/ 	.word	0xffffffff


	//   ....[9]....
        /*00a0*/ 	.word	0xffffffff


	//   ....[10]....
        /*00a4*/ 	.word	0xffffffff


	//   ....[11]....
        /*00a8*/ 	.word	0xffffffff


	//   ....[12]....
        /*00ac*/ 	.word	0xffffffff


	//   ....[13]....
        /*00b0*/ 	.word	0xffffffff


	//   ....[14]....
        /*00b4*/ 	.word	0xffffffff


	//   ....[15]....
        /*00b8*/ 	.word	0xffffffff


	//   ....[16]....
        /*00bc*/ 	.word	0xffffffff


	//   ....[17]....
        /*00c0*/ 	.word	0xffffffff


	//   ....[18]....
        /*00c4*/ 	.word	0xffffffff


	//   ....[19]....
        /*00c8*/ 	.word	0xffffffff


	//   ....[20]....
        /*00cc*/ 	.word	0xffffffff


	//   ....[21]....
        /*00d0*/ 	.word	0xffffffff


	//   ....[22]....
        /*00d4*/ 	.word	0xffffffff


	//   ....[23]....
        /*00d8*/ 	.word	0xffffffff


	//   ....[24]....
        /*00dc*/ 	.word	0xffffffff


	//   ....[25]....
        /*00e0*/ 	.word	0xffffffff


	//   ....[26]....
        /*00e4*/ 	.word	0xffffffff


	//   ....[27]....
        /*00e8*/ 	.word	0xffffffff


	//   ....[28]....
        /*00ec*/ 	.word	0xffffffff


	//   ....[29]....
        /*00f0*/ 	.word	0xffffffff


	//----- nvinfo : EIATTR_COOP_GROUP_INSTR_OFFSETS
	.align		4
.L_334:
        /*00f4*/ 	.byte	0x04, 0x28
        /*00f6*/ 	.short	(.L_336 - .L_335)


	//   ....[0]....
.L_335:
        /*00f8*/ 	.word	0x00000f50


	//   ....[1]....
        /*00fc*/ 	.word	0x00000f60


	//   ....[2]....
        /*0100*/ 	.word	0x00000ff0


	//   ....[3]....
        /*0104*/ 	.word	0x00001010


	//   ....[4]....
        /*0108*/ 	.word	0x00001080


	//   ....[5]....
        /*010c*/ 	.word	0x000010a0


	//   ....[6]....
        /*0110*/ 	.word	0x00001110


	//   ....[7]....
        /*0114*/ 	.word	0x00001130


	//   ....[8]....
        /*0118*/ 	.word	0x000011c0


	//   ....[9]....
        /*011c*/ 	.word	0x000011d0


	//   ....[10]....
        /*0120*/ 	.word	0x000015b0


	//   ....[11]....
        /*0124*/ 	.word	0x000015c0


	//   ....[12]....
        /*0128*/ 	.word	0x00001650


	//   ....[13]....
        /*012c*/ 	.word	0x00001690


	//   ....[14]....
        /*0130*/ 	.word	0x00001710


	//   ....[15]....
        /*0134*/ 	.word	0x00001730


	//   ....[16]....
        /*0138*/ 	.word	0x000017c0


	//   ....[17]....
        /*013c*/ 	.word	0x000017e0


	//   ....[18]....
        /*0140*/ 	.word	0x00001850


	//   ....[19]....
        /*0144*/ 	.word	0x00001880


	//   ....[20]....
        /*0148*/ 	.word	0x000033e0


	//   ....[21]....
        /*014c*/ 	.word	0x000033f0


	//   ....[22]....
        /*0150*/ 	.word	0x00003490


	//   ....[23]....
        /*0154*/ 	.word	0x000034b0


	//   ....[24]....
        /*0158*/ 	.word	0x00003520


	//   ....[25]....
        /*015c*/ 	.word	0x00003540


	//   ....[26]....
        /*0160*/ 	.word	0x000035b0


	//   ....[27]....
        /*0164*/ 	.word	0x000035e0


	//   ....[28]....
        /*0168*/ 	.word	0x00003670


	//   ....[29]....
        /*016c*/ 	.word	0x000036a0


	//----- nvinfo : EIATTR_VRC_CTA_INIT_COUNT
	.align		4
.L_336:
        /*0170*/ 	.byte	0x02, 0x4a
	.zero		1
	.zero		1


	//----- nvinfo : EIATTR_EXIT_INSTR_OFFSETS
	.align		4
        /*0174*/ 	.byte	0x04, 0x1c
        /*0176*/ 	.short	(.L_338 - .L_337)


	//   ....[0]....
.L_337:
        /*0178*/ 	.word	0x000039e0


	//   ....[1]....
        /*017c*/ 	.word	0x00003a50


	//----- nvinfo : EIATTR_MAX_THREADS
	.align		4
.L_338:
        /*0180*/ 	.byte	0x04, 0x05
        /*0182*/ 	.short	(.L_340 - .L_339)
.L_339:
        /*0184*/ 	.word	0x00000100
        /*0188*/ 	.word	0x00000001
        /*018c*/ 	.word	0x00000001


	//----- nvinfo : EIATTR_CRS_STACK_SIZE
	.align		4
.L_340:
        /*0190*/ 	.byte	0x04, 0x1e
        /*0192*/ 	.short	(.L_342 - .L_341)
.L_341:
        /*0194*/ 	.word	0x00000000


	//----- nvinfo : EIATTR_CBANK_PARAM_SIZE
	.align		4
.L_342:
        /*0198*/ 	.byte	0x03, 0x19
        /*019a*/ 	.short	0x0062


	//----- nvinfo : EIATTR_PARAM_CBANK
	.align		4
        /*019c*/ 	.byte	0x04, 0x0a
        /*019e*/ 	.short	(.L_344 - .L_343)
	.align		4
.L_343:
        /*01a0*/ 	.word	index@(.nv.constant0._ZN3cub18CUB_300001_SM_10006detail6reduce18DeviceReduceKernelINS2_10policy_hubImy11mul_functorImEE10Policy1000EN6thrust24THRUST_300001_SM_1000_NS6detail15normal_iteratorINSA_10device_ptrImEEEEyS6_m11inc_functorImEEEvT0_PT3_T1_NS0_13GridEvenShareISL_EET2_T4_)
        /*01a4*/ 	.short	0x0380
        /*01a6*/ 	.short	0x0062


	//----- nvinfo : EIATTR_SW_WAR
	.align		4
.L_344:
        /*01a8*/ 	.byte	0x04, 0x36
        /*01aa*/ 	.short	(.L_346 - .L_345)
.L_345:
        /*01ac*/ 	.word	0x00000008
.L_346:


//--------------------- .nv.info._ZN3cub18CUB_300001_SM_10006detail6reduce28DeviceReduceSingleTileKernelINS2_10policy_hubImy11mul_functorImEE10Policy1000EN6thrust24THRUST_300001_SM_1000_NS6detail15normal_iteratorINSA_10device_ptrImEEEEPmyS6_mm11inc_functorImEEEvT0_T1_T2_T3_T4_T6_ --------------------------
	.section	.nv.info._ZN3cub18CUB_300001_SM_10006detail6reduce28DeviceReduceSingleTileKernelINS2_10policy_hubImy11mul_functorImEE10Policy1000EN6thrust24THRUST_300001_SM_1000_NS6detail15normal_iteratorINSA_10device_ptrImEEEEPmyS6_mm11inc_functorImEEEvT0_T1_T2_T3_T4_T6_,"",@"SHT_CUDA_INFO"
	.sectionflags	@""
	.align	4


	//----- nvinfo : EIATTR_CUDA_API_VERSION
	.align		4
        /*0000*/ 	.byte	0x04, 0x37
        /*0002*/ 	.short	(.L_348 - .L_347)
.L_347:
        /*0004*/ 	.word	0x00000082


	//----- nvinfo : EIATTR_KPARAM_INFO
	.align		4
.L_348:
        /*0008*/ 	.byte	0x04, 0x17
        /*000a*/ 	.short	(.L_350 - .L_349)
.L_349:
        /*000c*/ 	.word	0x00000000
        /*0010*/ 	.short	0x0005
        /*0012*/ 	.short	0x0028
        /*0014*/ 	.byte	0x00, 0xf0, 0x05, 0x00


	//----- nvinfo : EIATTR_KPARAM_INFO
	.align		4
.L_350:
        /*0018*/ 	.byte	0x04, 0x17
        /*001a*/ 	.short	(.L_352 - .L_351)
.L_351:
        /*001c*/ 	.word	0x00000000
        /*0020*/ 	.short	0x0004
        /*0022*/ 	.short	0x0020
        /*0024*/ 	.byte	0x00, 0xf0, 0x21, 0x00


	//----- nvinfo : EIATTR_KPARAM_INFO
	.align		4
.L_352:
        /*0028*/ 	.byte	0x04, 0x17
        /*002a*/ 	.short	(.L_354 - .L_353)
.L_353:
        /*002c*/ 	.word	0x00000000
        /*0030*/ 	.short	0x0003
        /*0032*/ 	.short	0x0018
        /*0034*/ 	.byte	0x00, 0xf0, 0x05, 0x00


	//----- nvinfo : EIATTR_KPARAM_INFO
	.align		4
.L_354:
        /*0038*/ 	.byte	0x04, 0x17
        /*003a*/ 	.short	(.L_356 - .L_355)
.L_355:
        /*003c*/ 	.word	0x00000000
        /*0040*/ 	.short	0x0002
        /*0042*/ 	.short	0x0010
        /*0044*/ 	.byte	0x00, 0xf0, 0x21, 0x00


	//----- nvinfo : EIATTR_KPARAM_INFO
	.align		4
.L_356:
        /*0048*/ 	.byte	0x04, 0x17
        /*004a*/ 	.short	(.L_358 - .L_357)
.L_357:
        /*004c*/ 	.word	0x00000000
        /*0050*/ 	.short	0x0001
        /*0052*/ 	.short	0x0008
        /*0054*/ 	.byte	0x00, 0xf5, 0x21, 0x00


	//----- nvinfo : EIATTR_KPARAM_INFO
	.align		4
.L_358:
        /*0058*/ 	.byte	0x04, 0x17
        /*005a*/ 	.short	(.L_360 - .L_359)
.L_359:
        /*005c*/ 	.word	0x00000000
        /*0060*/ 	.short	0x0000
        /*0062*/ 	.short	0x0000
        /*0064*/ 	.byte	0x00, 0xf0, 0x21, 0x00


	//----- nvinfo : EIATTR_SPARSE_MMA_MASK
	.align		4
.L_360:
        /*0068*/ 	.byte	0x03, 0x50
        /*006a*/ 	.short	0x0000


	//----- nvinfo : EIATTR_MAXREG_COUNT
	.align		4
        /*006c*/ 	.byte	0x03, 0x1b
        /*006e*/ 	.short	0x00ff


	//----- nvinfo : EIATTR_NUM_BARRIERS
	.align		4
        /*0070*/ 	.byte	0x02, 0x4c
        /*0072*/ 	.byte	0x01
	.zero		1


	//----- nvinfo : EIATTR_MERCURY_ISA_VERSION
	.align		4
        /*0074*/ 	.byte	0x03, 0x5f
        /*0076*/ 	.short	0x0101


	//----- nvinfo : EIATTR_COOP_GROUP_MASK_REGIDS
	.align		4
        /*0078*/ 	.byte	0x04, 0x29
        /*007a*/ 	.short	(.L_362 - .L_361)


	//   ....[0]....
.L_361:
        /*007c*/ 	.word	0xffffffff


	//   ....[1]....
        /*0080*/ 	.word	0xffffffff


	//   ....[2]....
        /*0084*/ 	.word	0xffffffff


	//   ....[3]....
        /*0088*/ 	.word	0xffffffff


	//   ....[4]....
        /*008c*/ 	.word	0xffffffff


	//   ....[5]....
        /*0090*/ 	.word	0xffffffff


	//   ....[6]....
        /*0094*/ 	.word	0xffffffff


	//   ....[7]....
        /*0098*/ 	.word	0xffffffff


	//   ....[8]....
        /*009c*/ 	.word	0xffffffff


	//   ....[9]....
        /*00a0*/ 	.word	0xffffffff


	//   ....[10]....
        /*00a4*/ 	.word	0xffffffff


	//   ....[11]....
        /*00a8*/ 	.word	0xffffffff


	//   ....[12]....
        /*00ac*/ 	.word	0xffffffff


	//   ....[13]....
        /*00b0*/ 	.word	0xffffffff


	//   ....[14]....
        /*00b4*/ 	.word	0xffffffff


	//   ....[15]....
        /*00b8*/ 	.word	0xffffffff


	//   ....[16]....
        /*00bc*/ 	.word	0xffffffff


	//   ....[17]....
        /*00c0*/ 	.word	0xffffffff


	//   ....[18]....
        /*00c4*/ 	.word	0xffffffff


	//   ....[19]....
        /*00c8*/ 	.word	0xffffffff


	//   ....[20]....
        /*00cc*/ 	.word	0xffffffff


	//   ....[21]....
        /*00d0*/ 	.word	0xffffffff


	//   ....[22]....
        /*00d4*/ 	.word	0xffffffff


	//   ....[23]....
        /*00d8*/ 	.word	0xffffffff


	//   ....[24]....
        /*00dc*/ 	.word	0xffffffff


	//   ....[25]....
        /*00e0*/ 	.word	0xffffffff


	//   ....[26]....
        /*00e4*/ 	.word	0xffffffff


	//   ....[27]....
        /*00e8*/ 	.word	0xffffffff


	//   ....[28]....
        /*00ec*/ 	.word	0xffffffff


	//   ....[29]....
        /*00f0*/ 	.word	0xffffffff


	//----- nvinfo : EIATTR_COOP_GROUP_INSTR_OFFSETS
	.align		4
.L_362:
        /*00f4*/ 	.byte	0x04, 0x28
        /*00f6*/ 	.short	(.L_364 - .L_363)


	//   ....[0]....
.L_363:
        /*00f8*/ 	.word	0x00000ec0


	//   ....[1]....
        /*00fc*/ 	.word	0x00000ed0


	//   ....[2]....
        /*0100*/ 	.word	0x00000f70


	//   ....[3]....
        /*0104*/ 	.word	0x00000f80


	//   ....[4]....
        /*0108*/ 	.word	0x00000ff0


	//   ....[5]....
        /*010c*/ 	.word	0x00001010


	//   ....[6]....
        /*0110*/ 	.word	0x000010a0


	//   ....[7]....
        /*0114*/ 	.word	0x000010b0


	//   ....[8]....
        /*0118*/ 	.word	0x00001120


	//   ....[9]....
        /*011c*/ 	.word	0x00001140


	//   ....[10]....
        /*0120*/ 	.word	0x000014f0


	//   ....[11]....
        /*0124*/ 	.word	0x00001500


	//   ....[12]....
        /*0128*/ 	.word	0x000015a0


	//   ....[13]....
        /*012c*/ 	.word	0x000015c0


	//   ....[14]....
        /*0130*/ 	.word	0x00001650


	//   ....[15]....
        /*0134*/ 	.word	0x00001670


	//   ....[16]....
        /*0138*/ 	.word	0x000016e0


	//   ....[17]....
        /*013c*/ 	.word	0x00001710


	//   ....[18]....
        /*0140*/ 	.word	0x000017b0


	//   ....[19]....
        /*0144*/ 	.word	0x000017d0


	//   ....[20]....
        /*0148*/ 	.word	0x00003190


	//   ....[21]....
        /*014c*/ 	.word	0x000031a0


	//   ....[22]....
        /*0150*/ 	.word	0x00003250


	//   ....[23]....
        /*0154*/ 	.word	0x00003260


	//   ....[24]....
        /*0158*/ 	.word	0x000032d0


	//   ....[25]....
        /*015c*/ 	.word	0x000032f0


	//   ....[26]....
        /*0160*/ 	.word	0x00003370


	//   ....[27]....
        /*0164*/ 	.word	0x00003380


	//   ....[28]....
        /*0168*/ 	.word	0x00003410


	//   ....[29]....
        /*016c*/ 	.word	0x00003430


	//----- nvinfo : EIATTR_VRC_CTA_INIT_COUNT
	.align		4
.L_364:
        /*0170*/ 	.byte	0x02, 0x4a
	.zero		1
	.zero		1


	//----- nvinfo : EIATTR_EXIT_INSTR_OFFSETS
	.align		4
        /*0174*/ 	.byte	0x04, 0x1c
        /*0176*/ 	.short	(.L_366 - .L_365)


	//   ....[0]....
.L_365:
        /*0178*/ 	.word	0x000000a0


	//   ....[1]....
        /*017c*/ 	.word	0x000000e0


	//   ....[2]....
        /*0180*/ 	.word	0x00003750


	//   ....[3]....
        /*0184*/ 	.word	0x000037d0


	//----- nvinfo : EIATTR_MAX_THREADS
	.align		4
.L_366:
        /*0188*/ 	.byte	0x04, 0x05
        /*018a*/ 	.short	(.L_368 - .L_367)
.L_367:
        /*018c*/ 	.word	0x00000100
        /*0190*/ 	.word	0x00000001
        /*0194*/ 	.word	0x00000001


	//----- nvinfo : EIATTR_CRS_STACK_SIZE
	.align		4
.L_368:
        /*0198*/ 	.byte	0x04, 0x1e
        /*019a*/ 	.short	(.L_370 - .L_369)
.L_369:
        /*019c*/ 	.word	0x00000000


	//----- nvinfo : EIATTR_CBANK_PARAM_SIZE
	.align		4
.L_370:
        /*01a0*/ 	.byte	0x03, 0x19
        /*01a2*/ 	.short	0x0029


	//----- nvinfo : EIATTR_PARAM_CBANK
	.align		4
        /*01a4*/ 	.byte	0x04, 0x0a
        /*01a6*/ 	.short	(.L_372 - .L_371)
	.align		4
.L_371:
        /*01a8*/ 	.word	index@(.nv.constant0._ZN3cub18CUB_300001_SM_10006detail6reduce28DeviceReduceSingleTileKernelINS2_10policy_hubImy11mul_functorImEE10Policy1000EN6thrust24THRUST_300001_SM_1000_NS6detail15normal_iteratorINSA_10device_ptrImEEEEPmyS6_mm11inc_functorImEEEvT0_T1_T2_T3_T4_T6_)
        /*01ac*/ 	.short	0x0380
        /*01ae*/ 	.short	0x0029


	//----- nvinfo : EIATTR_SW_WAR
	.align		4
.L_372:
        /*01b0*/ 	.byte	0x04, 0x36
        /*01b2*/ 	.short	(.L_374 - .L_373)
.L_373:
        /*01b4*/ 	.word	0x00000008
.L_374:


//--------------------- .nv.info._ZN3cub18CUB_300001_SM_10006detail6reduce28DeviceReduceSingleTileKernelINS2_10policy_hubImj11mul_functorImEE10Policy1000EPmS9_iS6_mmN4cuda3std3__410__identityEEEvT0_T1_T2_T3_T4_T6_ --------------------------
	.section	.nv.info._ZN3cub18CUB_300001_SM_10006detail6reduce28DeviceReduceSingleTileKernelINS2_10policy_hubImj11mul_functorImEE10Policy1000EPmS9_iS6_mmN4cuda3std3__410__identityEEEvT0_T1_T2_T3_T4_T6_,"",@"SHT_CUDA_INFO"
	.sectionflags	@""
	.align	4


	//----- nvinfo : EIATTR_CUDA_API_VERSION
	.align		4
        /*0000*/ 	.byte	0x04, 0x37
        /*0002*/ 	.short	(.L_376 - .L_375)
.L_375:
        /*0004*/ 	.word	0x00000082


	//----- nvinfo : EIATTR_KPARAM_INFO
	.align		4
.L_376:
        /*0008*/ 	.byte	0x04, 0x17
        /*000a*/ 	.short	(.L_378 - .L_377)
.L_377:
        /*000c*/ 	.word	0x00000000
        /*0010*/ 	.short	0x0005
        /*0012*/ 	.short	0x0020
        /*0014*/ 	.byte	0x00, 0xf0, 0x05, 0x00


	//----- nvinfo : EIATTR_KPARAM_INFO
	.align		4
.L_378:
        /*0018*/ 	.byte	0x04, 0x17
        /*001a*/ 	.short	(.L_380 - .L_379)
.L_379:
        /*001c*/ 	.word	0x00000000
        /*0020*/ 	.short	0x0004
        /*0022*/ 	.short	0x0018
        /*0024*/ 	.byte	0x00, 0xf0, 0x21, 0x00


	//----- nvinfo : EIATTR_KPARAM_INFO
	.align		4
.L_380:
        /*0028*/ 	.byte	0x04, 0x17
        /*002a*/ 	.short	(.L_382 - .L_381)
.L_381:
        /*002c*/ 	.word	0x00000000
        /*0030*/ 	.short	0x0003
        /*0032*/ 	.short	0x0014
        /*0034*/ 	.byte	0x00, 0xf0, 0x05, 0x00


	//----- nvinfo : EIATTR_KPARAM_INFO
	.align		4
.L_382:
        /*0038*/ 	.byte	0x04, 0x17
        /*003a*/ 	.short	(.L_384 - .L_383)
.L_383:
        /*003c*/ 	.word	0x00000000
        /*0040*/ 	.short	0x0002
        /*0042*/ 	.short	0x0010
        /*0044*/ 	.byte	0x00, 0xf0, 0x11, 0x00


	//----- nvinfo : EIATTR_KPARAM_INFO
	.align		4
.L_384:
        /*0048*/ 	.byte	0x04, 0x17
        /*004a*/ 	.short	(.L_386 - .L_385)
.L_385:
        /*004c*/ 	.word	0x00000000
        /*0050*/ 	.short	0x0001
        /*0052*/ 	.short	0x0008
        /*0054*/ 	.byte	0x00, 0xf5, 0x21, 0x00


	//----- nvinfo : EIATTR_KPARAM_INFO
	.align		4
.L_386:
        /*0058*/ 	.byte	0x04, 0x17
        /*005a*/ 	.short	(.L_388 - .L_387)
.L_387:
        /*005c*/ 	.word	0x00000000
        /*0060*/ 	.short	0x0000
        /*0062*/ 	.short	0x0000
        /*0064*/ 	.byte	0x00, 0xf5, 0x21, 0x00


	//----- nvinfo : EIATTR_SPARSE_MMA_MASK
	.align		4
.L_388:
        /*0068*/ 	.byte	0x03, 0x50
        /*006a*/ 	.short	0x0000


	//----- nvinfo : EIATTR_MAXREG_COUNT
	.align		4
        /*006c*/ 	.byte	0x03, 0x1b
        /*006e*/ 	.short	0x00ff


	//----- nvinfo : EIATTR_NUM_BARRIERS
	.align		4
        /*0070*/ 	.byte	0x02, 0x4c
        /*0072*/ 	.byte	0x01
	.zero		1


	//----- nvinfo : EIATTR_MERCURY_ISA_VERSION
	.align		4
        /*0074*/ 	.byte	0x03, 0x5f
        /*0076*/ 	.short	0x0101


	//----- nvinfo : EIATTR_COOP_GROUP_MASK_REGIDS
	.align		4
        /*0078*/ 	.byte	0x04, 0x29
        /*007a*/ 	.short	(.L_390 - .L_389)


	//   ....[0]....
.L_389:
        /*007c*/ 	.word	0xffffffff


	//   ....[1]....
        /*0080*/ 	.word	0xffffffff


	//   ....[2]....
        /*0084*/ 	.word	0xffffffff


	//   ....[3]....
        /*0088*/ 	.word	0xffffffff


	//   ....[4]....
        /*008c*/ 	.word	0xffffffff


	//   ....[5]....
        /*0090*/ 	.word	0xffffffff


	//   ....[6]....
        /*0094*/ 	.word	0xffffffff


	//   ....[7]....
        /*0098*/ 	.word	0xffffffff


	//   ....[8]....
        /*009c*/ 	.word	0xffffffff


	//   ....[9]....
        /*00a0*/ 	.word	0xffffffff


	//   ....[10]....
        /*00a4*/ 	.word	0xffffffff


	//   ....[11]....
        /*00a8*/ 	.word	0xffffffff


	//   ....[12]....
        /*00ac*/ 	.word	0xffffffff


	//   ....[13]....
        /*00b0*/ 	.word	0xffffffff


	//   ....[14]....
        /*00b4*/ 	.word	0xffffffff


	//   ....[15]....
        /*00b8*/ 	.word	0xffffffff


	//   ....[16]....
        /*00bc*/ 	.word	0xffffffff


	//   ....[17]....
        /*00c0*/ 	.word	0xffffffff


	//   ....[18]....
        /*00c4*/ 	.word	0xffffffff


	//   ....[19]....
        /*00c8*/ 	.word	0xffffffff


	//   ....[20]....
        /*00cc*/ 	.word	0xffffffff


	//   ....[21]....
        /*00d0*/ 	.word	0xffffffff


	//   ....[22]....
        /*00d4*/ 	.word	0xffffffff


	//   ....[23]....
        /*00d8*/ 	.word	0xffffffff


	//   ....[24]....
        /*00dc*/ 	.word	0xffffffff


	//   ....[25]....
        /*00e0*/ 	.word	0xffffffff


	//   ....[26]....
        /*00e4*/ 	.word	0xffffffff


	//   ....[27]....
        /*00e8*/ 	.word	0xffffffff


	//   ....[28]....
        /*00ec*/ 	.word	0xffffffff


	//   ....[29]....
        /*00f0*/ 	.word	0xffffffff


	//   ....[30]....
        /*00f4*/ 	.word	0xffffffff


	//   ....[31]....
        /*00f8*/ 	.word	0xffffffff


	//   ....[32]....
        /*00fc*/ 	.word	0xffffffff


	//   ....[33]....
        /*0100*/ 	.word	0xffffffff


	//   ....[34]....
        /*0104*/ 	.word	0xffffffff


	//   ....[35]....
        /*0108*/ 	.word	0xffffffff


	//   ....[36]....
        /*010c*/ 	.word	0xffffffff


	//   ....[37]....
        /*0110*/ 	.word	0xffffffff


	//   ....[38]....
        /*0114*/ 	.word	0xffffffff


	//   ....[39]....
        /*0118*/ 	.word	0xffffffff


	//   ....[40]....
        /*011c*/ 	.word	0xffffffff


	//   ....[41]....
        /*0120*/ 	.word	0xffffffff


	//   ....[42]....
        /*0124*/ 	.word	0xffffffff


	//   ....[43]....
        /*0128*/ 	.word	0xffffffff


	//   ....[44]....
        /*012c*/ 	.word	0xffffffff


	//   ....[45]....
        /*0130*/ 	.word	0xffffffff


	//   ....[46]....
        /*0134*/ 	.word	0xffffffff


	//   ....[47]....
        /*0138*/ 	.word	0xffffffff


	//   ....[48]....
        /*013c*/ 	.word	0xffffffff


	//   ....[49]....
        /*0140*/ 	.word	0xffffffff


	//   ....[50]....
        /*0144*/ 	.word	0xffffffff


	//   ....[51]....
        /*0148*/ 	.word	0xffffffff


	//   ....[52]....
        /*014c*/ 	.word	0xffffffff


	//   ....[53]....
        /*0150*/ 	.word	0xffffffff


	//   ....[54]....
        /*0154*/ 	.word	0xffffffff


	//   ....[55]....
        /*0158*/ 	.word	0xffffffff


	//   ....[56]....
        /*015c*/ 	.word	0xffffffff


	//   ....[57]....
        /*0160*/ 	.word	0xffffffff


	//   ....[58]....
        /*0164*/ 	.word	0xffffffff


	//   ....[59]....
        /*0168*/ 	.word	0xffffffff


	//----- nvinfo : EIATTR_COOP_GROUP_INSTR_OFFSETS
	.align		4
.L_390:
        /*016c*/ 	.byte	0x04, 0x28
        /*016e*/ 	.short	(.L_392 - .L_391)


	//   ....[0]....
.L_391:
        /*0170*/ 	.word	0x00000f10


	//   ....[1]....
        /*0174*/ 	.word	0x00000f20


	//   ....[2]....
        /*0178*/ 	.word	0x00000fb0


	//   ....[3]....
        /*017c*/ 	.word	0x00000fd0


	//   ....[4]....
        /*0180*/ 	.word	0x00001040


	//   ....[5]....
        /*0184*/ 	.word	0x00001060


	//   ....[6]....
        /*0188*/ 	.word	0x000010d0


	//   ....[7]....
        /*018c*/ 	.word	0x000010f0


	//   ....[8]....
        /*0190*/ 	.word	0x00001170


	//   ....[9]....
        /*0194*/ 	.word	0x000011a0


	//   ....[10]....
        /*0198*/ 	.word	0x00001550


	//   ....[11]....
        /*019c*/ 	.word	0x00001560


	//   ....[12]....
        /*01a0*/ 	.word	0x000015f0


	//   ....[13]....
        /*01a4*/ 	.word	0x00001630


	//   ....[14]....
        /*01a8*/ 	.word	0x000016b0


	//   ....[15]....
        /*01ac*/ 	.word	0x000016d0


	//   ....[16]....
        /*01b0*/ 	.word	0x00001760


	//   ....[17]....
        /*01b4*/ 	.word	0x00001780


	//   ....[18]....
        /*01b8*/ 	.word	0x00001810


	//   ....[19]....
        /*01bc*/ 	.word	0x00001820


	//   ....[20]....
        /*01c0*/ 	.word	0x00003000


	//   ....[21]....
        /*01c4*/ 	.word	0x00003010


	//   ....[22]....
        /*01c8*/ 	.word	0x000030c0


	//   ....[23]....
        /*01cc*/ 	.word	0x000030d0


	//   ....[24]....
        /*01d0*/ 	.word	0x00003150


	//   ....[25]....
        /*01d4*/ 	.word	0x00003160


	//   ....[26]....
        /*01d8*/ 	.word	0x000031e0


	//   ....[27]....
        /*01dc*/ 	.word	0x000031f0


	//   ....[28]....
        /*01e0*/ 	.word	0x00003280


	//   ....[29]....
        /*01e4*/ 	.word	0x000032c0


	//   ....[30]....
        /*01e8*/ 	.word	0x000043d0


	//   ....[31]....
        /*01ec*/ 	.word	0x000043e0


	//   ....[32]....
        /*01f0*/ 	.word	0x00004490


	//   ....[33]....
        /*01f4*/ 	.word	0x000044b0


	//   ....[34]....
        /*01f8*/ 	.word	0x00004530


	//   ....[35]....
        /*01fc*/ 	.word	0x00004550


	//   ....[36]....
        /*0200*/ 	.word	0x000045c0


	//   ....[37]....
        /*0204*/ 	.word	0x000045e0


	//   ....[38]....
        /*0208*/ 	.word	0x00004660


	//   ....[39]....
        /*020c*/ 	.word	0x00004690


	//   ....[40]....
        /*0210*/ 	.word	0x00004a10


	//   ....[41]....
        /*0214*/ 	.word	0x00004a20


	//   ....[42]....
        /*0218*/ 	.word	0x00004ab0


	//   ....[43]....
        /*021c*/ 	.word	0x00004af0


	//   ....[44]....
        /*0220*/ 	.word	0x00004b70


	//   ....[45]....
        /*0224*/ 	.word	0x00004b90


	//   ....[46]....
        /*0228*/ 	.word	0x00004c20


	//   ....[47]....
        /*022c*/ 	.word	0x00004c40


	//   ....[48]....
        /*0230*/ 	.word	0x00004cd0


	//   ....[49]....
        /*0234*/ 	.word	0x00004ce0


	//   ....[50]....
        /*0238*/ 	.word	0x00006530


	//   ....[51]....
        /*023c*/ 	.word	0x00006540


	//   ....[52]....
        /*0240*/ 	.word	0x000065f0


	//   ....[53]....
        /*0244*/ 	.word	0x00006600


	//   ....[54]....
        /*0248*/ 	.word	0x00006680


	//   ....[55]....
        /*024c*/ 	.word	0x00006690


	//   ....[56]....
        /*0250*/ 	.word	0x00006710


	//   ....[57]....
        /*0254*/ 	.word	0x00006720


	//   ....[58]....
        /*0258*/ 	.word	0x000067b0


	//   ....[59]....
        /*025c*/ 	.word	0x000067f0


	//----- nvinfo : EIATTR_VRC_CTA_INIT_COUNT
	.align		4
.L_392:
        /*0260*/ 	.byte	0x02, 0x4a
	.zero		1
	.zero		1


	//----- nvinfo : EIATTR_EXIT_INSTR_OFFSETS
	.align		4
        /*0264*/ 	.byte	0x04, 0x1c
        /*0266*/ 	.short	(.L_394 - .L_393)


	//   ....[0]....
.L_393:
        /*0268*/ 	.word	0x00000080


	//   ....[1]....
        /*026c*/ 	.word	0x000000c0


	//   ....[2]....
        /*0270*/ 	.word	0x00006b00


	//   ....[3]....
        /*0274*/ 	.word	0x00006b80


	//----- nvinfo : EIATTR_MAX_THREADS
	.align		4
.L_394:
        /*0278*/ 	.byte	0x04, 0x05
        /*027a*/ 	.short	(.L_396 - .L_395)
.L_395:
        /*027c*/ 	.word	0x00000100
        /*0280*/ 	.word	0x00000001
        /*0284*/ 	.word	0x00000001


	//----- nvinfo : EIATTR_CRS_STACK_SIZE
	.align		4
.L_396:
        /*0288*/ 	.byte	0x04, 0x1e
        /*028a*/ 	.short	(.L_398 - .L_397)
.L_397:
        /*028c*/ 	.word	0x00000000


	//----- nvinfo : EIATTR_CBANK_PARAM_SIZE
	.align		4
.L_398:
        /*0290*/ 	.byte	0x03, 0x19
        /*0292*/ 	.short	0x0021


	//----- nvinfo : EIATTR_PARAM_CBANK
	.align		4
        /*0294*/ 	.byte	0x04, 0x0a
        /*0296*/ 	.short	(.L_400 - .L_399)
	.align		4
.L_399:
        /*0298*/ 	.word	index@(.nv.constant0._ZN3cub18CUB_300001_SM_10006detail6reduce28DeviceReduceSingleTileKernelINS2_10policy_hubImj11mul_functorImEE10Policy1000EPmS9_iS6_mmN4cuda3std3__410__identityEEEvT0_T1_T2_T3_T4_T6_)
        /*029c*/ 	.short	0x0380
        /*029e*/ 	.short	0x0021


	//----- nvinfo : EIATTR_SW_WAR
	.align		4
.L_400:
        /*02a0*/ 	.byte	0x04, 0x36
        /*02a2*/ 	.short	(.L_402 - .L_401)
.L_401:
        /*02a4*/ 	.word	0x00000008
.L_402:


//--------------------- .nv.info._ZN3cub18CUB_300001_SM_10006detail6reduce18DeviceReduceKernelINS2_10policy_hubImj11mul_functorImEE10Policy1000EN6thrust24THRUST_300001_SM_1000_NS6detail15normal_iteratorINSA_10device_ptrImEEEEjS6_m11inc_functorImEEEvT0_PT3_T1_NS0_13GridEvenShareISL_EET2_T4_ --------------------------
	.section	.nv.info._ZN3cub18CUB_300001_SM_10006detail6reduce18DeviceReduceKernelINS2_10policy_hubImj11mul_functorImEE10Policy1000EN6thrust24THRUST_300001_SM_1000_NS6detail15normal_iteratorINSA_10device_ptrImEEEEjS6_m11inc_functorImEEEvT0_PT3_T1_NS0_13GridEvenShareISL_EET2_T4_,"",@"SHT_CUDA_INFO"
	.sectionflags	@""
	.align	4


	//----- nvinfo : EIATTR_CUDA_API_VERSION
	.align		4
        /*0000*/ 	.byte	0x04, 0x37
        /*0002*/ 	.short	(.L_404 - .L_403)
.L_403:
        /*0004*/ 	.word	0x00000082


	//----- nvinfo : EIATTR_KPARAM_INFO
	.align		4
.L_404:
        /*0008*/ 	.byte	0x04, 0x17
        /*000a*/ 	.short	(.L_406 - .L_405)
.L_405:
        /*000c*/ 	.word	0x00000000
        /*0010*/ 	.short	0x0005
        /*0012*/ 	.short	0x003d
        /*0014*/ 	.byte	0x00, 0xf0, 0x05, 0x00


	//----- nvinfo : EIATTR_KPARAM_INFO
	.align		4
.L_406:
        /*0018*/ 	.byte	0x04, 0x17
        /*001a*/ 	.short	(.L_408 - .L_407)
.L_407:
        /*001c*/ 	.word	0x00000000
        /*0020*/ 	.short	0x0004
        /*0022*/ 	.short	0x003c
        /*0024*/ 	.byte	0x00, 0xf0, 0x05, 0x00


	//----- nvinfo : EIATTR_KPARAM_INFO
	.align		4
.L_408:
        /*0028*/ 	.byte	0x04, 0x17
        /*002a*/ 	.short	(.L_410 - .L_409)
.L_409:
        /*002c*/ 	.word	0x00000000
        /*0030*/ 	.short	0x0003
        /*0032*/ 	.short	0x0014
        /*0034*/ 	.byte	0x00, 0xf0, 0xa1, 0x00


	//----- nvinfo : EIATTR_KPARAM_INFO
	.align		4
.L_410:
        /*0038*/ 	.byte	0x04, 0x17
        /*003a*/ 	.short	(.L_412 - .L_411)
.L_411:
        /*003c*/ 	.word	0x00000000
        /*0040*/ 	.short	0x0002
        /*0042*/ 	.short	0x0010
        /*0044*/ 	.byte	0x00, 0xf0, 0x11, 0x00


	//----- nvinfo : EIATTR_KPARAM_INFO
	.align		4
.L_412:
        /*0048*/ 	.byte	0x04, 0x17
        /*004a*/ 	.short	(.L_414 - .L_413)
.L_413:
        /*004c*/ 	.word	0x00000000
        /*0050*/ 	.short	0x0001
        /*0052*/ 	.short	0x0008
        /*0054*/ 	.byte	0x00, 0xf5, 0x21, 0x00


	//----- nvinfo : EIATTR_KPARAM_INFO
	.align		4
.L_414:
        /*0058*/ 	.byte	0x04, 0x17
        /*005a*/ 	.short	(.L_416 - .L_415)
.L_415:
        /*005c*/ 	.word	0x00000000
        /*0060*/ 	.short	0x0000
        /*0062*/ 	.short	0x0000
        /*0064*/ 	.byte	0x00, 0xf0, 0x21, 0x00


	//----- nvinfo : EIATTR_SPARSE_MMA_MASK
	.align		4
.L_416:
        /*0068*/ 	.byte	0x03, 0x50
        /*006a*/ 	.short	0x0000


	//----- nvinfo : EIATTR_MAXREG_COUNT
	.align		4
        /*006c*/ 	.byte	0x03, 0x1b
        /*006e*/ 	.short	0x00ff


	//----- nvinfo : EIATTR_NUM_BARRIERS
	.align		4
        /*0070*/ 	.byte	0x02, 0x4c
        /*0072*/ 	.byte	0x01
	.zero		1


	//----- nvinfo : EIATTR_MERCURY_ISA_VERSION
	.align		4
        /*0074*/ 	.byte	0x03, 0x5f
        /*0076*/ 	.short	0x0101


	//----- nvinfo : EIATTR_COOP_GROUP_MASK_REGIDS
	.align		4
        /*0078*/ 	.byte	0x04, 0x29
        /*007a*/ 	.short	(.L_418 - .L_417)


	//   ....[0]....
.L_417:
        /*007c*/ 	.word	0xffffffff


	//   ....[1]....
        /*0080*/ 	.word	0xffffffff


	//   ....[2]....
        /*0084*/ 	.word	0xffffffff


	//   ....[3]....
        /*0088*/ 	.word	0xffffffff


	//   ....[4]....
        /*008c*/ 	.word	0xffffffff


	//   ....[5]....
        /*0090*/ 	.word	0xffffffff


	//   ....[6]....
        /*0094*/ 	.word	0xffffffff


	//   ....[7]....
        /*0098*/ 	.word	0xffffffff


	//   ....[8]....
        /*009c*/ 	.word	0xffffffff


	//   ....[9]....
        /*00a0*/ 	.word	0xffffffff


	//   ....[10]....
        /*00a4*/ 	.word	0xffffffff


	//   ....[11]....
        /*00a8*/ 	.word	0xffffffff


	//   ....[12]....
        /*00ac*/ 	.word	0xffffffff


	//   ....[13]....
        /*00b0*/ 	.word	0xffffffff


	//   ....[14]....
        /*00b4*/ 	.word	0xffffffff


	//   ....[15]....
        /*00b8*/ 	.word	0xffffffff


	//   ....[16]....
        /*00bc*/ 	.word	0xffffffff


	//   ....[17]....
        /*00c0*/ 	.word	0xffffffff


	//   ....[18]....
        /*00c4*/ 	.word	0xffffffff


	//   ....[19]....
        /*00c8*/ 	.word	0xffffffff


	//   ....[20]....
        /*00cc*/ 	.word	0xffffffff


	//   ....[21]....
        /*00d0*/ 	.word	0xffffffff


	//   ....[22]....
        /*00d4*/ 	.word	0xffffffff


	//   ....[23]....
        /*00d8*/ 	.word	0xffffffff


	//   ....[24]....
        /*00dc*/ 	.word	0xffffffff


	//   ....[25]....
        /*00e0*/ 	.word	0xffffffff


	//   ....[26]....
        /*00e4*/ 	.word	0xffffffff


	//   ....[27]....
        /*00e8*/ 	.word	0xffffffff


	//   ....[28]....
        /*00ec*/ 	.word	0xffffffff


	//   ....[29]....
        /*00f0*/ 	.word	0xffffffff


	//----- nvinfo : EIATTR_COOP_GROUP_INSTR_OFFSETS
	.align		4
.L_418:
        /*00f4*/ 	.byte	0x04, 0x28
        /*00f6*/ 	.short	(.L_420 - .L_419)


	//   ....[0]....
.L_419:
        /*00f8*/ 	.word	0x000011d0


	//   ....[1]....
        /*00fc*/ 	.word	0x000011e0


	//   ....[2]....
        /*0100*/ 	.word	0x00001280


	//   ....[3]....
        /*0104*/ 	.word	0x00001290


	//   ....[4]....
        /*0108*/ 	.word	0x00001300


	//   ....[5]....
        /*010c*/ 	.word	0x00001320


	//   ....[6]....
        /*0110*/ 	.word	0x00001390


	//   ....[7]....
        /*0114*/ 	.word	0x000013b0


	//   ....[8]....
        /*0118*/ 	.word	0x00001440


	//   ....[9]....
        /*011c*/ 	.word	0x00001450


	//   ....[10]....
        /*0120*/ 	.word	0x00001800


	//   ....[11]....
        /*0124*/ 	.word	0x00001810


	//   ....[12]....
        /*0128*/ 	.word	0x000018d0


	//   ....[13]....
        /*012c*/ 	.word	0x000018e0


	//   ....[14]....
        /*0130*/ 	.word	0x00001970


	//   ....[15]....
        /*0134*/ 	.word	0x00001980


	//   ....[16]....
        /*0138*/ 	.word	0x00001a20


	//   ....[17]....
        /*013c*/ 	.word	0x00001a40


	//   ....[18]....
        /*0140*/ 	.word	0x00001ac0


	//   ....[19]....
        /*0144*/ 	.word	0x00001b00


	//   ....[20]....
        /*0148*/ 	.word	0x00003730


	//   ....[21]....
        /*014c*/ 	.word	0x00003740


	//   ....[22]....
        /*0150*/ 	.word	0x000037f0


	//   ....[23]....
        /*0154*/ 	.word	0x00003800


	//   ....[24]....
        /*0158*/ 	.word	0x00003870


	//   ....[25]....
        /*015c*/ 	.word	0x000038a0


	//   ....[26]....
        /*0160*/ 	.word	0x00003920


	//   ....[27]....
        /*0164*/ 	.word	0x00003940


	//   ....[28]....
        /*0168*/ 	.word	0x000039d0


	//   ....[29]....
        /*016c*/ 	.word	0x000039f0


	//----- nvinfo : EIATTR_VRC_CTA_INIT_COUNT
	.align		4
.L_420:
        /*0170*/ 	.byte	0x02, 0x4a
	.zero		1
	.zero		1


	//----- nvinfo : EIATTR_EXIT_INSTR_OFFSETS
	.align		4
        /*0174*/ 	.byte	0x04, 0x1c
        /*0176*/ 	.short	(.L_422 - .L_421)


	//   ....[0]....
.L_421:
        /*0178*/ 	.word	0x00003cf0


	//   ....[1]....
        /*017c*/ 	.word	0x00003d30


	//----- nvinfo : EIATTR_MAX_THREADS
	.align		4
.L_422:
        /*0180*/ 	.byte	0x04, 0x05
        /*0182*/ 	.short	(.L_424 - .L_423)
.L_423:
        /*0184*/ 	.word	0x00000100
        /*0188*/ 	.word	0x00000001
        /*018c*/ 	.word	0x00000001


	//----- nvinfo : EIATTR_CRS_STACK_SIZE
	.align		4
.L_424:
        /*0190*/ 	.byte	0x04, 0x1e
        /*0192*/ 	.short	(.L_426 - .L_425)
.L_425:
        /*0194*/ 	.word	0x00000000


	//----- nvinfo : EIATTR_CBANK_PARAM_SIZE
	.align		4
.L_426:
        /*0198*/ 	.byte	0x03, 0x19
        /*019a*/ 	.short	0x003e


	//----- nvinfo : EIATTR_PARAM_CBANK
	.align		4
        /*019c*/ 	.byte	0x04, 0x0a
        /*019e*/ 	.short	(.L_428 - .L_427)
	.align		4
.L_427:
        /*01a0*/ 	.word	index@(.nv.constant0._ZN3cub18CUB_300001_SM_10006detail6reduce18DeviceReduceKernelINS2_10policy_hubImj11mul_functorImEE10Policy1000EN6thrust24THRUST_300001_SM_1000_NS6detail15normal_iteratorINSA_10device_ptrImEEEEjS6_m11inc_functorImEEEvT0_PT3_T1_NS0_13GridEvenShareISL_EET2_T4_)
        /*01a4*/ 	.short	0x0380
        /*01a6*/ 	.short	0x003e


	//----- nvinfo : EIATTR_SW_WAR
	.align		4
.L_428:
        /*01a8*/ 	.byte	0x04, 0x36
        /*01aa*/ 	.short	(.L_430 - .L_429)
.L_429:
        /*01ac*/ 	.word	0x00000008
.L_430:


//--------------------- .nv.info._ZN3cub18CUB_300001_SM_10006detail6reduce28DeviceReduceSingleTileKernelINS2_10policy_hubImj11mul_functorImEE10Policy1000EN6thrust24THRUST_300001_SM_1000_NS6detail15normal_iteratorINSA_10device_ptrImEEEEPmjS6_mm11inc_functorImEEEvT0_T1_T2_T3_T4_T6_ --------------------------
	.section	.nv.info._ZN3cub18CUB_300001_SM_10006detail6reduce28DeviceReduceSingleTileKernelINS2_10policy_hubImj11mul_functorImEE10Policy1000EN6thrust24THRUST_300001_SM_1000_NS6detail15normal_iteratorINSA_10device_ptrImEEEEPmjS6_mm11inc_functorImEEEvT0_T1_T2_T3_T4_T6_,"",@"SHT_CUDA_INFO"
	.sectionflags	@""
	.align	4


	//----- nvinfo : EIATTR_CUDA_API_VERSION
	.align		4
        /*0000*/ 	.byte	0x04, 0x37
        /*0002*/ 	.short	(.L_432 - .L_431)
.L_431:
        /*0004*/ 	.word	0x00000082


	//----- nvinfo : EIATTR_KPARAM_INFO
	.align		4
.L_432:
        /*0008*/ 	.byte	0x04, 0x17
        /*000a*/ 	.short	(.L_434 - .L_433)
.L_433:
        /*000c*/ 	.word	0x00000000
        /*0010*/ 	.short	0x0005
        /*0012*/ 	.short	0x0020
        /*0014*/ 	.byte	0x00, 0xf0, 0x05, 0x00


	//----- nvinfo : EIATTR_KPARAM_INFO
	.align		4
.L_434:
        /*0018*/ 	.byte	0x04, 0x17
        /*001a*/ 	.short	(.L_436 - .L_435)
.L_435:
        /*001c*/ 	.word	0x00000000
        /*0020*/ 	.short	0x0004
        /*0022*/ 	.short	0x0018
        /*0024*/ 	.byte	0x00, 0xf0, 0x21, 0x00


	//----- nvinfo : EIATTR_KPARAM_INFO
	.align		4
.L_436:
        /*0028*/ 	.byte	0x04, 0x17
        /*002a*/ 	.short	(.L_438 - .L_437)
.L_437:
        /*002c*/ 	.word	0x00000000
        /*0030*/ 	.short	0x0003
        /*0032*/ 	.short	0x0014
        /*0034*/ 	.byte	0x00, 0xf0, 0x05, 0x00


	//----- nvinfo : EIATTR_KPARAM_INFO
	.align		4
.L_438:
        /*0038*/ 	.byte	0x04, 0x17
        /*003a*/ 	.short	(.L_440 - .L_439)
.L_439:
        /*003c*/ 	.word	0x00000000
        /*0040*/ 	.short	0x0002
        /*0042*/ 	.short	0x0010
        /*0044*/ 	.byte	0x00, 0xf0, 0x11, 0x00


	//----- nvinfo : EIATTR_KPARAM_INFO
	.align		4
.L_440:
        /*0048*/ 	.byte	0x04, 0x17
        /*004a*/ 	.short	(.L_442 - .L_441)
.L_441:
        /*004c*/ 	.word	0x00000000
        /*0050*/ 	.short	0x0001
        /*0052*/ 	.short	0x0008
        /*0054*/ 	.byte	0x00, 0xf5, 0x21, 0x00


	//----- nvinfo : EIATTR_KPARAM_INFO
	.align		4
.L_442:
        /*0058*/ 	.byte	0x04, 0x17
        /*005a*/ 	.short	(.L_444 - .L_443)
.L_443:
        /*005c*/ 	.word	0x00000000
        /*0060*/ 	.short	0x0000
        /*0062*/ 	.short	0x0000
        /*0064*/ 	.byte	0x00, 0xf0, 0x21, 0x00


	//----- nvinfo : EIATTR_SPARSE_MMA_MASK
	.align		4
.L_444:
        /*0068*/ 	.byte	0x03, 0x50
        /*006a*/ 	.short	0x0000


	//----- nvinfo : EIATTR_MAXREG_COUNT
	.align		4
        /*006c*/ 	.byte	0x03, 0x1b
        /*006e*/ 	.short	0x00ff


	//----- nvinfo : EIATTR_NUM_BARRIERS
	.align		4
        /*0070*/ 	.byte	0x02, 0x4c
        /*0072*/ 	.byte	0x01
	.zero		1


	//----- nvinfo : EIATTR_MERCURY_ISA_VERSION
	.align		4
        /*0074*/ 	.byte	0x03, 0x5f
        /*0076*/ 	.short	0x0101


	//----- nvinfo : EIATTR_COOP_GROUP_MASK_REGIDS
	.align		4
        /*0078*/ 	.byte	0x04, 0x29
        /*007a*/ 	.short	(.L_446 - .L_445)


	//   ....[0]....
.L_445:
        /*007c*/ 	.word	0xffffffff


	//   ....[1]....
        /*0080*/ 	.word	0xffffffff


	//   ....[2]....
        /*0084*/ 	.word	0xffffffff


	//   ....[3]....
        /*0088*/ 	.word	0xffffffff


	//   ....[4]....
        /*008c*/ 	.word	0xffffffff


	//   ....[5]....
        /*0090*/ 	.word	0xffffffff


	//   ....[6]....
        /*0094*/ 	.word	0xffffffff


	//   ....[7]....
        /*0098*/ 	.word	0xffffffff


	//   ....[8]....
        /*009c*/ 	.word	0xffffffff


	//   ....[9]....
        /*00a0*/ 	.word	0xffffffff


	//   ....[10]....
        /*00a4*/ 	.word	0xffffffff


	//   ....[11]....
        /*00a8*/ 	.word	0xffffffff


	//   ....[12]....
        /*00ac*/ 	.word	0xffffffff


	//   ....[13]....
        /*00b0*/ 	.word	0xffffffff


	//   ....[14]....
        /*00b4*/ 	.word	0xffffffff


	//   ....[15]....
        /*00b8*/ 	.word	0xffffffff


	//   ....[16]....
        /*00bc*/ 	.word	0xffffffff


	//   ....[17]....
        /*00c0*/ 	.word	0xffffffff


	//   ....[18]....
        /*00c4*/ 	.word	0xffffffff


	//   ....[19]....
        /*00c8*/ 	.word	0xffffffff


	//   ....[20]....
        /*00cc*/ 	.word	0xffffffff


	//   ....[21]....
        /*00d0*/ 	.word	0xffffffff


	//   ....[22]....
        /*00d4*/ 	.word	0xffffffff


	//   ....[23]....
        /*00d8*/ 	.word	0xffffffff


	//   ....[24]....
        /*00dc*/ 	.word	0xffffffff


	//   ....[25]....
        /*00e0*/ 	.word	0xffffffff


	//   ....[26]....
        /*00e4*/ 	.word	0xffffffff


	//   ....[27]....
        /*00e8*/ 	.word	0xffffffff


	//   ....[28]....
        /*00ec*/ 	.word	0xffffffff


	//   ....[29]....
        /*00f0*/ 	.word	0xffffffff


	//----- nvinfo : EIATTR_COOP_GROUP_INSTR_OFFSETS
	.align		4
.L_446:
        /*00f4*/ 	.byte	0x04, 0x28
        /*00f6*/ 	.short	(.L_448 - .L_447)


	//   ....[0]....
.L_447:
        /*00f8*/ 	.word	0x00000ed0


	//   ....[1]....
        /*00fc*/ 	.word	0x00000ee0


	//   ....[2]....
        /*0100*/ 	.word	0x00000f80


	//   ....[3]....
        /*0104*/ 	.word	0x00000f90


	//   ....[4]....
        /*0108*/ 	.word	0x00001000


	//   ....[5]....
        /*010c*/ 	.word	0x00001020


	//   ....[6]....
        /*0110*/ 	.word	0x000010a0


	//   ....[7]....
        /*0114*/ 	.word	0x000010b0


	//   ....[8]....
        /*0118*/ 	.word	0x00001120


	//   ....[9]....
        /*011c*/ 	.word	0x00001150


	//   ....[10]....
        /*0120*/ 	.word	0x00001510


	//   ....[11]....
        /*0124*/ 	.word	0x00001520


	//   ....[12]....
        /*0128*/ 	.word	0x000015e0


	//   ....[13]....
        /*012c*/ 	.word	0x000015f0


	//   ....[14]....
        /*0130*/ 	.word	0x00001650


	//   ....[15]....
        /*0134*/ 	.word	0x00001680


	//   ....[16]....
        /*0138*/ 	.word	0x00001740


	//   ....[17]....
        /*013c*/ 	.word	0x00001760


	//   ....[18]....
        /*0140*/ 	.word	0x000017f0


	//   ....[19]....
        /*0144*/ 	.word	0x00001820


	//   ....[20]....
        /*0148*/ 	.word	0x000032f0


	//   ....[21]....
        /*014c*/ 	.word	0x00003300


	//   ....[22]....
        /*0150*/ 	.word	0x000033b0


	//   ....[23]....
        /*0154*/ 	.word	0x000033c0


	//   ....[24]....
        /*0158*/ 	.word	0x00003440


	//   ....[25]....
        /*015c*/ 	.word	0x00003450


	//   ....[26]....
        /*0160*/ 	.word	0x000034d0


	//   ....[27]....
        /*0164*/ 	.word	0x000034f0


	//   ....[28]....
        /*0168*/ 	.word	0x00003570


	//   ....[29]....
        /*016c*/ 	.word	0x000035b0


	//----- nvinfo : EIATTR_VRC_CTA_INIT_COUNT
	.align		4
.L_448:
        /*0170*/ 	.byte	0x02, 0x4a
	.zero		1
	.zero		1


	//----- nvinfo : EIATTR_EXIT_INSTR_OFFSETS
	.align		4
        /*0174*/ 	.byte	0x04, 0x1c
        /*0176*/ 	.short	(.L_450 - .L_449)


	//   ....[0]....
.L_449:
        /*0178*/ 	.word	0x00000080


	//   ....[1]....
        /*017c*/ 	.word	0x000000c0


	//   ....[2]....
        /*0180*/ 	.word	0x000038c0


	//   ....[3]....
        /*0184*/ 	.word	0x00003940


	//----- nvinfo : EIATTR_MAX_THREADS
	.align		4
.L_450:
        /*0188*/ 	.byte	0x04, 0x05
        /*018a*/ 	.short	(.L_452 - .L_451)
.L_451:
        /*018c*/ 	.word	0x00000100
        /*0190*/ 	.word	0x00000001
        /*0194*/ 	.word	0x00000001


	//----- nvinfo : EIATTR_CRS_STACK_SIZE
	.align		4
.L_452:
        /*0198*/ 	.byte	0x04, 0x1e
        /*019a*/ 	.short	(.L_454 - .L_453)
.L_453:
        /*019c*/ 	.word	0x00000000


	//----- nvinfo : EIATTR_CBANK_PARAM_SIZE
	.align		4
.L_454:
        /*01a0*/ 	.byte	0x03, 0x19
        /*01a2*/ 	.short	0x0021


	//----- nvinfo : EIATTR_PARAM_CBANK
	.align		4
        /*01a4*/ 	.byte	0x04, 0x0a
        /*01a6*/ 	.short	(.L_456 - .L_455)
	.align		4
.L_455:
        /*01a8*/ 	.word	index@(.nv.constant0._ZN3cub18CUB_300001_SM_10006detail6reduce28DeviceReduceSingleTileKernelINS2_10policy_hubImj11mul_functorImEE10Policy1000EN6thrust24THRUST_300001_SM_1000_NS6detail15normal_iteratorINSA_10device_ptrImEEEEPmjS6_mm11inc_functorImEEEvT0_T1_T2_T3_T4_T6_)
        /*01ac*/ 	.short	0x0380
        /*01ae*/ 	.short	0x0021


	//----- nvinfo : EIATTR_SW_WAR
	.align		4
.L_456:
        /*01b0*/ 	.byte	0x04, 0x36
        /*01b2*/ 	.short	(.L_458 - .L_457)
.L_457:
        /*01b4*/ 	.word	0x00000008
.L_458:


//--------------------- .nv.info._ZN3cub18CUB_300001_SM_10006detail6reduce18DeviceReduceKernelINS2_10policy_hubIdy11add_functorIdEE10Policy1000EN6thrust24THRUST_300001_SM_1000_NS6detail15normal_iteratorINSA_10device_ptrIdEEEEyS6_d14square_functorIdEEEvT0_PT3_T1_NS0_13GridEvenShareISL_EET2_T4_ --------------------------
	.section	.nv.info._ZN3cub18CUB_300001_SM_10006detail6reduce18DeviceReduceKernelINS2_10policy_hubIdy11add_functorIdEE10Policy1000EN6thrust24THRUST_300001_SM_1000_NS6detail15normal_iteratorINSA_10device_ptrIdEEEEyS6_d14square_functorIdEEEvT0_PT3_T1_NS0_13GridEvenShareISL_EET2_T4_,"",@"SHT_CUDA_INFO"
	.sectionflags	@""
	.align	4


	//----- nvinfo : EIATTR_CUDA_API_VERSION
	.align		4
        /*0000*/ 	.byte	0x04, 0x37
        /*0002*/ 	.short	(.L_460 - .L_459)
.L_459:
        /*0004*/ 	.word	0x00000082


	//----- nvinfo : EIATTR_KPARAM_INFO
	.align		4
.L_460:
        /*0008*/ 	.byte	0x04, 0x17
        /*000a*/ 	.short	(.L_462 - .L_461)
.L_461:
        /*000c*/ 	.word	0x00000000
        /*0010*/ 	.short	0x0005
        /*0012*/ 	.short	0x0061
        /*0014*/ 	.byte	0x00, 0xf0, 0x05, 0x00


	//----- nvinfo : EIATTR_KPARAM_INFO
	.align		4
.L_462:
        /*0018*/ 	.byte	0x04, 0x17
        /*001a*/ 	.short	(.L_464 - .L_463)
.L_463:
        /*001c*/ 	.word	0x00000000
        /*0020*/ 	.short	0x0004
        /*0022*/ 	.short	0x0060
        /*0024*/ 	.byte	0x00, 0xf0, 0x05, 0x00


	//----- nvinfo : EIATTR_KPARAM_INFO
	.align		4
.L_464:
        /*0028*/ 	.byte	0x04, 0x17
        /*002a*/ 	.short	(.L_466 - .L_465)
.L_465:
        /*002c*/ 	.word	0x00000000
        /*0030*/ 	.short	0x0003
        /*0032*/ 	.short	0x0018
        /*0034*/ 	.byte	0x00, 0xf0, 0x21, 0x01


	//----- nvinfo : EIATTR_KPARAM_INFO
	.align		4
.L_466:
        /*0038*/ 	.byte	0x04, 0x17
        /*003a*/ 	.short	(.L_468 - .L_467)
.L_467:
        /*003c*/ 	.word	0x00000000
        /*0040*/ 	.short	0x0002
        /*0042*/ 	.short	0x0010
        /*0044*/ 	.byte	0x00, 0xf0, 0x21, 0x00


	//----- nvinfo : EIATTR_KPARAM_INFO
	.align		4
.L_468:
        /*0048*/ 	.byte	0x04, 0x17
        /*004a*/ 	.short	(.L_470 - .L_469)
.L_469:
        /*004c*/ 	.word	0x00000000
        /*0050*/ 	.short	0x0001
        /*0052*/ 	.short	0x0008
        /*0054*/ 	.byte	0x00, 0xf5, 0x21, 0x00


	//----- nvinfo : EIATTR_KPARAM_INFO
	.align		4
.L_470:
        /*0058*/ 	.byte	0x04, 0x17
        /*005a*/ 	.short	(.L_472 - .L_471)
.L_471:
        /*005c*/ 	.word	0x00000000
        /*0060*/ 	.short	0x0000
        /*0062*/ 	.short	0x0000
        /*0064*/ 	.byte	0x00, 0xf0, 0x21, 0x00


	//----- nvinfo : EIATTR_SPARSE_MMA_MASK
	.align		4
.L_472:
        /*0068*/ 	.byte	0x03, 0x50
        /*006a*/ 	.short	0x0000


	//----- nvinfo : EIATTR_MAXREG_COUNT
	.align		4
        /*006c*/ 	.byte	0x03, 0x1b
        /*006e*/ 	.short	0x00ff


	//----- nvinfo : EIATTR_NUM_BARRIERS
	.align		4
        /*0070*/ 	.byte	0x02, 0x4c
        /*0072*/ 	.byte	0x01
	.zero		1


	//----- nvinfo : EIATTR_MERCURY_ISA_VERSION
	.align		4
        /*0074*/ 	.byte	0x03, 0x5f
        /*0076*/ 	.short	0x0101


	//----- nvinfo : EIATTR_COOP_GROUP_MASK_REGIDS
	.align		4
        /*0078*/ 	.byte	0x04, 0x29
        /*007a*/ 	.short	(.L_474 - .L_473)


	//   ....[0]....
.L_473:
        /*007c*/ 	.word	0xffffffff


	//   ....[1]....
        /*0080*/ 	.word	0xffffffff


	//   ....[2]....
        /*0084*/ 	.word	0xffffffff


	//   ....[3]....
        /*0088*/ 	.word	0xffffffff


	//   ....[4]....
        /*008c*/ 	.word	0xffffffff


	//   ....[5]....
        /*0090*/ 	.word	0xffffffff


	//   ....[6]....
        /*0094*/ 	.word	0xffffffff


	//   ....[7]....
        /*0098*/ 	.word	0xffffffff


	//   ....[8]....
        /*009c*/ 	.word	0xffffffff


	//   ....[9]....
        /*00a0*/ 	.word	0xffffffff


	//   ....[10]....
        /*00a4*/ 	.word	0xffffffff


	//   ....[11]....
        /*00a8*/ 	.word	0xffffffff


	//   ....[12]....
        /*00ac*/ 	.word	0xffffffff


	//   ....[13]....
        /*00b0*/ 	.word	0xffffffff


	//   ....[14]....
        /*00b4*/ 	.word	0xffffffff


	//   ....[15]....
        /*00b8*/ 	.word	0xffffffff


	//   ....[16]....
        /*00bc*/ 	.word	0xffffffff


	//   ....[17]....
        /*00c0*/ 	.word	0xffffffff


	//   ....[18]....
        /*00c4*/ 	.word	0xffffffff


	//   ....[19]....
        /*00c8*/ 	.word	0xffffffff


	//   ....[20]....
        /*00cc*/ 	.word	0xffffffff


	//   ....[21]....
        /*00d0*/ 	.word	0xffffffff


	//   ....[22]....
        /*00d4*/ 	.word	0xffffffff


	//   ....[23]....
        /*00d8*/ 	.word	0xffffffff


	//   ....[24]....
        /*00dc*/ 	.word	0xffffffff


	//   ....[25]....
        /*00e0*/ 	.word	0xffffffff


	//   ....[26]....
        /*00e4*/ 	.word	0xffffffff


	//   ....[27]....
        /*00e8*/ 	.word	0xffffffff


	//   ....[28]....
        /*00ec*/ 	.word	0xffffffff


	//   ....[29]....
        /*00f0*/ 	.word	0xffffffff


	//----- nvinfo : EIATTR_COOP_GROUP_INSTR_OFFSETS
	.align		4
.L_474:
        /*00f4*/ 	.byte	0x04, 0x28
        /*00f6*/ 	.short	(.L_476 - .L_475)


	//   ....[0]....
.L_475:
        /*00f8*/ 	.word	0x000009c0


	//   ....[1]....
        /*00fc*/ 	.word	0x000009d0


	//   ....[2]....
        /*0100*/ 	.word	0x00000a40


	//   ....[3]....
        /*0104*/ 	.word	0x00000a60


	//   ....[4]....
        /*0108*/ 	.word	0x00000ad0


	//   ....[5]....
        /*010c*/ 	.word	0x00000ae0


	//   ....[6]....
        /*0110*/ 	.word	0x00000b30


	//   ....[7]....
        /*0114*/ 	.word	0x00000b50


	//   ....[8]....
        /*0118*/ 	.word	0x00000bc0


	//   ....[9]....
        /*011c*/ 	.word	0x00000bd0


	//   ....[10]....
        /*0120*/ 	.word	0x00000db0


	//   ....[11]....
        /*0124*/ 	.word	0x00000dc0


	//   ....[12]....
        /*0128*/ 	.word	0x00000e40


	//   ....[13]....
        /*012c*/ 	.word	0x00000e60


	//   ....[14]....
        /*0130*/ 	.word	0x00000eb0


	//   ....[15]....
        /*0134*/ 	.word	0x00000ee0


	//   ....[16]....
        /*0138*/ 	.word	0x00000f30


	//   ....[17]....
        /*013c*/ 	.word	0x00000f50


	//   ....[18]....
        /*0140*/ 	.word	0x00000fc0


	//   ....[19]....
        /*0144*/ 	.word	0x00000fe0


	//   ....[20]....
        /*0148*/ 	.word	0x000020a0


	//   ....[21]....
        /*014c*/ 	.word	0x000020b0


	//   ....[22]....
        /*0150*/ 	.word	0x00002130


	//   ....[23]....
        /*0154*/ 	.word	0x00002140


	//   ....[24]....
        /*0158*/ 	.word	0x000021a0


	//   ....[25]....
        /*015c*/ 	.word	0x000021b0


	//   ....[26]....
        /*0160*/ 	.word	0x00002200


	//   ....[27]....
        /*0164*/ 	.word	0x00002230


	//   ....[28]....
        /*0168*/ 	.word	0x000022b0


	//   ....[29]....
        /*016c*/ 	.word	0x000022c0


	//----- nvinfo : EIATTR_VRC_CTA_INIT_COUNT
	.align		4
.L_476:
        /*0170*/ 	.byte	0x02, 0x4a
	.zero		1
	.zero		1


	//----- nvinfo : EIATTR_EXIT_INSTR_OFFSETS
	.align		4
        /*0174*/ 	.byte	0x04, 0x1c
        /*0176*/ 	.short	(.L_478 - .L_477)


	//   ....[0]....
.L_477:
        /*0178*/ 	.word	0x00002430


	//   ....[1]....
        /*017c*/ 	.word	0x00002490


	//----- nvinfo : EIATTR_MAX_THREADS
	.align		4
.L_478:
        /*0180*/ 	.byte	0x04, 0x05
        /*0182*/ 	.short	(.L_480 - .L_479)
.L_479:
        /*0184*/ 	.word	0x00000100
        /*0188*/ 	.word	0x00000001
        /*018c*/ 	.word	0x00000001


	//----- nvinfo : EIATTR_CRS_STACK_SIZE
	.align		4
.L_480:
        /*0190*/ 	.byte	0x04, 0x1e
        /*0192*/ 	.short	(.L_482 - .L_481)
.L_481:
        /*0194*/ 	.word	0x00000000


	//----- nvinfo : EIATTR_CBANK_PARAM_SIZE
	.align		4
.L_482:
        /*0198*/ 	.byte	0x03, 0x19
        /*019a*/ 	.short	0x0062


	//----- nvinfo : EIATTR_PARAM_CBANK
	.align		4
        /*019c*/ 	.byte	0x04, 0x0a
        /*019e*/ 	.short	(.L_484 - .L_483)
	.align		4
.L_483:
        /*01a0*/ 	.word	index@(.nv.constant0._ZN3cub18CUB_300001_SM_10006detail6reduce18DeviceReduceKernelINS2_10policy_hubIdy11add_functorIdEE10Policy1000EN6thrust24THRUST_300001_SM_1000_NS6detail15normal_iteratorINSA_10device_ptrIdEEEEyS6_d14square_functorIdEEEvT0_PT3_T1_NS0_13GridEvenShareISL_EET2_T4_)
        /*01a4*/ 	.short	0x0380
        /*01a6*/ 	.short	0x0062


	//----- nvinfo : EIATTR_SW_WAR
	.align		4
.L_484:
        /*01a8*/ 	.byte	0x04, 0x36
        /*01aa*/ 	.short	(.L_486 - .L_485)
.L_485:
        /*01ac*/ 	.word	0x00000008
.L_486:


//--------------------- .nv.info._ZN3cub18CUB_300001_SM_10006detail6reduce28DeviceReduceSingleTileKernelINS2_10policy_hubIdy11add_functorIdEE10Policy1000EN6thrust24THRUST_300001_SM_1000_NS6detail15normal_iteratorINSA_10device_ptrIdEEEEPdyS6_dd14square_functorIdEEEvT0_T1_T2_T3_T4_T6_ --------------------------
	.section	.nv.info._ZN3cub18CUB_300001_SM_10006detail6reduce28DeviceReduceSingleTileKernelINS2_10policy_hubIdy11add_functorIdEE10Policy1000EN6thrust24THRUST_300001_SM_1000_NS6detail15normal_iteratorINSA_10device_ptrIdEEEEPdyS6_dd14square_functorIdEEEvT0_T1_T2_T3_T4_T6_,"",@"SHT_CUDA_INFO"
	.sectionflags	@""
	.align	4


	//----- nvinfo : EIATTR_CUDA_API_VERSION
	.align		4
        /*0000*/ 	.byte	0x04, 0x37
        /*0002*/ 	.short	(.L_488 - .L_487)
.L_487:
        /*0004*/ 	.word	0x00000082


	//----- nvinfo : EIATTR_KPARAM_INFO
	.align		4
.L_488:
        /*0008*/ 	.byte	0x04, 0x17
        /*000a*/ 	.short	(.L_490 - .L_489)
.L_489:
        /*000c*/ 	.word	0x00000000
        /*0010*/ 	.short	0x0005
        /*0012*/ 	.short	0x0028
        /*0014*/ 	.byte	0x00, 0xf0, 0x05, 0x00


	//----- nvinfo : EIATTR_KPARAM_INFO
	.align		4
.L_490:
        /*0018*/ 	.byte	0x04, 0x17
        /*001a*/ 	.short	(.L_492 - .L_491)
.L_491:
        /*001c*/ 	.word	0x00000000
        /*0020*/ 	.short	0x0004
        /*0022*/ 	.short	0x0020
        /*0024*/ 	.byte	0x00, 0xf0, 0x21, 0x00


	//----- nvinfo : EIATTR_KPARAM_INFO
	.align		4
.L_492:
        /*0028*/ 	.byte	0x04, 0x17
        /*002a*/ 	.short	(.L_494 - .L_493)
.L_493:
        /*002c*/ 	.word	0x00000000
        /*0030*/ 	.short	0x0003
        /*0032*/ 	.short	0x0018
        /*0034*/ 	.byte	0x00, 0xf0, 0x05, 0x00


	//----- nvinfo : EIATTR_KPARAM_INFO
	.align		4
.L_494:
        /*0038*/ 	.byte	0x04, 0x17
        /*003a*/ 	.short	(.L_496 - .L_495)
.L_495:
        /*003c*/ 	.word	0x00000000
        /*0040*/ 	.short	0x0002
        /*0042*/ 	.short	0x0010
        /*0044*/ 	.byte	0x00, 0xf0, 0x21, 0x00


	//----- nvinfo : EIATTR_KPARAM_INFO
	.align		4
.L_496:
        /*0048*/ 	.byte	0x04, 0x17
        /*004a*/ 	.short	(.L_498 - .L_497)
.L_497:
        /*004c*/ 	.word	0x00000000
        /*0050*/ 	.short	0x0001
        /*0052*/ 	.short	0x0008
        /*0054*/ 	.byte	0x00, 0xf5, 0x21, 0x00


	//----- nvinfo : EIATTR_KPARAM_INFO
	.align		4
.L_498:
        /*0058*/ 	.byte	0x04, 0x17
        /*005a*/ 	.short	(.L_500 - .L_499)
.L_499:
        /*005c*/ 	.word	0x00000000
        /*0060*/ 	.short	0x0000
        /*0062*/ 	.short	0x0000
        /*0064*/ 	.byte	0x00, 0xf0, 0x21, 0x00


	//----- nvinfo : EIATTR_SPARSE_MMA_MASK
	.align		4
.L_500:
        /*0068*/ 	.byte	0x03, 0x50
        /*006a*/ 	.short	0x0000


	//----- nvinfo : EIATTR_MAXREG_COUNT
	.align		4
        /*006c*/ 	.byte	0x03, 0x1b
        /*006e*/ 	.short	0x00ff


	//----- nvinfo : EIATTR_NUM_BARRIERS
	.align		4
        /*0070*/ 	.byte	0x02, 0x4c
        /*0072*/ 	.byte	0x01
	.zero		1


	//----- nvinfo : EIATTR_MERCURY_ISA_VERSION
	.align		4
        /*0074*/ 	.byte	0x03, 0x5f
        /*0076*/ 	.short	0x0101


	//----- nvinfo : EIATTR_COOP_GROUP_MASK_REGIDS
	.align		4
        /*0078*/ 	.byte	0x04, 0x29
        /*007a*/ 	.short	(.L_502 - .L_501)


	//   ....[0]....
.L_501:
        /*007c*/ 	.word	0xffffffff


	//   ....[1]....
        /*0080*/ 	.word	0xffffffff


	//   ....[2]....
        /*0084*/ 	.word	0xffffffff


	//   ....[3]....
        /*0088*/ 	.word	0xffffffff


	//   ....[4]....
        /*008c*/ 	.word	0xffffffff


	//   ....[5]....
        /*0090*/ 	.word	0xffffffff


	//   ....[6]....
        /*0094*/ 	.word	0xffffffff


	//   ....[7]....
        /*0098*/ 	.word	0xffffffff


	//   ....[8]....
        /*009c*/ 	.word	0xffffffff


	//   ....[9]....
        /*00a0*/ 	.word	0xffffffff


	//   ....[10]....
        /*00a4*/ 	.word	0xffffffff


	//   ....[11]....
        /*00a8*/ 	.word	0xffffffff


	//   ....[12]....
        /*00ac*/ 	.word	0xffffffff


	//   ....[13]....
        /*00b0*/ 	.word	0xffffffff


	//   ....[14]....
        /*00b4*/ 	.word	0xffffffff


	//   ....[15]....
        /*00b8*/ 	.word	0xffffffff


	//   ....[16]....
        /*00bc*/ 	.word	0xffffffff


	//   ....[17]....
        /*00c0*/ 	.word	0xffffffff


	//   ....[18]....
        /*00c4*/ 	.word	0xffffffff


	//   ....[19]....
        /*00c8*/ 	.word	0xffffffff


	//   ....[20]....
        /*00cc*/ 	.word	0xffffffff


	//   ....[21]....
        /*00d0*/ 	.word	0xffffffff


	//   ....[22]....
        /*00d4*/ 	.word	0xffffffff


	//   ....[23]....
        /*00d8*/ 	.word	0xffffffff


	//   ....[24]....
        /*00dc*/ 	.word	0xffffffff


	//   ....[25]....
        /*00e0*/ 	.word	0xffffffff


	//   ....[26]....
        /*00e4*/ 	.word	0xffffffff


	//   ....[27]....
        /*00e8*/ 	.word	0xffffffff


	//   ....[28]....
        /*00ec*/ 	.word	0xffffffff


	//   ....[29]....
        /*00f0*/ 	.word	0xffffffff


	//----- nvinfo : EIATTR_COOP_GROUP_INSTR_OFFSETS
	.align		4
.L_502:
        /*00f4*/ 	.byte	0x04, 0x28
        /*00f6*/ 	.short	(.L_504 - .L_503)


	//   ....[0]....
.L_503:
        /*00f8*/ 	.word	0x00000920


	//   ....[1]....
        /*00fc*/ 	.word	0x00000930


	//   ....[2]....
        /*0100*/ 	.word	0x000009a0


	//   ....[3]....
        /*0104*/ 	.word	0x000009b0


	//   ....[4]....
        /*0108*/ 	.word	0x00000a10


	//   ....[5]....
        /*010c*/ 	.word	0x00000a20


	//   ....[6]....
        /*0110*/ 	.word	0x00000a70


	//   ....[7]....
        /*0114*/ 	.word	0x00000a90


	//   ....[8]....
        /*0118*/ 	.word	0x00000af0


	//   ....[9]....
        /*011c*/ 	.word	0x00000b20


	//   ....[10]....
        /*0120*/ 	.word	0x00000d10


	//   ....[11]....
        /*0124*/ 	.word	0x00000d20


	//   ....[12]....
        /*0128*/ 	.word	0x00000db0


	//   ....[13]....
        /*012c*/ 	.word	0x00000dc0


	//   ....[14]....
        /*0130*/ 	.word	0x00000e20


	//   ....[15]....
        /*0134*/ 	.word	0x00000e30


	//   ....[16]....
        /*0138*/ 	.word	0x00000e80


	//   ....[17]....
        /*013c*/ 	.word	0x00000ea0


	//   ....[18]....
        /*0140*/ 	.word	0x00000f10


	//   ....[19]....
        /*0144*/ 	.word	0x00000f40


	//   ....[20]....
        /*0148*/ 	.word	0x00001e60


	//   ....[21]....
        /*014c*/ 	.word	0x00001e70


	//   ....[22]....
        /*0150*/ 	.word	0x00001ee0


	//   ....[23]....
        /*0154*/ 	.word	0x00001ef0


	//   ....[24]....
        /*0158*/ 	.word	0x00001f50


	//   ....[25]....
        /*015c*/ 	.word	0x00001f60


	//   ....[26]....
        /*0160*/ 	.word	0x00001fb0


	//   ....[27]....
        /*0164*/ 	.word	0x00001fd0


	//   ....[28]....
        /*0168*/ 	.word	0x00002030


	//   ....[29]....
        /*016c*/ 	.word	0x00002060


	//----- nvinfo : EIATTR_VRC_CTA_INIT_COUNT
	.align		4
.L_504:
        /*0170*/ 	.byte	0x02, 0x4a
	.zero		1
	.zero		1


	//----- nvinfo : EIATTR_EXIT_INSTR_OFFSETS
	.align		4
        /*0174*/ 	.byte	0x04, 0x1c
        /*0176*/ 	.short	(.L_506 - .L_505)


	//   ....[0]....
.L_505:
        /*0178*/ 	.word	0x000000a0


	//   ....[1]....
        /*017c*/ 	.word	0x000000e0


	//   ....[2]....
        /*0180*/ 	.word	0x00002200


	//   ....[3]....
        /*0184*/ 	.word	0x00002250


	//----- nvinfo : EIATTR_MAX_THREADS
	.align		4
.L_506:
        /*0188*/ 	.byte	0x04, 0x05
        /*018a*/ 	.short	(.L_508 - .L_507)
.L_507:
        /*018c*/ 	.word	0x00000100
        /*0190*/ 	.word	0x00000001
        /*0194*/ 	.word	0x00000001


	//----- nvinfo : EIATTR_CRS_STACK_SIZE
	.align		4
.L_508:
        /*0198*/ 	.byte	0x04, 0x1e
        /*019a*/ 	.short	(.L_510 - .L_509)
.L_509:
        /*019c*/ 	.word	0x00000000


	//----- nvinfo : EIATTR_CBANK_PARAM_SIZE
	.align		4
.L_510:
        /*01a0*/ 	.byte	0x03, 0x19
        /*01a2*/ 	.short	0x0029


	//----- nvinfo : EIATTR_PARAM_CBANK
	.align		4
        /*01a4*/ 	.byte	0x04, 0x0a
        /*01a6*/ 	.short	(.L_512 - .L_511)
	.align		4
.L_511:
        /*01a8*/ 	.word	index@(.nv.constant0._ZN3cub18CUB_300001_SM_10006detail6reduce28DeviceReduceSingleTileKernelINS2_10policy_hubIdy11add_functorIdEE10Policy1000EN6thrust24THRUST_300001_SM_1000_NS6detail15normal_iteratorINSA_10device_ptrIdEEEEPdyS6_dd14square_functorIdEEEvT0_T1_T2_T3_T4_T6_)
        /*01ac*/ 	.short	0x0380
        /*01ae*/ 	.short	0x0029


	//----- nvinfo : EIATTR_SW_WAR
	.align		4
.L_512:
        /*01b0*/ 	.byte	0x04, 0x36
        /*01b2*/ 	.short	(.L_514 - .L_513)
.L_513:
        /*01b4*/ 	.word	0x00000008
.L_514:


//--------------------- .nv.info._ZN3cub18CUB_300001_SM_10006detail6reduce18DeviceReduceKernelINS2_10policy_hubIdj11add_functorIdEE10Policy1000EN6thrust24THRUST_300001_SM_1000_NS6detail15normal_iteratorINSA_10device_ptrIdEEEEjS6_d14square_functorIdEEEvT0_PT3_T1_NS0_13GridEvenShareISL_EET2_T4_ --------------------------
	.section	.nv.info._ZN3cub18CUB_300001_SM_10006detail6reduce18DeviceReduceKernelINS2_10policy_hubIdj11add_functorIdEE10Policy1000EN6thrust24THRUST_300001_SM_1000_NS6detail15normal_iteratorINSA_10device_ptrIdEEEEjS6_d14square_functorIdEEEvT0_PT3_T1_NS0_13GridEvenShareISL_EET2_T4_,"",@"SHT_CUDA_INFO"
	.sectionflags	@""
	.align	4


	//----- nvinfo : EIATTR_CUDA_API_VERSION
	.align		4
        /*0000*/ 	.byte	0x04, 0x37
        /*0002*/ 	.short	(.L_516 - .L_515)
.L_515:
        /*0004*/ 	.word	0x00000082


	//----- nvinfo : EIATTR_KPARAM_INFO
	.align		4
.L_516:
        /*0008*/ 	.byte	0x04, 0x17
        /*000a*/ 	.short	(.L_518 - .L_517)
.L_517:
        /*000c*/ 	.word	0x00000000
        /*0010*/ 	.short	0x0005
        /*0012*/ 	.short	0x003d
        /*0014*/ 	.byte	0x00, 0xf0, 0x05, 0x00


	//----- nvinfo : EIATTR_KPARAM_INFO
	.align		4
.L_518:
        /*0018*/ 	.byte	0x04, 0x17
        /*001a*/ 	.short	(.L_520 - .L_519)
.L_519:
        /*001c*/ 	.word	0x00000000
        /*0020*/ 	.short	0x0004
        /*0022*/ 	.short	0x003c
        /*0024*/ 	.byte	0x00, 0xf0, 0x05, 0x00


	//----- nvinfo : EIATTR_KPARAM_INFO
	.align		4
.L_520:
        /*0028*/ 	.byte	0x04, 0x17
        /*002a*/ 	.short	(.L_522 - .L_521)
.L_521:
        /*002c*/ 	.word	0x00000000
        /*0030*/ 	.short	0x0003
        /*0032*/ 	.short	0x0014
        /*0034*/ 	.byte	0x00, 0xf0, 0xa1, 0x00


	//----- nvinfo : EIATTR_KPARAM_INFO
	.align		4
.L_522:
        /*0038*/ 	.byte	0x04, 0x17
        /*003a*/ 	.short	(.L_524 - .L_523)
.L_523:
        /*003c*/ 	.word	0x00000000
        /*0040*/ 	.short	0x0002
        /*0042*/ 	.short	0x0010
        /*0044*/ 	.byte	0x00, 0xf0, 0x11, 0x00


	//----- nvinfo : EIATTR_KPARAM_INFO
	.align		4
.L_524:
        /*0048*/ 	.byte	0x04, 0x17
        /*004a*/ 	.short	(.L_526 - .L_525)
.L_525:
        /*004c*/ 	.word	0x00000000
        /*0050*/ 	.short	0x0001
        /*0052*/ 	.short	0x0008
        /*0054*/ 	.byte	0x00, 0xf5, 0x21, 0x00


	//----- nvinfo : EIATTR_KPARAM_INFO
	.align		4
.L_526:
        /*0058*/ 	.byte	0x04, 0x17
        /*005a*/ 	.short	(.L_528 - .L_527)
.L_527:
        /*005c*/ 	.word	0x00000000
        /*0060*/ 	.short	0x0000
        /*0062*/ 	.short	0x0000
        /*0064*/ 	.byte	0x00, 0xf0, 0x21, 0x00


	//----- nvinfo : EIATTR_SPARSE_MMA_MASK
	.align		4
.L_528:
        /*0068*/ 	.byte	0x03, 0x50
        /*006a*/ 	.short	0x0000


	//----- nvinfo : EIATTR_MAXREG_COUNT
	.align		4
        /*006c*/ 	.byte	0x03, 0x1b
        /*006e*/ 	.short	0x00ff


	//----- nvinfo : EIATTR_NUM_BARRIERS
	.align		4
        /*0070*/ 	.byte	0x02, 0x4c
        /*0072*/ 	.byte	0x01
	.zero		1


	//----- nvinfo : EIATTR_MERCURY_ISA_VERSION
	.align		4
        /*0074*/ 	.byte	0x03, 0x5f
        /*0076*/ 	.short	0x0101


	//----- nvinfo : EIATTR_COOP_GROUP_MASK_REGIDS
	.align		4
        /*0078*/ 	.byte	0x04, 0x29
        /*007a*/ 	.short	(.L_530 - .L_529)


	//   ....[0]....
.L_529:
        /*007c*/ 	.word	0xffffffff


	//   ....[1]....
        /*0080*/ 	.word	0xffffffff


	//   ....[2]....
        /*0084*/ 	.word	0xffffffff


	//   ....[3]....
        /*0088*/ 	.word	0xffffffff


	//   ....[4]....
        /*008c*/ 	.word	0xffffffff


	//   ....[5]....
        /*0090*/ 	.word	0xffffffff


	//   ....[6]....
        /*0094*/ 	.word	0xffffffff


	//   ....[7]....
        /*0098*/ 	.word	0xffffffff


	//   ....[8]....
        /*009c*/ 	.word	0xffffffff


	//   ....[9]....
        /*00a0*/ 	.word	0xffffffff


	//   ....[10]....
        /*00a4*/ 	.word	0xffffffff


	//   ....[11]....
        /*00a8*/ 	.word	0xffffffff


	//   ....[12]....
        /*00ac*/ 	.word	0xffffffff


	//   ....[13]....
        /*00b0*/ 	.word	0xffffffff


	//   ....[14]....
        /*00b4*/ 	.word	0xffffffff


	//   ....[15]....
        /*00b8*/ 	.word	0xffffffff


	//   ....[16]....
        /*00bc*/ 	.word	0xffffffff


	//   ....[17]....
        /*00c0*/ 	.word	0xffffffff


	//   ....[18]....
        /*00c4*/ 	.word	0xffffffff


	//   ....[19]....
        /*00c8*/ 	.word	0xffffffff


	//   ....[20]....
        /*00cc*/ 	.word	0xffffffff


	//   ....[21]....
        /*00d0*/ 	.word	0xffffffff


	//   ....[22]....
        /*00d4*/ 	.word	0xffffffff


	//   ....[23]....
        /*00d8*/ 	.word	0xffffffff


	//   ....[24]....
        /*00dc*/ 	.word	0xffffffff


	//   ....[25]....
        /*00e0*/ 	.word	0xffffffff


	//   ....[26]....
        /*00e4*/ 	.word	0xffffffff


	//   ....[27]....
        /*00e8*/ 	.word	0xffffffff


	//   ....[28]....
        /*00ec*/ 	.word	0xffffffff


	//   ....[29]....
        /*00f0*/ 	.word	0xffffffff


	//----- nvinfo : EIATTR_COOP_GROUP_INSTR_OFFSETS
	.align		4
.L_530:
        /*00f4*/ 	.byte	0x04, 0x28
        /*00f6*/ 	.short	(.L_532 - .L_531)


	//   ....[0]....
.L_531:
        /*00f8*/ 	.word	0x00000c00


	//   ....[1]....
        /*00fc*/ 	.word	0x00000c10


	//   ....[2]....
        /*0100*/ 	.word	0x00000c80


	//   ....[3]....
        /*0104*/ 	.word	0x00000c90


	//   ....[4]....
        /*0108*/ 	.word	0x00000cf0


	//   ....[5]....
        /*010c*/ 	.word	0x00000d00


	//   ....[6]....
        /*0110*/ 	.word	0x00000d50


	//   ....[7]....
        /*0114*/ 	.word	0x00000d70


	//   ....[8]....
        /*0118*/ 	.word	0x00000dc0


	//   ....[9]....
        /*011c*/ 	.word	0x00000df0


	//   ....[10]....
        /*0120*/ 	.word	0x00000ff0


	//   ....[11]....
        /*0124*/ 	.word	0x00001000


	//   ....[12]....
        /*0128*/ 	.word	0x00001070


	//   ....[13]....
        /*012c*/ 	.word	0x00001090


	//   ....[14]....
        /*0130*/ 	.word	0x000010e0


	//   ....[15]....
        /*0134*/ 	.word	0x00001100


	//   ....[16]....
        /*0138*/ 	.word	0x00001160


	//   ....[17]....
        /*013c*/ 	.word	0x00001180


	//   ....[18]....
        /*0140*/ 	.word	0x00001200


	//   ....[19]....
        /*0144*/ 	.word	0x00001230


	//   ....[20]....
        /*0148*/ 	.word	0x00002410


	//   ....[21]....
        /*014c*/ 	.word	0x00002420


	//   ....[22]....
        /*0150*/ 	.word	0x000024a0


	//   ....[23]....
        /*0154*/ 	.word	0x000024b0


	//   ....[24]....
        /*0158*/ 	.word	0x00002530


	//   ....[25]....
        /*015c*/ 	.word	0x00002540


	//   ....[26]....
        /*0160*/ 	.word	0x00002590


	//   ....[27]....
        /*0164*/ 	.word	0x000025b0


	//   ....[28]....
        /*0168*/ 	.word	0x00002620


	//   ....[29]....
        /*016c*/ 	.word	0x00002630


	//----- nvinfo : EIATTR_VRC_CTA_INIT_COUNT
	.align		4
.L_532:
        /*0170*/ 	.byte	0x02, 0x4a
	.zero		1
	.zero		1


	//----- nvinfo : EIATTR_EXIT_INSTR_OFFSETS
	.align		4
        /*0174*/ 	.byte	0x04, 0x1c
        /*0176*/ 	.short	(.L_534 - .L_533)


	//   ....[0]....
.L_533:
        /*0178*/ 	.word	0x000027a0


	//   ....[1]....
        /*017c*/ 	.word	0x000027e0


	//----- nvinfo : EIATTR_MAX_THREADS
	.align		4
.L_534:
        /*0180*/ 	.byte	0x04, 0x05
        /*0182*/ 	.short	(.L_536 - .L_535)
.L_535:
        /*0184*/ 	.word	0x00000100
        /*0188*/ 	.word	0x00000001
        /*018c*/ 	.word	0x00000001


	//----- nvinfo : EIATTR_CRS_STACK_SIZE
	.align		4
.L_536:
        /*0190*/ 	.byte	0x04, 0x1e
        /*0192*/ 	.short	(.L_538 - .L_537)
.L_537:
        /*0194*/ 	.word	0x00000000


	//----- nvinfo : EIATTR_CBANK_PARAM_SIZE
	.align		4
.L_538:
        /*0198*/ 	.byte	0x03, 0x19
        /*019a*/ 	.short	0x003e


	//----- nvinfo : EIATTR_PARAM_CBANK
	.align		4
        /*019c*/ 	.byte	0x04, 0x0a
        /*019e*/ 	.short	(.L_540 - .L_539)
	.align		4
.L_539:
        /*01a0*/ 	.word	index@(.nv.constant0._ZN3cub18CUB_300001_SM_10006detail6reduce18DeviceReduceKernelINS2_10policy_hubIdj11add_functorIdEE10Policy1000EN6thrust24THRUST_300001_SM_1000_NS6detail15normal_iteratorINSA_10device_ptrIdEEEEjS6_d14square_functorIdEEEvT0_PT3_T1_NS0_13GridEvenShareISL_EET2_T4_)
        /*01a4*/ 	.short	0x0380
        /*01a6*/ 	.short	0x003e


	//----- nvinfo : EIATTR_SW_WAR
	.align		4
.L_540:
        /*01a8*/ 	.byte	0x04, 0x36
        /*01aa*/ 	.short	(.L_542 - .L_541)
.L_541:
        /*01ac*/ 	.word	0x00000008
.L_542:


//--------------------- .nv.info._ZN3cub18CUB_300001_SM_10006detail6reduce28DeviceReduceSingleTileKernelINS2_10policy_hubIdj11add_functorIdEE10Policy1000EN6thrust24THRUST_300001_SM_1000_NS6detail15normal_iteratorINSA_10device_ptrIdEEEEPdjS6_dd14square_functorIdEEEvT0_T1_T2_T3_T4_T6_ --------------------------
	.section	.nv.info._ZN3cub18CUB_300001_SM_10006detail6reduce28DeviceReduceSingleTileKernelINS2_10policy_hubIdj11add_functorIdEE10Policy1000EN6thrust24THRUST_300001_SM_1000_NS6detail15normal_iteratorINSA_10device_ptrIdEEEEPdjS6_dd14square_functorIdEEEvT0_T1_T2_T3_T4_T6_,"",@"SHT_CUDA_INFO"
	.sectionflags	@""
	.align	4


	//----- nvinfo : EIATTR_CUDA_API_VERSION
	.align		4
        /*0000*/ 	.byte	0x04, 0x37
        /*0002*/ 	.short	(.L_544 - .L_543)
.L_543:
        /*0004*/ 	.word	0x00000082


	//----- nvinfo : EIATTR_KPARAM_INFO
	.align		4
.L_544:
        /*0008*/ 	.byte	0x04, 0x17
        /*000a*/ 	.short	(.L_546 - .L_545)
.L_545:
        /*000c*/ 	.word	0x00000000
        /*0010*/ 	.short	0x0005
        /*0012*/ 	.short	0x0020
        /*0014*/ 	.byte	0x00, 0xf0, 0x05, 0x00


	//----- nvinfo : EIATTR_KPARAM_INFO
	.align		4
.L_546:
        /*0018*/ 	.byte	0x04, 0x17
        /*001a*/ 	.short	(.L_548 - .L_547)
.L_547:
        /*001c*/ 	.word	0x00000000
        /*0020*/ 	.short	0x0004
        /*0022*/ 	.short	0x0018
        /*0024*/ 	.byte	0x00, 0xf0, 0x21, 0x00


	//----- nvinfo : EIATTR_KPARAM_INFO
	.align		4
.L_548:
        /*0028*/ 	.byte	0x04, 0x17
        /*002a*/ 	.short	(.L_550 - .L_549)
.L_549:
        /*002c*/ 	.word	0x00000000
        /*0030*/ 	.short	0x0003
        /*0032*/ 	.short	0x0014
        /*0034*/ 	.byte	0x00, 0xf0, 0x05, 0x00


	//----- nvinfo : EIATTR_KPARAM_INFO
	.align		4
.L_550:
        /*0038*/ 	.byte	0x04, 0x17
        /*003a*/ 	.short	(.L_552 - .L_551)
.L_551:
        /*003c*/ 	.word	0x00000000
        /*0040*/ 	.short	0x0002
        /*0042*/ 	.short	0x0010
        /*0044*/ 	.byte	0x00, 0xf0, 0x11, 0x00


	//----- nvinfo : EIATTR_KPARAM_INFO
	.align		4
.L_552:
        /*0048*/ 	.byte	0x04, 0x17
        /*004a*/ 	.short	(.L_554 - .L_553)
.L_553:
        /*004c*/ 	.word	0x00000000
        /*0050*/ 	.short	0x0001
        /*0052*/ 	.short	0x0008
        /*0054*/ 	.byte	0x00, 0xf5, 0x21, 0x00


	//----- nvinfo : EIATTR_KPARAM_INFO
	.align		4
.L_554:
        /*0058*/ 	.byte	0x04, 0x17
        /*005a*/ 	.short	(.L_556 - .L_555)
.L_555:
        /*005c*/ 	.word	0x00000000
        /*0060*/ 	.short	0x0000
        /*0062*/ 	.short	0x0000
        /*0064*/ 	.byte	0x00, 0xf0, 0x21, 0x00


	//----- nvinfo : EIATTR_SPARSE_MMA_MASK
	.align		4
.L_556:
        /*0068*/ 	.byte	0x03, 0x50
        /*006a*/ 	.short	0x0000


	//----- nvinfo : EIATTR_MAXREG_COUNT
	.align		4
        /*006c*/ 	.byte	0x03, 0x1b
        /*006e*/ 	.short	0x00ff


	//----- nvinfo : EIATTR_NUM_BARRIERS
	.align		4
        /*0070*/ 	.byte	0x02, 0x4c
        /*0072*/ 	.byte	0x01
	.zero		1


	//----- nvinfo : EIATTR_MERCURY_ISA_VERSION
	.align		4
        /*0074*/ 	.byte	0x03, 0x5f
        /*0076*/ 	.short	0x0101


	//----- nvinfo : EIATTR_COOP_GROUP_MASK_REGIDS
	.align		4
        /*0078*/ 	.byte	0x04, 0x29
        /*007a*/ 	.short	(.L_558 - .L_557)


	//   ....[0]....
.L_557:
        /*007c*/ 	.word	0xffffffff


	//   ....[1]....
        /*0080*/ 	.word	0xffffffff


	//   ....[2]....
        /*0084*/ 	.word	0xffffffff


	//   ....[3]....
        /*0088*/ 	.word	0xffffffff


	//   ....[4]....
        /*008c*/ 	.word	0xffffffff


	//   ....[5]....
        /*0090*/ 	.word	0xffffffff


	//   ....[6]....
        /*0094*/ 	.word	0xffffffff


	//   ....[7]....
        /*0098*/ 	.word	0xffffffff


	//   ....[8]....
        /*009c*/ 	.word	0xffffffff


	//   ....[9]....
        /*00a0*/ 	.word	0xffffffff


	//   ....[10]....
        /*00a4*/ 	.word	0xffffffff


	//   ....[11]....
        /*00a8*/ 	.word	0xffffffff


	//   ....[12]....
        /*00ac*/ 	.word	0xffffffff


	//   ....[13]....
        /*00b0*/ 	.word	0xffffffff


	//   ....[14]....
        /*00b4*/ 	.word	0xffffffff


	//   ....[15]....
        /*00b8*/ 	.word	0xffffffff


	//   ....[16]....
        /*00bc*/ 	.word	0xffffffff


	//   ....[17]....
        /*00c0*/ 	.word	0xffffffff


	//   ....[18]....
        /*00c4*/ 	.word	0xffffffff


	//   ....[19]....
        /*00c8*/ 	.word	0xffffffff


	//   ....[20]....
        /*00cc*/ 	.word	0xffffffff


	//   ....[21]....
        /*00d0*/ 	.word	0xffffffff


	//   ....[22]....
        /*00d4*/ 	.word	0xffffffff


	//   ....[23]....
        /*00d8*/ 	.word	0xffffffff


	//   ....[24]....
        /*00dc*/ 	.word	0xffffffff


	//   ....[25]....
        /*00e0*/ 	.word	0xffffffff


	//   ....[26]....
        /*00e4*/ 	.word	0xffffffff


	//   ....[27]....
        /*00e8*/ 	.word	0xffffffff


	//   ....[28]....
        /*00ec*/ 	.word	0xffffffff


	//   ....[29]....
        /*00f0*/ 	.word	0xffffffff


	//----- nvinfo : EIATTR_COOP_GROUP_INSTR_OFFSETS
	.align		4
.L_558:
        /*00f4*/ 	.byte	0x04, 0x28
        /*00f6*/ 	.short	(.L_560 - .L_559)


	//   ....[0]....
.L_559:
        /*00f8*/ 	.word	0x00000930


	//   ....[1]....
        /*00fc*/ 	.word	0x00000940


	//   ....[2]....
        /*0100*/ 	.word	0x000009b0


	//   ....[3]....
        /*0104*/ 	.word	0x000009e0


	//   ....[4]....
        /*0108*/ 	.word	0x00000a50


	//   ....[5]....
        /*010c*/ 	.word	0x00000a60


	//   ....[6]....
        /*0110*/ 	.word	0x00000ab0


	//   ....[7]....
        /*0114*/ 	.word	0x00000ad0


	//   ....[8]....
        /*0118*/ 	.word	0x00000b30


	//   ....[9]....
        /*011c*/ 	.word	0x00000b40


	//   ....[10]....
        /*0120*/ 	.word	0x00000d20


	//   ....[11]....
        /*0124*/ 	.word	0x00000d30


	//   ....[12]....
        /*0128*/ 	.word	0x00000db0


	//   ....[13]....
        /*012c*/ 	.word	0x00000dd0


	//   ....[14]....
        /*0130*/ 	.word	0x00000e20


	//   ....[15]....
        /*0134*/ 	.word	0x00000e40


	//   ....[16]....
        /*0138*/ 	.word	0x00000eb0


	//   ....[17]....
        /*013c*/ 	.word	0x00000ec0


	//   ....[18]....
        /*0140*/ 	.word	0x00000f10


	//   ....[19]....
        /*0144*/ 	.word	0x00000f40


	//   ....[20]....
        /*0148*/ 	.word	0x00001fd0


	//   ....[21]....
        /*014c*/ 	.word	0x00001fe0


	//   ....[22]....
        /*0150*/ 	.word	0x00002050


	//   ....[23]....
        /*0154*/ 	.word	0x00002060


	//   ....[24]....
        /*0158*/ 	.word	0x000020c0


	//   ....[25]....
        /*015c*/ 	.word	0x000020d0


	//   ....[26]....
        /*0160*/ 	.word	0x00002120


	//   ....[27]....
        /*0164*/ 	.word	0x00002150


	//   ....[28]....
        /*0168*/ 	.word	0x000021d0


	//   ....[29]....
        /*016c*/ 	.word	0x000021e0


	//----- nvinfo : EIATTR_VRC_CTA_INIT_COUNT
	.align		4
.L_560:
        /*0170*/ 	.byte	0x02, 0x4a
	.zero		1
	.zero		1


	//----- nvinfo : EIATTR_EXIT_INSTR_OFFSETS
	.align		4
        /*0174*/ 	.byte	0x04, 0x1c
        /*0176*/ 	.short	(.L_562 - .L_561)


	//   ....[0]....
.L_561:
        /*0178*/ 	.word	0x00000080


	//   ....[1]....
        /*017c*/ 	.word	0x000000c0


	//   ....[2]....
        /*0180*/ 	.word	0x00002350


	//   ....[3]....
        /*0184*/ 	.word	0x000023a0


	//----- nvinfo : EIATTR_MAX_THREADS
	.align		4
.L_562:
        /*0188*/ 	.byte	0x04, 0x05
        /*018a*/ 	.short	(.L_564 - .L_563)
.L_563:
        /*018c*/ 	.word	0x00000100
        /*0190*/ 	.word	0x00000001
        /*0194*/ 	.word	0x00000001


	//----- nvinfo : EIATTR_CRS_STACK_SIZE
	.align		4
.L_564:
        /*0198*/ 	.byte	0x04, 0x1e
        /*019a*/ 	.short	(.L_566 - .L_565)
.L_565:
        /*019c*/ 	.word	0x00000000


	//----- nvinfo : EIATTR_CBANK_PARAM_SIZE
	.align		4
.L_566:
        /*01a0*/ 	.byte	0x03, 0x19
        /*01a2*/ 	.short	0x0021


	//----- nvinfo : EIATTR_PARAM_CBANK
	.align		4
        /*01a4*/ 	.byte	0x04, 0x0a
        /*01a6*/ 	.short	(.L_568 - .L_567)
	.align		4
.L_567:
        /*01a8*/ 	.word	index@(.nv.constant0._ZN3cub18CUB_300001_SM_10006detail6reduce28DeviceReduceSingleTileKernelINS2_10policy_hubIdj11add_functorIdEE10Policy1000EN6thrust24THRUST_300001_SM_1000_NS6detail15normal_iteratorINSA_10device_ptrIdEEEEPdjS6_dd14square_functorIdEEEvT0_T1_T2_T3_T4_T6_)
        /*01ac*/ 	.short	0x0380
        /*01ae*/ 	.short	0x0021


	//----- nvinfo : EIATTR_SW_WAR
	.align		4
.L_568:
        /*01b0*/ 	.byte	0x04, 0x36
        /*01b2*/ 	.short	(.L_570 - .L_569)
.L_569:
        /*01b4*/ 	.word	0x00000008
.L_570:


//--------------------- .nv.info._ZN3cub18CUB_300001_SM_10006detail6reduce18DeviceReduceKernelINS2_10policy_hubIdy11max_functorIdEE10Policy1000EN6thrust24THRUST_300001_SM_1000_NS6detail15normal_iteratorINSA_10device_ptrIdEEEEyS6_dN4cuda3std3__410__identityEEEvT0_PT3_T1_NS0_13GridEvenShareISN_EET2_T4_ --------------------------
	.section	.nv.info._ZN3cub18CUB_300001_SM_10006detail6reduce18DeviceReduceKernelINS2_10policy_hubIdy11max_functorIdEE10Policy1000EN6thrust24THRUST_300001_SM_1000_NS6detail15normal_iteratorINSA_10device_ptrIdEEEEyS6_dN4cuda3std3__410__identityEEEvT0_PT3_T1_NS0_13GridEvenShareISN_EET2_T4_,"",@"SHT_CUDA_INFO"
	.sectionflags	@""
	.align	4


	//----- nvinfo : EIATTR_CUDA_API_VERSION
	.align		4
        /*0000*/ 	.byte	0x04, 0x37
        /*0002*/ 	.short	(.L_572 - .L_571)
.L_571:
        /*0004*/ 	.word	0x00000082


	//----- nvinfo : EIATTR_KPARAM_INFO
	.align		4
.L_572:
        /*0008*/ 	.byte	0x04, 0x17
        /*000a*/ 	.short	(.L_574 - .L_573)
.L_573:
        /*000c*/ 	.word	0x00000000
        /*0010*/ 	.short	0x0005
        /*0012*/ 	.short	0x0061
        /*0014*/ 	.byte	0x00, 0xf0, 0x05, 0x00


	//----- nvinfo : EIATTR_KPARAM_INFO
	.align		4
.L_574:
        /*0018*/ 	.byte	0x04, 0x17
        /*001a*/ 	.short	(.L_576 - .L_575)
.L_575:
        /*001c*/ 	.word	0x00000000
        /*0020*/ 	.short	0x0004
        /*0022*/ 	.short	0x0060
        /*0024*/ 	.byte	0x00, 0xf0, 0x05, 0x00


	//----- nvinfo : EIATTR_KPARAM_INFO
	.align		4
.L_576:
        /*0028*/ 	.byte	0x04, 0x17
        /*002a*/ 	.short	(.L_578 - .L_577)
.L_577:
        /*002c*/ 	.word	0x00000000
        /*0030*/ 	.short	0x0003
        /*0032*/ 	.short	0x0018
        /*0034*/ 	.byte	0x00, 0xf0, 0x21, 0x01


	//----- nvinfo : EIATTR_KPARAM_INFO
	.align		4
.L_578:
        /*0038*/ 	.byte	0x04, 0x17
        /*003a*/ 	.short	(.L_580 - .L_579)
.L_579:
        /*003c*/ 	.word	0x00000000
        /*0040*/ 	.short	0x0002
        /*0042*/ 	.short	0x0010
        /*0044*/ 	.byte	0x00, 0xf0, 0x21, 0x00


	//----- nvinfo : EIATTR_KPARAM_INFO
	.align		4
.L_580:
        /*0048*/ 	.byte	0x04, 0x17
        /*004a*/ 	.short	(.L_582 - .L_581)
.L_581:
        /*004c*/ 	.word	0x00000000
        /*0050*/ 	.short	0x0001
        /*0052*/ 	.short	0x0008
        /*0054*/ 	.byte	0x00, 0xf5, 0x21, 0x00


	//----- nvinfo : EIATTR_KPARAM_INFO
	.align		4
.L_582:
        /*0058*/ 	.byte	0x04, 0x17
        /*005a*/ 	.short	(.L_584 - .L_583)
.L_583:
        /*005c*/ 	.word	0x00000000
        /*0060*/ 	.short	0x0000
        /*0062*/ 	.short	0x0000
        /*0064*/ 	.byte	0x00, 0xf0, 0x21, 0x00


	//----- nvinfo : EIATTR_SPARSE_MMA_MASK
	.align		4
.L_584:
        /*0068*/ 	.byte	0x03, 0x50
        /*006a*/ 	.short	0x0000


	//----- nvinfo : EIATTR_MAXREG_COUNT
	.align		4
        /*006c*/ 	.byte	0x03, 0x1b
        /*006e*/ 	.short	0x00ff


	//----- nvinfo : EIATTR_NUM_BARRIERS
	.align		4
        /*0070*/ 	.byte	0x02, 0x4c
        /*0072*/ 	.byte	0x01
	.zero		1


	//----- nvinfo : EIATTR_MERCURY_ISA_VERSION
	.align		4
        /*0074*/ 	.byte	0x03, 0x5f
        /*0076*/ 	.short	0x0101


	//----- nvinfo : EIATTR_COOP_GROUP_MASK_REGIDS
	.align		4
        /*0078*/ 	.byte	0x04, 0x29
        /*007a*/ 	.short	(.L_586 - .L_585)


	//   ....[0]....
.L_585:
        /*007c*/ 	.word	0xffffffff


	//   ....[1]....
        /*0080*/ 	.word	0xffffffff


	//   ....[2]....
        /*0084*/ 	.word	0xffffffff


	//   ....[3]....
        /*0088*/ 	.word	0xffffffff


	//   ....[4]....
        /*008c*/ 	.word	0xffffffff


	//   ....[5]....
        /*0090*/ 	.word	0xffffffff


	//   ....[6]....
        /*0094*/ 	.word	0xffffffff


	//   ....[7]....
        /*0098*/ 	.word	0xffffffff


	//   ....[8]....
        /*009c*/ 	.word	0xffffffff


	//   ....[9]....
        /*00a0*/ 	.word	0xffffffff


	//   ....[10]....
        /*00a4*/ 	.word	0xffffffff


	//   ....[11]....
        /*00a8*/ 	.word	0xffffffff


	//   ....[12]....
        /*00ac*/ 	.word	0xffffffff


	//   ....[13]....
        /*00b0*/ 	.word	0xffffffff


	//   ....[14]....
        /*00b4*/ 	.word	0xffffffff


	//   ....[15]....
        /*00b8*/ 	.word	0xffffffff


	//   ....[16]....
        /*00bc*/ 	.word	0xffffffff


	//   ....[17]....
        /*00c0*/ 	.word	0xffffffff


	//   ....[18]....
        /*00c4*/ 	.word	0xffffffff


	//   ....[19]....
        /*00c8*/ 	.word	0xffffffff


	//   ....[20]....
        /*00cc*/ 	.word	0xffffffff


	//   ....[21]....
        /*00d0*/ 	.word	0xffffffff


	//   ....[22]....
        /*00d4*/ 	.word	0xffffffff


	//   ....[23]....
        /*00d8*/ 	.word	0xffffffff


	//   ....[24]....
        /*00dc*/ 	.word	0xffffffff


	//   ....[25]....
        /*00e0*/ 	.word	0xffffffff


	//   ....[26]....
        /*00e4*/ 	.word	0xffffffff


	//   ....[27]....
        /*00e8*/ 	.word	0xffffffff


	//   ....[28]....
        /*00ec*/ 	.word	0xffffffff


	//   ....[29]....
        /*00f0*/ 	.word	0xffffffff


	//----- nvinfo : EIATTR_COOP_GROUP_INSTR_OFFSETS
	.align		4
.L_586:
        /*00f4*/ 	.byte	0x04, 0x28
        /*00f6*/ 	.short	(.L_588 - .L_587)


	//   ....[0]....
.L_587:
        /*00f8*/ 	.word	0x00000d50


	//   ....[1]....
        /*00fc*/ 	.word	0x00000d60


	//   ....[2]....
        /*0100*/ 	.word	0x00000df0


	//   ....[3]....
        /*0104*/ 	.word	0x00000e20


	//   ....[4]....
        /*0108*/ 	.word	0x00000e80


	//   ....[5]....
        /*010c*/ 	.word	0x00000eb0


	//   ....[6]....
        /*0110*/ 	.word	0x00000f10


	//   ....[7]....
        /*0114*/ 	.word	0x00000f20


	//   ....[8]....
        /*0118*/ 	.word	0x00000f70


	//   ....[9]....
        /*011c*/ 	.word	0x00000f80


	//   ....[10]....
        /*0120*/ 	.word	0x00001260


	//   ....[11]....
        /*0124*/ 	.word	0x00001270


	//   ....[12]....
        /*0128*/ 	.word	0x00001300


	//   ....[13]....
        /*012c*/ 	.word	0x00001320


	//   ....[14]....
        /*0130*/ 	.word	0x00001380


	//   ....[15]....
        /*0134*/ 	.word	0x000013a0


	//   ....[16]....
        /*0138*/ 	.word	0x00001400


	//   ....[17]....
        /*013c*/ 	.word	0x00001440


	//   ....[18]....
        /*0140*/ 	.word	0x000014b0


	//   ....[19]....
        /*0144*/ 	.word	0x000014d0


	//   ....[20]....
        /*0148*/ 	.word	0x00002c00


	//   ....[21]....
        /*014c*/ 	.word	0x00002c10


	//   ....[22]....
        /*0150*/ 	.word	0x00002cb0


	//   ....[23]....
        /*0154*/ 	.word	0x00002ce0


	//   ....[24]....
        /*0158*/ 	.word	0x00002d40


	//   ....[25]....
        /*015c*/ 	.word	0x00002d70


	//   ....[26]....
        /*0160*/ 	.word	0x00002dc0


	//   ....[27]....
        /*0164*/ 	.word	0x00002de0


	//   ....[28]....
        /*0168*/ 	.word	0x00002e30


	//   ....[29]....
        /*016c*/ 	.word	0x00002e50


	//----- nvinfo : EIATTR_VRC_CTA_INIT_COUNT
	.align		4
.L_588:
        /*0170*/ 	.byte	0x02, 0x4a
	.zero		1
	.zero		1


	//----- nvinfo : EIATTR_EXIT_INSTR_OFFSETS
	.align		4
        /*0174*/ 	.byte	0x04, 0x1c
        /*0176*/ 	.short	(.L_590 - .L_589)


	//   ....[0]....
.L_589:
        /*0178*/ 	.word	0x000030f0


	//   ....[1]....
        /*017c*/ 	.word	0x00003150


	//----- nvinfo : EIATTR_MAX_THREADS
	.align		4
.L_590:
        /*0180*/ 	.byte	0x04, 0x05
        /*0182*/ 	.short	(.L_592 - .L_591)
.L_591:
        /*0184*/ 	.word	0x00000100
        /*0188*/ 	.word	0x00000001
        /*018c*/ 	.word	0x00000001


	//----- nvinfo : EIATTR_CRS_STACK_SIZE
	.align		4
.L_592:
        /*0190*/ 	.byte	0x04, 0x1e
        /*0192*/ 	.short	(.L_594 - .L_593)
.L_593:
        /*0194*/ 	.word	0x00000000


	//----- nvinfo : EIATTR_CBANK_PARAM_SIZE
	.align		4
.L_594:
        /*0198*/ 	.byte	0x03, 0x19
        /*019a*/ 	.short	0x0062


	//----- nvinfo : EIATTR_PARAM_CBANK
	.align		4
        /*019c*/ 	.byte	0x04, 0x0a
        /*019e*/ 	.short	(.L_596 - .L_595)
	.align		4
.L_595:
        /*01a0*/ 	.word	index@(.nv.constant0._ZN3cub18CUB_300001_SM_10006detail6reduce18DeviceReduceKernelINS2_10policy_hubIdy11max_functorIdEE10Policy1000EN6thrust24THRUST_300001_SM_1000_NS6detail15normal_iteratorINSA_10device_ptrIdEEEEyS6_dN4cuda3std3__410__identityEEEvT0_PT3_T1_NS0_13GridEvenShareISN_EET2_T4_)
        /*01a4*/ 	.short	0x0380
        /*01a6*/ 	.short	0x0062


	//----- nvinfo : EIATTR_SW_WAR
	.align		4
.L_596:
        /*01a8*/ 	.byte	0x04, 0x36
        /*01aa*/ 	.short	(.L_598 - .L_597)
.L_597:
        /*01ac*/ 	.word	0x00000008
.L_598:


//--------------------- .nv.info._ZN3cub18CUB_300001_SM_10006detail6reduce28DeviceReduceSingleTileKernelINS2_10policy_hubIdy11max_functorIdEE10Policy1000EN6thrust24THRUST_300001_SM_1000_NS6detail15normal_iteratorINSA_10device_ptrIdEEEEPdyS6_ddN4cuda3std3__410__identityEEEvT0_T1_T2_T3_T4_T6_ --------------------------
	.section	.nv.info._ZN3cub18CUB_300001_SM_10006detail6reduce28DeviceReduceSingleTileKernelINS2_10policy_hubIdy11max_functorIdEE10Policy1000EN6thrust24THRUST_300001_SM_1000_NS6detail15normal_iteratorINSA_10device_ptrIdEEEEPdyS6_ddN4cuda3std3__410__identityEEEvT0_T1_T2_T3_T4_T6_,"",@"SHT_CUDA_INFO"
	.sectionflags	@""
	.align	4


	//----- nvinfo : EIATTR_CUDA_API_VERSION
	.align		4
        /*0000*/ 	.byte	0x04, 0x37
        /*0002*/ 	.short	(.L_600 - .L_599)
.L_599:
        /*0004*/ 	.word	0x00000082


	//----- nvinfo : EIATTR_KPARAM_INFO
	.align		4
.L_600:
        /*0008*/ 	.byte	0x04, 0x17
        /*000a*/ 	.short	(.L_602 - .L_601)
.L_601:
        /*000c*/ 	.word	0x00000000
        /*0010*/ 	.short	0x0005
        /*0012*/ 	.short	0x0028
        /*0014*/ 	.byte	0x00, 0xf0, 0x05, 0x00


	//----- nvinfo : EIATTR_KPARAM_INFO
	.align		4
.L_602:
        /*0018*/ 	.byte	0x04, 0x17
        /*001a*/ 	.short	(.L_604 - .L_603)
.L_603:
        /*001c*/ 	.word	0x00000000
        /*0020*/ 	.short	0x0004
        /*0022*/ 	.short	0x0020
        /*0024*/ 	.byte	0x00, 0xf0, 0x21, 0x00


	//----- nvinfo : EIATTR_KPARAM_INFO
	.align		4
.L_604:
        /*0028*/ 	.byte	0x04, 0x17
        /*002a*/ 	.short	(.L_606 - .L_605)
.L_605:
        /*002c*/ 	.word	0x00000000
        /*0030*/ 	.short	0x0003
        /*0032*/ 	.short	0x0018
        /*0034*/ 	.byte	0x00, 0xf0, 0x05, 0x00


	//----- nvinfo : EIATTR_KPARAM_INFO
	.align		4
.L_606:
        /*0038*/ 	.byte	0x04, 0x17
        /*003a*/ 	.short	(.L_608 - .L_607)
.L_607:
        /*003c*/ 	.word	0x00000000
        /*0040*/ 	.short	0x0002
        /*0042*/ 	.short	0x0010
        /*0044*/ 	.byte	0x00, 0xf0, 0x21, 0x00


	//----- nvinfo : EIATTR_KPARAM_INFO
	.align		4
.L_608:
        /*0048*/ 	.byte	0x04, 0x17
        /*004a*/ 	.short	(.L_610 - .L_609)
.L_609:
        /*004c*/ 	.word	0x00000000
        /*0050*/ 	.short	0x0001
        /*0052*/ 	.short	0x0008
        /*0054*/ 	.byte	0x00, 0xf5, 0x21, 0x00


	//----- nvinfo : EIATTR_KPARAM_INFO
	.align		4
.L_610:
        /*0058*/ 	.byte	0x04, 0x17
        /*005a*/ 	.short	(.L_612 - .L_611)
.L_611:
        /*005c*/ 	.word	0x00000000
        /*0060*/ 	.short	0x0000
        /*0062*/ 	.short	0x0000
        /*0064*/ 	.byte	0x00, 0xf0, 0x21, 0x00


	//----- nvinfo : EIATTR_SPARSE_MMA_MASK
	.align		4
.L_612:
        /*0068*/ 	.byte	0x03, 0x50
        /*006a*/ 	.short	0x0000


	//----- nvinfo : EIATTR_MAXREG_COUNT
	.align		4
        /*006c*/ 	.byte	0x03, 0x1b
        /*006e*/ 	.short	0x00ff


	//----- nvinfo : EIATTR_NUM_BARRIERS
	.align		4
        /*0070*/ 	.byte	0x02, 0x4c
        /*0072*/ 	.byte	0x01
	.zero		1


	//----- nvinfo : EIATTR_MERCURY_ISA_VERSION
	.align		4
        /*0074*/ 	.byte	0x03, 0x5f
        /*0076*/ 	.short	0x0101


	//----- nvinfo : EIATTR_COOP_GROUP_MASK_REGIDS
	.align		4
        /*0078*/ 	.byte	0x04, 0x29
        /*007a*/ 	.short	(.L_614 - .L_613)


	//   ....[0]....
.L_613:
        /*007c*/ 	.word	0xffffffff


	//   ....[1]....
        /*0080*/ 	.word	0xffffffff


	//   ....[2]....
        /*0084*/ 	.word	0xffffffff


	//   ....[3]....
        /*0088*/ 	.word	0xffffffff


	//   ....[4]....
        /*008c*/ 	.word	0xffffffff


	//   ....[5]....
        /*0090*/ 	.word	0xffffffff


	//   ....[6]....
        /*0094*/ 	.word	0xffffffff


	//   ....[7]....
        /*0098*/ 	.word	0xffffffff


	//   ....[8]....
        /*009c*/ 	.word	0xffffffff


	//   ....[9]....
        /*00a0*/ 	.word	0xffffffff


	//   ....[10]....
        /*00a4*/ 	.word	0xffffffff


	//   ....[11]....
        /*00a8*/ 	.word	0xffffffff


	//   ....[12]....
        /*00ac*/ 	.word	0xffffffff


	//   ....[13]....
        /*00b0*/ 	.word	0xffffffff


	//   ....[14]....
        /*00b4*/ 	.word	0xffffffff


	//   ....[15]....
        /*00b8*/ 	.word	0xffffffff


	//   ....[16]....
        /*00bc*/ 	.word	0xffffffff


	//   ....[17]....
        /*00c0*/ 	.word	0xffffffff


	//   ....[18]....
        /*00c4*/ 	.word	0xffffffff


	//   ....[19]....
        /*00c8*/ 	.word	0xffffffff


	//   ....[20]....
        /*00cc*/ 	.word	0xffffffff


	//   ....[21]....
        /*00d0*/ 	.word	0xffffffff


	//   ....[22]....
        /*00d4*/ 	.word	0xffffffff


	//   ....[23]....
        /*00d8*/ 	.word	0xffffffff


	//   ....[24]....
        /*00dc*/ 	.word	0xffffffff


	//   ....[25]....
        /*00e0*/ 	.word	0xffffffff


	//   ....[26]....
        /*00e4*/ 	.word	0xffffffff


	//   ....[27]....
        /*00e8*/ 	.word	0xffffffff


	//   ....[28]....
        /*00ec*/ 	.word	0xffffffff


	//   ....[29]....
        /*00f0*/ 	.word	0xffffffff


	//----- nvinfo : EIATTR_COOP_GROUP_INSTR_OFFSETS
	.align		4
.L_614:
        /*00f4*/ 	.byte	0x04, 0x28
        /*00f6*/ 	.short	(.L_616 - .L_615)


	//   ....[0]....
.L_615:
        /*00f8*/ 	.word	0x00000cb0


	//   ....[1]....
        /*00fc*/ 	.word	0x00000cc0


	//   ....[2]....
        /*0100*/ 	.word	0x00000d50


	//   ....[3]....
        /*0104*/ 	.word	0x00000d90


	//   ....[4]....
        /*0108*/ 	.word	0x00000df0


	//   ....[5]....
        /*010c*/ 	.word	0x00000e30


	//   ....[6]....
        /*0110*/ 	.word	0x00000e80


	//   ....[7]....
        /*0114*/ 	.word	0x00000eb0


	//   ....[8]....
        /*0118*/ 	.word	0x00000ef0


	//   ....[9]....
        /*011c*/ 	.word	0x00000f20


	//   ....[10]....
        /*0120*/ 	.word	0x00001240


	//   ....[11]....
        /*0124*/ 	.word	0x00001250


	//   ....[12]....
        /*0128*/ 	.word	0x000012e0


	//   ....[13]....
        /*012c*/ 	.word	0x00001300


	//   ....[14]....
        /*0130*/ 	.word	0x00001360


	//   ....[15]....
        /*0134*/ 	.word	0x00001380


	//   ....[16]....
        /*0138*/ 	.word	0x000013e0


	//   ....[17]....
        /*013c*/ 	.word	0x00001410


	//   ....[18]....
        /*0140*/ 	.word	0x00001490


	//   ....[19]....
        /*0144*/ 	.word	0x000014b0


	//   ....[20]....
        /*0148*/ 	.word	0x00002a40


	//   ....[21]....
        /*014c*/ 	.word	0x00002a50


	//   ....[22]....
        /*0150*/ 	.word	0x00002ae0


	//   ....[23]....
        /*0154*/ 	.word	0x00002b10


	//   ....[24]....
        /*0158*/ 	.word	0x00002b80


	//   ....[25]....
        /*015c*/ 	.word	0x00002ba0


	//   ....[26]....
        /*0160*/ 	.word	0x00002c00


	//   ....[27]....
        /*0164*/ 	.word	0x00002c10


	//   ....[28]....
        /*0168*/ 	.word	0x00002c50


	//   ....[29]....
        /*016c*/ 	.word	0x00002c60


	//----- nvinfo : EIATTR_VRC_CTA_INIT_COUNT
	.align		4
.L_616:
        /*0170*/ 	.byte	0x02, 0x4a
	.zero		1
	.zero		1


	//----- nvinfo : EIATTR_EXIT_INSTR_OFFSETS
	.align		4
        /*0174*/ 	.byte	0x04, 0x1c
        /*0176*/ 	.short	(.L_618 - .L_617)


	//   ....[0]....
.L_617:
        /*0178*/ 	.word	0x000000a0


	//   ....[1]....
        /*017c*/ 	.word	0x000000e0


	//   ....[2]....
        /*0180*/ 	.word	0x00002f00


	//   ....[3]....
        /*0184*/ 	.word	0x00002f80


	//----- nvinfo : EIATTR_MAX_THREADS
	.align		4
.L_618:
        /*0188*/ 	.byte	0x04, 0x05
        /*018a*/ 	.short	(.L_620 - .L_619)
.L_619:
        /*018c*/ 	.word	0x00000100
        /*0190*/ 	.word	0x00000001
        /*0194*/ 	.word	0x00000001


	//----- nvinfo : EIATTR_CRS_STACK_SIZE
	.align		4
.L_620:
        /*0198*/ 	.byte	0x04, 0x1e
        /*019a*/ 	.short	(.L_622 - .L_621)
.L_621:
        /*019c*/ 	.word	0x00000000


	//----- nvinfo : EIATTR_CBANK_PARAM_SIZE
	.align		4
.L_622:
        /*01a0*/ 	.byte	0x03, 0x19
        /*01a2*/ 	.short	0x0029


	//----- nvinfo : EIATTR_PARAM_CBANK
	.align		4
        /*01a4*/ 	.byte	0x04, 0x0a
        /*01a6*/ 	.short	(.L_624 - .L_623)
	.align		4
.L_623:
        /*01a8*/ 	.word	index@(.nv.constant0._ZN3cub18CUB_300001_SM_10006detail6reduce28DeviceReduceSingleTileKernelINS2_10policy_hubIdy11max_functorIdEE10Policy1000EN6thrust24THRUST_300001_SM_1000_NS6detail15normal_iteratorINSA_10device_ptrIdEEEEPdyS6_ddN4cuda3std3__410__identityEEEvT0_T1_T2_T3_T4_T6_)
        /*01ac*/ 	.short	0x0380
        /*01ae*/ 	.short	0x0029


	//----- nvinfo : EIATTR_SW_WAR
	.align		4
.L_624:
        /*01b0*/ 	.byte	0x04, 0x36
        /*01b2*/ 	.short	(.L_626 - .L_625)
.L_625:
        /*01b4*/ 	.word	0x00000008
.L_626:


//--------------------- .nv.info._ZN3cub18CUB_300001_SM_10006detail6reduce18DeviceReduceKernelINS2_10policy_hubIdj11max_functorIdEE10Policy1000EN6thrust24THRUST_300001_SM_1000_NS6detail15normal_iteratorINSA_10device_ptrIdEEEEjS6_dN4cuda3std3__410__identityEEEvT0_PT3_T1_NS0_13GridEvenShareISN_EET2_T4_ --------------------------
	.section	.nv.info._ZN3cub18CUB_300001_SM_10006detail6reduce18DeviceReduceKernelINS2_10policy_hubIdj11max_functorIdEE10Policy1000EN6thrust24THRUST_300001_SM_1000_NS6detail15normal_iteratorINSA_10device_ptrIdEEEEjS6_dN4cuda3std3__410__identityEEEvT0_PT3_T1_NS0_13GridEvenShareISN_EET2_T4_,"",@"SHT_CUDA_INFO"
	.sectionflags	@""
	.align	4


	//----- nvinfo : EIATTR_CUDA_API_VERSION
	.align		4
        /*0000*/ 	.byte	0x04, 0x37
        /*0002*/ 	.short	(.L_628 - .L_627)
.L_627:
        /*0004*/ 	.word	0x00000082


	//----- nvinfo : EIATTR_KPARAM_INFO
	.align		4
.L_628:
        /*0008*/ 	.byte	0x04, 0x17
        /*000a*/ 	.short	(.L_630 - .L_629)
.L_629:
        /*000c*/ 	.word	0x00000000
        /*0010*/ 	.short	0x0005
        /*0012*/ 	.short	0x003d
        /*0014*/ 	.byte	0x00, 0xf0, 0x05, 0x00


	//----- nvinfo : EIATTR_KPARAM_INFO
	.align		4
.L_630:
        /*0018*/ 	.byte	0x04, 0x17
        /*001a*/ 	.short	(.L_632 - .L_631)
.L_631:
        /*001c*/ 	.word	0x00000000
        /*0020*/ 	.short	0x0004
        /*0022*/ 	.short	0x003c
        /*0024*/ 	.byte	0x00, 0xf0, 0x05, 0x00


	//----- nvinfo : EIATTR_KPARAM_INFO
	.align		4
.L_632:
        /*0028*/ 	.byte	0x04, 0x17
        /*002a*/ 	.short	(.L_634 - .L_633)
.L_633:
        /*002c*/ 	.word	0x00000000
        /*0030*/ 	.short	0x0003
        /*0032*/ 	.short	0x0014
        /*0034*/ 	.byte	0x00, 0xf0, 0xa1, 0x00


	//----- nvinfo : EIATTR_KPARAM_INFO
	.align		4
.L_634:
        /*0038*/ 	.byte	0x04, 0x17
        /*003a*/ 	.short	(.L_636 - .L_635)
.L_635:
        /*003c*/ 	.word	0x00000000
        /*0040*/ 	.short	0x0002
        /*0042*/ 	.short	0x0010
        /*0044*/ 	.byte	0x00, 0xf0, 0x11, 0x00


	//----- nvinfo : EIATTR_KPARAM_INFO
	.align		4
.L_636:
        /*0048*/ 	.byte	0x04, 0x17
        /*004a*/ 	.short	(.L_638 - .L_637)
.L_637:
        /*004c*/ 	.word	0x00000000
        /*0050*/ 	.short	0x0001
        /*0052*/ 	.short	0x0008
        /*0054*/ 	.byte	0x00, 0xf5, 0x21, 0x00


	//----- nvinfo : EIATTR_KPARAM_INFO
	.align		4
.L_638:
        /*0058*/ 	.byte	0x04, 0x17
        /*005a*/ 	.short	(.L_640 - .L_639)
.L_639:
        /*005c*/ 	.word	0x00000000
        /*0060*/ 	.short	0x0000
        /*0062*/ 	.short	0x0000
        /*0064*/ 	.byte	0x00, 0xf0, 0x21, 0x00


	//----- nvinfo : EIATTR_SPARSE_MMA_MASK
	.align		4
.L_640:
        /*0068*/ 	.byte	0x03, 0x50
        /*006a*/ 	.short	0x0000


	//----- nvinfo : EIATTR_MAXREG_COUNT
	.align		4
        /*006c*/ 	.byte	0x03, 0x1b
        /*006e*/ 	.short	0x00ff


	//----- nvinfo : EIATTR_NUM_BARRIERS
	.align		4
        /*0070*/ 	.byte	0x02, 0x4c
        /*0072*/ 	.byte	0x01
	.zero		1


	//----- nvinfo : EIATTR_MERCURY_ISA_VERSION
	.align		4
        /*0074*/ 	.byte	0x03, 0x5f
        /*0076*/ 	.short	0x0101


	//----- nvinfo : EIATTR_COOP_GROUP_MASK_REGIDS
	.align		4
        /*0078*/ 	.byte	0x04, 0x29
        /*007a*/ 	.short	(.L_642 - .L_641)


	//   ....[0]....
.L_641:
        /*007c*/ 	.word	0xffffffff


	//   ....[1]....
        /*0080*/ 	.word	0xffffffff


	//   ....[2]....
        /*0084*/ 	.word	0xffffffff


	//   ....[3]....
        /*0088*/ 	.word	0xffffffff


	//   ....[4]....
        /*008c*/ 	.word	0xffffffff


	//   ....[5]....
        /*0090*/ 	.word	0xffffffff


	//   ....[6]....
        /*0094*/ 	.word	0xffffffff


	//   ....[7]....
        /*0098*/ 	.word	0xffffffff


	//   ....[8]....
        /*009c*/ 	.word	0xffffffff


	//   ....[9]....
        /*00a0*/ 	.word	0xffffffff


	//   ....[10]....
        /*00a4*/ 	.word	0xffffffff


	//   ....[11]....
        /*00a8*/ 	.word	0xffffffff


	//   ....[12]....
        /*00ac*/ 	.word	0xffffffff


	//   ....[13]....
        /*00b0*/ 	.word	0xffffffff


	//   ....[14]....
        /*00b4*/ 	.word	0xffffffff


	//   ....[15]....
        /*00b8*/ 	.word	0xffffffff


	//   ....[16]....
        /*00bc*/ 	.word	0xffffffff


	//   ....[17]....
        /*00c0*/ 	.word	0xffffffff


	//   ....[18]....
        /*00c4*/ 	.word	0xffffffff


	//   ....[19]....
        /*00c8*/ 	.word	0xffffffff


	//   ....[20]....
        /*00cc*/ 	.word	0xffffffff


	//   ....[21]....
        /*00d0*/ 	.word	0xffffffff


	//   ....[22]....
        /*00d4*/ 	.word	0xffffffff


	//   ....[23]....
        /*00d8*/ 	.word	0xffffffff


	//   ....[24]....
        /*00dc*/ 	.word	0xffffffff


	//   ....[25]....
        /*00e0*/ 	.word	0xffffffff


	//   ....[26]....
        /*00e4*/ 	.word	0xffffffff


	//   ....[27]....
        /*00e8*/ 	.word	0xffffffff


	//   ....[28]....
        /*00ec*/ 	.word	0xffffffff


	//   ....[29]....
        /*00f0*/ 	.word	0xffffffff


	//----- nvinfo : EIATTR_COOP_GROUP_INSTR_OFFSETS
	.align		4
.L_642:
        /*00f4*/ 	.byte	0x04, 0x28
        /*00f6*/ 	.short	(.L_644 - .L_643)


	//   ....[0]....
.L_643:
        /*00f8*/ 	.word	0x00000fa0


	//   ....[1]....
        /*00fc*/ 	.word	0x00000fb0


	//   ....[2]....
        /*0100*/ 	.word	0x00001040


	//   ....[3]....
        /*0104*/ 	.word	0x00001070


	//   ....[4]....
        /*0108*/ 	.word	0x000010e0


	//   ....[5]....
        /*010c*/ 	.word	0x00001100


	//   ....[6]....
        /*0110*/ 	.word	0x00001160


	//   ....[7]....
        /*0114*/ 	.word	0x00001170


	//   ....[8]....
        /*0118*/ 	.word	0x000011c0


	//   ....[9]....
        /*011c*/ 	.word	0x000011d0


	//   ....[10]....
        /*0120*/ 	.word	0x000014b0


	//   ....[11]....
        /*0124*/ 	.word	0x000014c0


	//   ....[12]....
        /*0128*/ 	.word	0x00001550


	//   ....[13]....
        /*012c*/ 	.word	0x00001570


	//   ....[14]....
        /*0130*/ 	.word	0x000015d0


	//   ....[15]....
        /*0134*/ 	.word	0x000015f0


	//   ....[16]....
        /*0138*/ 	.word	0x00001650


	//   ....[17]....
        /*013c*/ 	.word	0x00001690


	//   ....[18]....
        /*0140*/ 	.word	0x00001700


	//   ....[19]....
        /*0144*/ 	.word	0x00001720


	//   ....[20]....
        /*0148*/ 	.word	0x00002f70


	//   ....[21]....
        /*014c*/ 	.word	0x00002f80


	//   ....[22]....
        /*0150*/ 	.word	0x00003010


	//   ....[23]....
        /*0154*/ 	.word	0x00003040


	//   ....[24]....
        /*0158*/ 	.word	0x000030b0


	//   ....[25]....
        /*015c*/ 	.word	0x000030d0


	//   ....[26]....
        /*0160*/ 	.word	0x00003130


	//   ....[27]....
        /*0164*/ 	.word	0x00003140


	//   ....[28]....
        /*0168*/ 	.word	0x00003190


	//   ....[29]....
        /*016c*/ 	.word	0x000031a0


	//----- nvinfo : EIATTR_VRC_CTA_INIT_COUNT
	.align		4
.L_644:
        /*0170*/ 	.byte	0x02, 0x4a
	.zero		1
	.zero		1


	//----- nvinfo : EIATTR_EXIT_INSTR_OFFSETS
	.align		4
        /*0174*/ 	.byte	0x04, 0x1c
        /*0176*/ 	.short	(.L_646 - .L_645)


	//   ....[0]....
.L_645:
        /*0178*/ 	.word	0x00003430


	//   ....[1]....
        /*017c*/ 	.word	0x00003490


	//----- nvinfo : EIATTR_MAX_THREADS
	.align		4
.L_646:
        /*0180*/ 	.byte	0x04, 0x05
        /*0182*/ 	.short	(.L_648 - .L_647)
.L_647:
        /*0184*/ 	.word	0x00000100
        /*0188*/ 	.word	0x00000001
        /*018c*/ 	.word	0x00000001


	//----- nvinfo : EIATTR_CRS_STACK_SIZE
	.align		4
.L_648:
        /*0190*/ 	.byte	0x04, 0x1e
        /*0192*/ 	.short	(.L_650 - .L_649)
.L_649:
        /*0194*/ 	.word	0x00000000


	//----- nvinfo : EIATTR_CBANK_PARAM_SIZE
	.align		4
.L_650:
        /*0198*/ 	.byte	0x03, 0x19
        /*019a*/ 	.short	0x003e


	//----- nvinfo : EIATTR_PARAM_CBANK
	.align		4
        /*019c*/ 	.byte	0x04, 0x0a
        /*019e*/ 	.short	(.L_652 - .L_651)
	.align		4
.L_651:
        /*01a0*/ 	.word	index@(.nv.constant0._ZN3cub18CUB_300001_SM_10006detail6reduce18DeviceReduceKernelINS2_10policy_hubIdj11max_functorIdEE10Policy1000EN6thrust24THRUST_300001_SM_1000_NS6detail15normal_iteratorINSA_10device_ptrIdEEEEjS6_dN4cuda3std3__410__identityEEEvT0_PT3_T1_NS0_13GridEvenShareISN_EET2_T4_)
        /*01a4*/ 	.short	0x0380
        /*01a6*/ 	.short	0x003e


	//----- nvinfo : EIATTR_SW_WAR
	.align		4
.L_652:
        /*01a8*/ 	.byte	0x04, 0x36
        /*01aa*/ 	.short	(.L_654 - .L_653)
.L_653:
        /*01ac*/ 	.word	0x00000008
.L_654:


//--------------------- .nv.info._ZN3cub18CUB_300001_SM_10006detail6reduce28DeviceReduceSingleTileKernelINS2_10policy_hubIdj11max_functorIdEE10Policy1000EN6thrust24THRUST_300001_SM_1000_NS6detail15normal_iteratorINSA_10device_ptrIdEEEEPdjS6_ddN4cuda3std3__410__identityEEEvT0_T1_T2_T3_T4_T6_ --------------------------
	.section	.nv.info._ZN3cub18CUB_300001_SM_10006detail6reduce28DeviceReduceSingleTileKernelINS2_10policy_hubIdj11max_functorIdEE10Policy1000EN6thrust24THRUST_300001_SM_1000_NS6detail15normal_iteratorINSA_10device_ptrIdEEEEPdjS6_ddN4cuda3std3__410__identityEEEvT0_T1_T2_T3_T4_T6_,"",@"SHT_CUDA_INFO"
	.sectionflags	@""
	.align	4


	//----- nvinfo : EIATTR_CUDA_API_VERSION
	.align		4
        /*0000*/ 	.byte	0x04, 0x37
        /*0002*/ 	.short	(.L_656 - .L_655)
.L_655:
        /*0004*/ 	.word	0x00000082


	//----- nvinfo : EIATTR_KPARAM_INFO
	.align		4
.L_656:
        /*0008*/ 	.byte	0x04, 0x17
        /*000a*/ 	.short	(.L_658 - .L_657)
.L_657:
        /*000c*/ 	.word	0x00000000
        /*0010*/ 	.short	0x0005
        /*0012*/ 	.short	0x0020
        /*0014*/ 	.byte	0x00, 0xf0, 0x05, 0x00


	//----- nvinfo : EIATTR_KPARAM_INFO
	.align		4
.L_658:
        /*0018*/ 	.byte	0x04, 0x17
        /*001a*/ 	.short	(.L_660 - .L_659)
.L_659:
        /*001c*/ 	.word	0x00000000
        /*0020*/ 	.short	0x0004
        /*0022*/ 	.short	0x0018
        /*0024*/ 	.byte	0x00, 0xf0, 0x21, 0x00


	//----- nvinfo : EIATTR_KPARAM_INFO
	.align		4
.L_660:
        /*0028*/ 	.byte	0x04, 0x17
        /*002a*/ 	.short	(.L_662 - .L_661)
.L_661:
        /*002c*/ 	.word	0x00000000
        /*0030*/ 	.short	0x0003
        /*0032*/ 	.short	0x0014
        /*0034*/ 	.byte	0x00, 0xf0, 0x05, 0x00


	//----- nvinfo : EIATTR_KPARAM_INFO
	.align		4
.L_662:
        /*0038*/ 	.byte	0x04, 0x17
        /*003a*/ 	.short	(.L_664 - .L_663)
.L_663:
        /*003c*/ 	.word	0x00000000
        /*0040*/ 	.short	0x0002
        /*0042*/ 	.short	0x0010
        /*0044*/ 	.byte	0x00, 0xf0, 0x11, 0x00


	//----- nvinfo : EIATTR_KPARAM_INFO
	.align		4
.L_664:
        /*0048*/ 	.byte	0x04, 0x17
        /*004a*/ 	.short	(.L_666 - .L_665)
.L_665:
        /*004c*/ 	.word	0x00000000
        /*0050*/ 	.short	0x0001
        /*0052*/ 	.short	0x0008
        /*0054*/ 	.byte	0x00, 0xf5, 0x21, 0x00


	//----- nvinfo : EIATTR_KPARAM_INFO
	.align		4
.L_666:
        /*0058*/ 	.byte	0x04, 0x17
        /*005a*/ 	.short	(.L_668 - .L_667)
.L_667:
        /*005c*/ 	.word	0x00000000
        /*0060*/ 	.short	0x0000
        /*0062*/ 	.short	0x0000
        /*0064*/ 	.byte	0x00, 0xf0, 0x21, 0x00


	//----- nvinfo : EIATTR_SPARSE_MMA_MASK
	.align		4
.L_668:
        /*0068*/ 	.byte	0x03, 0x50
        /*006a*/ 	.short	0x0000


	//----- nvinfo : EIATTR_MAXREG_COUNT
	.align		4
        /*006c*/ 	.byte	0x03, 0x1b
        /*006e*/ 	.short	0x00ff


	//----- nvinfo : EIATTR_NUM_BARRIERS
	.align		4
        /*0070*/ 	.byte	0x02, 0x4c
        /*0072*/ 	.byte	0x01
	.zero		1


	//----- nvinfo : EIATTR_MERCURY_ISA_VERSION
	.align		4
        /*0074*/ 	.byte	0x03, 0x5f
        /*0076*/ 	.short	0x0101


	//----- nvinfo : EIATTR_COOP_GROUP_MASK_REGIDS
	.align		4
        /*0078*/ 	.byte	0x04, 0x29
        /*007a*/ 	.short	(.L_670 - .L_669)


	//   ....[0]....
.L_669:
        /*007c*/ 	.word	0xffffffff


	//   ....[1]....
        /*0080*/ 	.word	0xffffffff


	//   ....[2]....
        /*0084*/ 	.word	0xffffffff


	//   ....[3]....
        /*0088*/ 	.word	0xffffffff


	//   ....[4]....
        /*008c*/ 	.word	0xffffffff


	//   ....[5]....
        /*0090*/ 	.word	0xffffffff


	//   ....[6]....
        /*0094*/ 	.word	0xffffffff


	//   ....[7]....
        /*0098*/ 	.word	0xffffffff


	//   ....[8]....
        /*009c*/ 	.word	0xffffffff


	//   ....[9]....
        /*00a0*/ 	.word	0xffffffff


	//   ....[10]....
        /*00a4*/ 	.word	0xffffffff


	//   ....[11]....
        /*00a8*/ 	.word	0xffffffff


	//   ....[12]....
        /*00ac*/ 	.word	0xffffffff


	//   ....[13]....
        /*00b0*/ 	.word	0xffffffff


	//   ....[14]....
        /*00b4*/ 	.word	0xffffffff


	//   ....[15]....
        /*00b8*/ 	.word	0xffffffff


	//   ....[16]....
        /*00bc*/ 	.word	0xffffffff


	//   ....[17]....
        /*00c0*/ 	.word	0xffffffff


	//   ....[18]....
        /*00c4*/ 	.word	0xffffffff


	//   ....[19]....
        /*00c8*/ 	.word	0xffffffff


	//   ....[20]....
        /*00cc*/ 	.word	0xffffffff


	//   ....[21]....
        /*00d0*/ 	.word	0xffffffff


	//   ....[22]....
        /*00d4*/ 	.word	0xffffffff


	//   ....[23]....
        /*00d8*/ 	.word	0xffffffff


	//   ....[24]....
        /*00dc*/ 	.word	0xffffffff


	//   ....[25]....
        /*00e0*/ 	.word	0xffffffff


	//   ....[26]....
        /*00e4*/ 	.word	0xffffffff


	//   ....[27]....
        /*00e8*/ 	.word	0xffffffff


	//   ....[28]....
        /*00ec*/ 	.word	0xffffffff


	//   ....[29]....
        /*00f0*/ 	.word	0xffffffff


	//----- nvinfo : EIATTR_COOP_GROUP_INSTR_OFFSETS
	.align		4
.L_670:
        /*00f4*/ 	.byte	0x04, 0x28
        /*00f6*/ 	.short	(.L_672 - .L_671)


	//   ....[0]....
.L_671:
        /*00f8*/ 	.word	0x00000cc0


	//   ....[1]....
        /*00fc*/ 	.word	0x00000cd0


	//   ....[2]....
        /*0100*/ 	.word	0x00000d60


	//   ....[3]....
        /*0104*/ 	.word	0x00000da0


	//   ....[4]....
        /*0108*/ 	.word	0x00000e20


	//   ....[5]....
        /*010c*/ 	.word	0x00000e60


	//   ....[6]....
        /*0110*/ 	.word	0x00000ec0


	//   ....[7]....
        /*0114*/ 	.word	0x00000ef0


	//   ....[8]....
        /*0118*/ 	.word	0x00000f40


	//   ....[9]....
        /*011c*/ 	.word	0x00000f70


	//   ....[10]....
        /*0120*/ 	.word	0x00001250


	//   ....[11]....
        /*0124*/ 	.word	0x00001260


	//   ....[12]....
        /*0128*/ 	.word	0x000012f0


	//   ....[13]....
        /*012c*/ 	.word	0x00001310


	//   ....[14]....
        /*0130*/ 	.word	0x00001360


	//   ....[15]....
        /*0134*/ 	.word	0x00001380


	//   ....[16]....
        /*0138*/ 	.word	0x000013d0


	//   ....[17]....
        /*013c*/ 	.word	0x00001400


	//   ....[18]....
        /*0140*/ 	.word	0x00001470


	//   ....[19]....
        /*0144*/ 	.word	0x00001490


	//   ....[20]....
        /*0148*/ 	.word	0x00002b60


	//   ....[21]....
        /*014c*/ 	.word	0x00002b70


	//   ....[22]....
        /*0150*/ 	.word	0x00002c00


	//   ....[23]....
        /*0154*/ 	.word	0x00002c30


	//   ....[24]....
        /*0158*/ 	.word	0x00002ca0


	//   ....[25]....
        /*015c*/ 	.word	0x00002cc0


	//   ....[26]....
        /*0160*/ 	.word	0x00002d20


	//   ....[27]....
        /*0164*/ 	.word	0x00002d30


	//   ....[28]....
        /*0168*/ 	.word	0x00002d80


	//   ....[29]....
        /*016c*/ 	.word	0x00002d90


	//----- nvinfo : EIATTR_VRC_CTA_INIT_COUNT
	.align		4
.L_672:
        /*0170*/ 	.byte	0x02, 0x4a
	.zero		1
	.zero		1


	//----- nvinfo : EIATTR_EXIT_INSTR_OFFSETS
	.align		4
        /*0174*/ 	.byte	0x04, 0x1c
        /*0176*/ 	.short	(.L_674 - .L_673)


	//   ....[0]....
.L_673:
        /*0178*/ 	.word	0x00000080


	//   ....[1]....
        /*017c*/ 	.word	0x000000c0


	//   ....[2]....
        /*0180*/ 	.word	0x00003000


	//   ....[3]....
        /*0184*/ 	.word	0x00003080


	//----- nvinfo : EIATTR_MAX_THREADS
	.align		4
.L_674:
        /*0188*/ 	.byte	0x04, 0x05
        /*018a*/ 	.short	(.L_676 - .L_675)
.L_675:
        /*018c*/ 	.word	0x00000100
        /*0190*/ 	.word	0x00000001
        /*0194*/ 	.word	0x00000001


	//----- nvinfo : EIATTR_CRS_STACK_SIZE
	.align		4
.L_676:
        /*0198*/ 	.byte	0x04, 0x1e
        /*019a*/ 	.short	(.L_678 - .L_677)
.L_677:
        /*019c*/ 	.word	0x00000000


	//----- nvinfo : EIATTR_CBANK_PARAM_SIZE
	.align		4
.L_678:
        /*01a0*/ 	.byte	0x03, 0x19
        /*01a2*/ 	.short	0x0021


	//----- nvinfo : EIATTR_PARAM_CBANK
	.align		4
        /*01a4*/ 	.byte	0x04, 0x0a
        /*01a6*/ 	.short	(.L_680 - .L_679)
	.align		4
.L_679:
        /*01a8*/ 	.word	index@(.nv.constant0._ZN3cub18CUB_300001_SM_10006detail6reduce28DeviceReduceSingleTileKernelINS2_10policy_hubIdj11max_functorIdEE10Policy1000EN6thrust24THRUST_300001_SM_1000_NS6detail15normal_iteratorINSA_10device_ptrIdEEEEPdjS6_ddN4cuda3std3__410__identityEEEvT0_T1_T2_T3_T4_T6_)
        /*01ac*/ 	.short	0x0380
        /*01ae*/ 	.short	0x0021


	//----- nvinfo : EIATTR_SW_WAR
	.align		4
.L_680:
        /*01b0*/ 	.byte	0x04, 0x36
        /*01b2*/ 	.short	(.L_682 - .L_681)
.L_681:
        /*01b4*/ 	.word	0x00000008
.L_682:


//--------------------- .nv.info._ZN3cub18CUB_300001_SM_10006detail6reduce28DeviceReduceSingleTileKernelINS2_10policy_hubIdy11max_functorIdEE10Policy1000EPdS9_iS6_ddN4cuda3std3__410__identityEEEvT0_T1_T2_T3_T4_T6_ --------------------------
	.section	.nv.info._ZN3cub18CUB_300001_SM_10006detail6reduce28DeviceReduceSingleTileKernelINS2_10policy_hubIdy11max_functorIdEE10Policy1000EPdS9_iS6_ddN4cuda3std3__410__identityEEEvT0_T1_T2_T3_T4_T6_,"",@"SHT_CUDA_INFO"
	.sectionflags	@""
	.align	4


	//----- nvinfo : EIATTR_CUDA_API_VERSION
	.align		4
        /*0000*/ 	.byte	0x04, 0x37
        /*0002*/ 	.short	(.L_684 - .L_683)
.L_683:
        /*0004*/ 	.word	0x00000082


	//----- nvinfo : EIATTR_KPARAM_INFO
	.align		4
.L_684:
        /*0008*/ 	.byte	0x04, 0x17
        /*000a*/ 	.short	(.L_686 - .L_685)
.L_685:
        /*000c*/ 	.word	0x00000000
        /*0010*/ 	.short	0x0005
        /*0012*/ 	.short	0x0020
        /*0014*/ 	.byte	0x00, 0xf0, 0x05, 0x00


	//----- nvinfo : EIATTR_KPARAM_INFO
	.align		4
.L_686:
        /*0018*/ 	.byte	0x04, 0x17
        /*001a*/ 	.short	(.L_688 - .L_687)
.L_687:
        /*001c*/ 	.word	0x00000000
        /*0020*/ 	.short	0x0004
        /*0022*/ 	.short	0x0018
        /*0024*/ 	.byte	0x00, 0xf0, 0x21, 0x00


	//----- nvinfo : EIATTR_KPARAM_INFO
	.align		4
.L_688:
        /*0028*/ 	.byte	0x04, 0x17
        /*002a*/ 	.short	(.L_690 - .L_689)
.L_689:
        /*002c*/ 	.word	0x00000000
        /*0030*/ 	.short	0x0003
        /*0032*/ 	.short	0x0014
        /*0034*/ 	.byte	0x00, 0xf0, 0x05, 0x00


	//----- nvinfo : EIATTR_KPARAM_INFO
	.align		4
.L_690:
        /*0038*/ 	.byte	0x04, 0x17
        /*003a*/ 	.short	(.L_692 - .L_691)
.L_691:
        /*003c*/ 	.word	0x00000000
        /*0040*/ 	.short	0x0002
        /*0042*/ 	.short	0x0010
        /*0044*/ 	.byte	0x00, 0xf0, 0x11, 0x00


	//----- nvinfo : EIATTR_KPARAM_INFO
	.align		4
.L_692:
        /*0048*/ 	.byte	0x04, 0x17
        /*004a*/ 	.short	(.L_694 - .L_693)
.L_693:
        /*004c*/ 	.word	0x00000000
        /*0050*/ 	.short	0x0001
        /*0052*/ 	.short	0x0008
        /*0054*/ 	.byte	0x00, 0xf5, 0x21, 0x00


	//----- nvinfo : EIATTR_KPARAM_INFO
	.align		4
.L_694:
        /*0058*/ 	.byte	0x04, 0x17
        /*005a*/ 	.short	(.L_696 - .L_695)
.L_695:
        /*005c*/ 	.word	0x00000000
        /*0060*/ 	.short	0x0000
        /*0062*/ 	.short	0x0000
        /*0064*/ 	.byte	0x00, 0xf5, 0x21, 0x00


	//----- nvinfo : EIATTR_SPARSE_MMA_MASK
	.align		4
.L_696:
        /*0068*/ 	.byte	0x03, 0x50
        /*006a*/ 	.short	0x0000


	//----- nvinfo : EIATTR_MAXREG_COUNT
	.align		4
        /*006c*/ 	.byte	0x03, 0x1b
        /*006e*/ 	.short	0x00ff


	//----- nvinfo : EIATTR_NUM_BARRIERS
	.align		4
        /*0070*/ 	.byte	0x02, 0x4c
        /*0072*/ 	.byte	0x01
	.zero		1


	//----- nvinfo : EIATTR_MERCURY_ISA_VERSION
	.align		4
        /*0074*/ 	.byte	0x03, 0x5f
        /*0076*/ 	.short	0x0101


	//----- nvinfo : EIATTR_COOP_GROUP_MASK_REGIDS
	.align		4
        /*0078*/ 	.byte	0x04, 0x29
        /*007a*/ 	.short	(.L_698 - .L_697)


	//   ....[0]....
.L_697:
        /*007c*/ 	.word	0xffffffff


	//   ....[1]....
        /*0080*/ 	.word	0xffffffff


	//   ....[2]....
        /*0084*/ 	.word	0xffffffff


	//   ....[3]....
        /*0088*/ 	.word	0xffffffff


	//   ....[4]....
        /*008c*/ 	.word	0xffffffff


	//   ....[5]....
        /*0090*/ 	.word	0xffffffff


	//   ....[6]....
        /*0094*/ 	.word	0xffffffff


	//   ....[7]....
        /*0098*/ 	.word	0xffffffff


	//   ....[8]....
        /*009c*/ 	.word	0xffffffff


	//   ....[9]....
        /*00a0*/ 	.word	0xffffffff


	//   ....[10]....
        /*00a4*/ 	.word	0xffffffff


	//   ....[11]....
        /*00a8*/ 	.word	0xffffffff


	//   ....[12]....
        /*00ac*/ 	.word	0xffffffff


	//   ....[13]....
        /*00b0*/ 	.word	0xffffffff


	//   ....[14]....
        /*00b4*/ 	.word	0xffffffff


	//   ....[15]....
        /*00b8*/ 	.word	0xffffffff


	//   ....[16]....
        /*00bc*/ 	.word	0xffffffff


	//   ....[17]....
        /*00c0*/ 	.word	0xffffffff


	//   ....[18]....
        /*00c4*/ 	.word	0xffffffff


	//   ....[19]....
        /*00c8*/ 	.word	0xffffffff


	//   ....[20]....
        /*00cc*/ 	.word	0xffffffff


	//   ....[21]....
        /*00d0*/ 	.word	0xffffffff


	//   ....[22]....
        /*00d4*/ 	.word	0xffffffff


	//   ....[23]....
        /*00d8*/ 	.word	0xffffffff


	//   ....[24]....
        /*00dc*/ 	.word	0xffffffff


	//   ....[25]....
        /*00e0*/ 	.word	0xffffffff


	//   ....[26]....
        /*00e4*/ 	.word	0xffffffff


	//   ....[27]....
        /*00e8*/ 	.word	0xffffffff


	//   ....[28]....
        /*00ec*/ 	.word	0xffffffff


	//   ....[29]....
        /*00f0*/ 	.word	0xffffffff


	//   ....[30]....
        /*00f4*/ 	.word	0xffffffff


	//   ....[31]....
        /*00f8*/ 	.word	0xffffffff


	//   ....[32]....
        /*00fc*/ 	.word	0xffffffff


	//   ....[33]....
        /*0100*/ 	.word	0xffffffff


	//   ....[34]....
        /*0104*/ 	.word	0xffffffff


	//   ....[35]....
        /*0108*/ 	.word	0xffffffff


	//   ....[36]....
        /*010c*/ 	.word	0xffffffff


	//   ....[37]....
        /*0110*/ 	.word	0xffffffff


	//   ....[38]....
        /*0114*/ 	.word	0xffffffff


	//   ....[39]....
        /*0118*/ 	.word	0xffffffff


	//   ....[40]....
        /*011c*/ 	.word	0xffffffff


	//   ....[41]....
        /*0120*/ 	.word	0xffffffff


	//   ....[42]....
        /*0124*/ 	.word	0xffffffff


	//   ....[43]....
        /*0128*/ 	.word	0xffffffff


	//   ....[44]....
        /*012c*/ 	.word	0xffffffff


	//   ....[45]....
        /*0130*/ 	.word	0xffffffff


	//   ....[46]....
        /*0134*/ 	.word	0xffffffff


	//   ....[47]....
        /*0138*/ 	.word	0xffffffff


	//   ....[48]....
        /*013c*/ 	.word	0xffffffff


	//   ....[49]....
        /*0140*/ 	.word	0xffffffff


	//   ....[50]....
        /*0144*/ 	.word	0xffffffff


	//   ....[51]....
        /*0148*/ 	.word	0xffffffff


	//   ....[52]....
        /*014c*/ 	.word	0xffffffff


	//   ....[53]....
        /*0150*/ 	.word	0xffffffff


	//   ....[54]....
        /*0154*/ 	.word	0xffffffff


	//   ....[55]....
        /*0158*/ 	.word	0xffffffff


	//   ....[56]....
        /*015c*/ 	.word	0xffffffff


	//   ....[57]....
        /*0160*/ 	.word	0xffffffff


	//   ....[58]....
        /*0164*/ 	.word	0xffffffff


	//   ....[59]....
        /*0168*/ 	.word	0xffffffff


	//----- nvinfo : EIATTR_COOP_GROUP_INSTR_OFFSETS
	.align		4
.L_698:
        /*016c*/ 	.byte	0x04, 0x28
        /*016e*/ 	.short	(.L_700 - .L_699)


	//   ....[0]....
.L_699:
        /*0170*/ 	.word	0x00000d30


	//   ....[1]....
        /*0174*/ 	.word	0x00000d40


	//   ....[2]....
        /*0178*/ 	.word	0x00000dd0


	//   ....[3]....
        /*017c*/ 	.word	0x00000e10


	//   ....[4]....
        /*0180*/ 	.word	0x00000e80


	//   ....[5]....
        /*0184*/ 	.word	0x00000ea0


	//   ....[6]....
        /*0188*/ 	.word	0x00000ef0


	//   ....[7]....
        /*018c*/ 	.word	0x00000f10


	//   ....[8]....
        /*0190*/ 	.word	0x00000f60


	//   ....[9]....
        /*0194*/ 	.word	0x00000f80


	//   ....[10]....
        /*0198*/ 	.word	0x00001280


	//   ....[11]....
        /*019c*/ 	.word	0x00001290


	//   ....[12]....
        /*01a0*/ 	.word	0x00001320


	//   ....[13]....
        /*01a4*/ 	.word	0x00001350


	//   ....[14]....
        /*01a8*/ 	.word	0x000013b0


	//   ....[15]....
        /*01ac*/ 	.word	0x000013e0


	//   ....[16]....
        /*01b0*/ 	.word	0x00001440


	//   ....[17]....
        /*01b4*/ 	.word	0x00001480


	//   ....[18]....
        /*01b8*/ 	.word	0x000014f0


	//   ....[19]....
        /*01bc*/ 	.word	0x00001530


	//   ....[20]....
        /*01c0*/ 	.word	0x00002960


	//   ....[21]....
        /*01c4*/ 	.word	0x00002970


	//   ....[22]....
        /*01c8*/ 	.word	0x00002a00


	//   ....[23]....
        /*01cc*/ 	.word	0x00002a30


	//   ....[24]....
        /*01d0*/ 	.word	0x00002aa0


	//   ....[25]....
        /*01d4*/ 	.word	0x00002ac0


	//   ....[26]....
        /*01d8*/ 	.word	0x00002b20


	//   ....[27]....
        /*01dc*/ 	.word	0x00002b30


	//   ....[28]....
        /*01e0*/ 	.word	0x00002b80


	//   ....[29]....
        /*01e4*/ 	.word	0x00002b90


	//   ....[30]....
        /*01e8*/ 	.word	0x00003a20


	//   ....[31]....
        /*01ec*/ 	.word	0x00003a30


	//   ....[32]....
        /*01f0*/ 	.word	0x00003ac0


	//   ....[33]....
        /*01f4*/ 	.word	0x00003b00


	//   ....[34]....
        /*01f8*/ 	.word	0x00003b80


	//   ....[35]....
        /*01fc*/ 	.word	0x00003bc0


	//   ....[36]....
        /*0200*/ 	.word	0x00003c20


	//   ....[37]....
        /*0204*/ 	.word	0x00003c50


	//   ....[38]....
        /*0208*/ 	.word	0x00003ca0


	//   ....[39]....
        /*020c*/ 	.word	0x00003cd0


	//   ....[40]....
        /*0210*/ 	.word	0x00003fb0


	//   ....[41]....
        /*0214*/ 	.word	0x00003fc0


	//   ....[42]....
        /*0218*/ 	.word	0x00004050


	//   ....[43]....
        /*021c*/ 	.word	0x00004080


	//   ....[44]....
        /*0220*/ 	.word	0x000040d0


	//   ....[45]....
        /*0224*/ 	.word	0x00004100


	//   ....[46]....
        /*0228*/ 	.word	0x00004170


	//   ....[47]....
        /*022c*/ 	.word	0x000041b0


	//   ....[48]....
        /*0230*/ 	.word	0x00004220


	//   ....[49]....
        /*0234*/ 	.word	0x00004250


	//   ....[50]....
        /*0238*/ 	.word	0x00005700


	//   ....[51]....
        /*023c*/ 	.word	0x00005710


	//   ....[52]....
        /*0240*/ 	.word	0x000057a0


	//   ....[53]....
        /*0244*/ 	.word	0x000057e0


	//   ....[54]....
        /*0248*/ 	.word	0x00005860


	//   ....[55]....
        /*024c*/ 	.word	0x000058a0


	//   ....[56]....
        /*0250*/ 	.word	0x00005900


	//   ....[57]....
        /*0254*/ 	.word	0x00005930


	//   ....[58]....
        /*0258*/ 	.word	0x00005980


	//   ....[59]....
        /*025c*/ 	.word	0x000059b0


	//----- nvinfo : EIATTR_VRC_CTA_INIT_COUNT
	.align		4
.L_700:
        /*0260*/ 	.byte	0x02, 0x4a
	.zero		1
	.zero		1


	//----- nvinfo : EIATTR_EXIT_INSTR_OFFSETS
	.align		4
        /*0264*/ 	.byte	0x04, 0x1c
        /*0266*/ 	.short	(.L_702 - .L_701)


	//   ....[0]....
.L_701:
        /*0268*/ 	.word	0x00000080


	//   ....[1]....
        /*026c*/ 	.word	0x000000c0


	//   ....[2]....
        /*0270*/ 	.word	0x00005c20


	//   ....[3]....
        /*0274*/ 	.word	0x00005ca0


	//----- nvinfo : EIATTR_MAX_THREADS
	.align		4
.L_702:
        /*0278*/ 	.byte	0x04, 0x05
        /*027a*/ 	.short	(.L_704 - .L_703)
.L_703:
        /*027c*/ 	.word	0x00000100
        /*0280*/ 	.word	0x00000001
        /*0284*/ 	.word	0x00000001


	//----- nvinfo : EIATTR_CRS_STACK_SIZE
	.align		4
.L_704:
        /*0288*/ 	.byte	0x04, 0x1e
        /*028a*/ 	.short	(.L_706 - .L_705)
.L_705:
        /*028c*/ 	.word	0x00000000


	//----- nvinfo : EIATTR_CBANK_PARAM_SIZE
	.align		4
.L_706:
        /*0290*/ 	.byte	0x03, 0x19
        /*0292*/ 	.short	0x0021


	//----- nvinfo : EIATTR_PARAM_CBANK
	.align		4
        /*0294*/ 	.byte	0x04, 0x0a
        /*0296*/ 	.short	(.L_708 - .L_707)
	.align		4
.L_707:
        /*0298*/ 	.word	index@(.nv.constant0._ZN3cub18CUB_300001_SM_10006detail6reduce28DeviceReduceSingleTileKernelINS2_10policy_hubIdy11max_functorIdEE10Policy1000EPdS9_iS6_ddN4cuda3std3__410__identityEEEvT0_T1_T2_T3_T4_T6_)
        /*029c*/ 	.short	0x0380
        /*029e*/ 	.short	0x0021


	//----- nvinfo : EIATTR_SW_WAR
	.align		4
.L_708:
        /*02a0*/ 	.byte	0x04, 0x36
        /*02a2*/ 	.short	(.L_710 - .L_709)
.L_709:
        /*02a4*/ 	.word	0x00000008
.L_710:


//--------------------- .nv.info._ZN3cub18CUB_300001_SM_10006detail6reduce18DeviceReduceKernelINS2_10policy_hubIdy11max_functorIdEE10Policy1000EN6thrust24THRUST_300001_SM_1000_NS6detail15normal_iteratorINSA_10device_ptrIdEEEEyS6_d11abs_functorIdEEEvT0_PT3_T1_NS0_13GridEvenShareISL_EET2_T4_ --------------------------
	.section	.nv.info._ZN3cub18CUB_300001_SM_10006detail6reduce18DeviceReduceKernelINS2_10policy_hubIdy11max_functorIdEE10Policy1000EN6thrust24THRUST_300001_SM_1000_NS6detail15normal_iteratorINSA_10device_ptrIdEEEEyS6_d11abs_functorIdEEEvT0_PT3_T1_NS0_13GridEvenShareISL_EET2_T4_,"",@"SHT_CUDA_INFO"
	.sectionflags	@""
	.align	4


	//----- nvinfo : EIATTR_CUDA_API_VERSION
	.align		4
        /*0000*/ 	.byte	0x04, 0x37
        /*0002*/ 	.short	(.L_712 - .L_711)
.L_711:
        /*0004*/ 	.word	0x00000082


	//----- nvinfo : EIATTR_KPARAM_INFO
	.align		4
.L_712:
        /*0008*/ 	.byte	0x04, 0x17
        /*000a*/ 	.short	(.L_714 - .L_713)
.L_713:
        /*000c*/ 	.word	0x00000000
        /*0010*/ 	.short	0x0005
        /*0012*/ 	.short	0x0061
        /*0014*/ 	.byte	0x00, 0xf0, 0x05, 0x00


	//----- nvinfo : EIATTR_KPARAM_INFO
	.align		4
.L_714:
        /*0018*/ 	.byte	0x04, 0x17
        /*001a*/ 	.short	(.L_716 - .L_715)
.L_715:
        /*001c*/ 	.word	0x00000000
        /*0020*/ 	.short	0x0004
        /*0022*/ 	.short	0x0060
        /*0024*/ 	.byte	0x00, 0xf0, 0x05, 0x00


	//----- nvinfo : EIATTR_KPARAM_INFO
	.align		4
.L_716:
        /*0028*/ 	.byte	0x04, 0x17
        /*002a*/ 	.short	(.L_718 - .L_717)
.L_717:
        /*002c*/ 	.word	0x00000000
        /*0030*/ 	.short	0x0003
        /*0032*/ 	.short	0x0018
        /*0034*/ 	.byte	0x00, 0xf0, 0x21, 0x01


	//----- nvinfo : EIATTR_KPARAM_INFO
	.align		4
.L_718:
        /*0038*/ 	.byte	0x04, 0x17
        /*003a*/ 	.short	(.L_720 - .L_719)
.L_719:
        /*003c*/ 	.word	0x00000000
        /*0040*/ 	.short	0x0002
        /*0042*/ 	.short	0x0010
        /*0044*/ 	.byte	0x00, 0xf0, 0x21, 0x00


	//----- nvinfo : EIATTR_KPARAM_INFO
	.align		4
.L_720:
        /*0048*/ 	.byte	0x04, 0x17
        /*004a*/ 	.short	(.L_722 - .L_721)
.L_721:
        /*004c*/ 	.word	0x00000000
        /*0050*/ 	.short	0x0001
        /*0052*/ 	.short	0x0008
        /*0054*/ 	.byte	0x00, 0xf5, 0x21, 0x00


	//----- nvinfo : EIATTR_KPARAM_INFO
	.align		4
.L_722:
        /*0058*/ 	.byte	0x04, 0x17
        /*005a*/ 	.short	(.L_724 - .L_723)
.L_723:
        /*005c*/ 	.word	0x00000000
        /*0060*/ 	.short	0x0000
        /*0062*/ 	.short	0x0000
        /*0064*/ 	.byte	0x00, 0xf0, 0x21, 0x00


	//----- nvinfo : EIATTR_SPARSE_MMA_MASK
	.align		4
.L_724:
        /*0068*/ 	.byte	0x03, 0x50
        /*006a*/ 	.short	0x0000


	//----- nvinfo : EIATTR_MAXREG_COUNT
	.align		4
        /*006c*/ 	.byte	0x03, 0x1b
        /*006e*/ 	.short	0x00ff


	//----- nvinfo : EIATTR_NUM_BARRIERS
	.align		4
        /*0070*/ 	.byte	0x02, 0x4c
        /*0072*/ 	.byte	0x01
	.zero		1


	//----- nvinfo : EIATTR_MERCURY_ISA_VERSION
	.align		4
        /*0074*/ 	.byte	0x03, 0x5f
        /*0076*/ 	.short	0x0101


	//----- nvinfo : EIATTR_COOP_GROUP_MASK_REGIDS
	.align		4
        /*0078*/ 	.byte	0x04, 0x29
        /*007a*/ 	.short	(.L_726 - .L_725)


	//   ....[0]....
.L_725:
        /*007c*/ 	.word	0xffffffff


	//   ....[1]....
        /*0080*/ 	.word	0xffffffff


	//   ....[2]....
        /*0084*/ 	.word	0xffffffff


	//   ....[3]....
        /*0088*/ 	.word	0xffffffff


	//   ....[4]....
        /*008c*/ 	.word	0xffffffff


	//   ....[5]....
        /*0090*/ 	.word	0xffffffff


	//   ....[6]....
        /*0094*/ 	.word	0xffffffff


	//   ....[7]....
        /*0098*/ 	.word	0xffffffff


	//   ....[8]....
        /*009c*/ 	.word	0xffffffff


	//   ....[9]....
        /*00a0*/ 	.word	0xffffffff


	//   ....[10]....
        /*00a4*/ 	.word	0xffffffff


	//   ....[11]....
        /*00a8*/ 	.word	0xffffffff


	//   ....[12]....
        /*00ac*/ 	.word	0xffffffff


	//   ....[13]....
        /*00b0*/ 	.word	0xffffffff


	//   ....[14]....
        /*00b4*/ 	.word	0xffffffff


	//   ....[15]....
        /*00b8*/ 	.word	0xffffffff


	//   ....[16]....
        /*00bc*/ 	.word	0xffffffff


	//   ....[17]....
        /*00c0*/ 	.word	0xffffffff


	//   ....[18]....
        /*00c4*/ 	.word	0xffffffff


	//   ....[19]....
        /*00c8*/ 	.word	0xffffffff


	//   ....[20]....
        /*00cc*/ 	.word	0xffffffff


	//   ....[21]....
        /*00d0*/ 	.word	0xffffffff


	//   ....[22]....
        /*00d4*/ 	.word	0xffffffff


	//   ....[23]....
        /*00d8*/ 	.word	0xffffffff


	//   ....[24]....
        /*00dc*/ 	.word	0xffffffff


	//   ....[25]....
        /*00e0*/ 	.word	0xffffffff


	//   ....[26]....
        /*00e4*/ 	.word	0xffffffff


	//   ....[27]....
        /*00e8*/ 	.word	0xffffffff


	//   ....[28]....
        /*00ec*/ 	.word	0xffffffff


	//   ....[29]....
        /*00f0*/ 	.word	0xffffffff


	//----- nvinfo : EIATTR_COOP_GROUP_INSTR_OFFSETS
	.align		4
.L_726:
        /*00f4*/ 	.byte	0x04, 0x28
        /*00f6*/ 	.short	(.L_728 - .L_727)


	//   ....[0]....
.L_727:
        /*00f8*/ 	.word	0x000014c0


	//   ....[1]....
        /*00fc*/ 	.word	0x000014d0


	//   ....[2]....
        /*0100*/ 	.word	0x00001560


	//   ....[3]....
        /*0104*/ 	.word	0x00001590


	//   ....[4]....
        /*0108*/ 	.word	0x00001600


	//   ....[5]....
        /*010c*/ 	.word	0x00001620


	//   ....[6]....
        /*0110*/ 	.word	0x00001680


	//   ....[7]....
        /*0114*/ 	.word	0x00001690


	//   ....[8]....
        /*0118*/ 	.word	0x000016e0


	//   ....[9]....
        /*011c*/ 	.word	0x000016f0


	//   ....[10]....
        /*0120*/ 	.word	0x000019d0


	//   ....[11]....
        /*0124*/ 	.word	0x000019e0


	//   ....[12]....
        /*0128*/ 	.word	0x00001a70


	//   ....[13]....
        /*012c*/ 	.word	0x00001a90


	//   ....[14]....
        /*0130*/ 	.word	0x00001af0


	//   ....[15]....
        /*0134*/ 	.word	0x00001b10


	//   ....[16]....
        /*0138*/ 	.word	0x00001b70


	//   ....[17]....
        /*013c*/ 	.word	0x00001ba0


	//   ....[18]....
        /*0140*/ 	.word	0x00001c20


	//   ....[19]....
        /*0144*/ 	.word	0x00001c40


	//   ....[20]....
        /*0148*/ 	.word	0x00003f80


	//   ....[21]....
        /*014c*/ 	.word	0x00003f90


	//   ....[22]....
        /*0150*/ 	.word	0x00004020


	//   ....[23]....
        /*0154*/ 	.word	0x00004050


	//   ....[24]....
        /*0158*/ 	.word	0x000040c0


	//   ....[25]....
        /*015c*/ 	.word	0x000040e0


	//   ....[26]....
        /*0160*/ 	.word	0x00004140


	//   ....[27]....
        /*0164*/ 	.word	0x00004150


	//   ....[28]....
        /*0168*/ 	.word	0x000041a0


	//   ....[29]....
        /*016c*/ 	.word	0x000041b0


	//----- nvinfo : EIATTR_VRC_CTA_INIT_COUNT
	.align		4
.L_728:
        /*0170*/ 	.byte	0x02, 0x4a
	.zero		1
	.zero		1


	//----- nvinfo : EIATTR_EXIT_INSTR_OFFSETS
	.align		4
        /*0174*/ 	.byte	0x04, 0x1c
        /*0176*/ 	.short	(.L_730 - .L_729)


	//   ....[0]....
.L_729:
        /*0178*/ 	.word	0x00004420


	//   ....[1]....
        /*017c*/ 	.word	0x00004480


	//----- nvinfo : EIATTR_MAX_THREADS
	.align		4
.L_730:
        /*0180*/ 	.byte	0x04, 0x05
        /*0182*/ 	.short	(.L_732 - .L_731)
.L_731:
        /*0184*/ 	.word	0x00000100
        /*0188*/ 	.word	0x00000001
        /*018c*/ 	.word	0x00000001


	//----- nvinfo : EIATTR_CRS_STACK_SIZE
	.align		4
.L_732:
        /*0190*/ 	.byte	0x04, 0x1e
        /*0192*/ 	.short	(.L_734 - .L_733)
.L_733:
        /*0194*/ 	.word	0x00000000


	//----- nvinfo : EIATTR_CBANK_PARAM_SIZE
	.align		4
.L_734:
        /*0198*/ 	.byte	0x03, 0x19
        /*019a*/ 	.short	0x0062


	//----- nvinfo : EIATTR_PARAM_CBANK
	.align		4
        /*019c*/ 	.byte	0x04, 0x0a
        /*019e*/ 	.short	(.L_736 - .L_735)
	.align		4
.L_735:
        /*01a0*/ 	.word	index@(.nv.constant0._ZN3cub18CUB_300001_SM_10006detail6reduce18DeviceReduceKernelINS2_10policy_hubIdy11max_functorIdEE10Policy1000EN6thrust24THRUST_300001_SM_1000_NS6detail15normal_iteratorINSA_10device_ptrIdEEEEyS6_d11abs_functorIdEEEvT0_PT3_T1_NS0_13GridEvenShareISL_EET2_T4_)
        /*01a4*/ 	.short	0x0380
        /*01a6*/ 	.short	0x0062


	//----- nvinfo : EIATTR_SW_WAR
	.align		4
.L_736:
        /*01a8*/ 	.byte	0x04, 0x36
        /*01aa*/ 	.short	(.L_738 - .L_737)
.L_737:
        /*01ac*/ 	.word	0x00000008
.L_738:


//--------------------- .nv.info._ZN3cub18CUB_300001_SM_10006detail6reduce28DeviceReduceSingleTileKernelINS2_10policy_hubIdy11max_functorIdEE10Policy1000EN6thrust24THRUST_300001_SM_1000_NS6detail15normal_iteratorINSA_10device_ptrIdEEEEPdyS6_dd11abs_functorIdEEEvT0_T1_T2_T3_T4_T6_ --------------------------
	.section	.nv.info._ZN3cub18CUB_300001_SM_10006detail6reduce28DeviceReduceSingleTileKernelINS2_10policy_hubIdy11max_functorIdEE10Policy1000EN6thrust24THRUST_300001_SM_1000_NS6detail15normal_iteratorINSA_10device_ptrIdEEEEPdyS6_dd11abs_functorIdEEEvT0_T1_T2_T3_T4_T6_,"",@"SHT_CUDA_INFO"
	.sectionflags	@""
	.align	4


	//----- nvinfo : EIATTR_CUDA_API_VERSION
	.align		4
        /*0000*/ 	.byte	0x04, 0x37
        /*0002*/ 	.short	(.L_740 - .L_739)
.L_739:
        /*0004*/ 	.word	0x00000082


	//----- nvinfo : EIATTR_KPARAM_INFO
	.align		4
.L_740:
        /*0008*/ 	.byte	0x04, 0x17
        /*000a*/ 	.short	(.L_742 - .L_741)
.L_741:
        /*000c*/ 	.word	0x00000000
        /*0010*/ 	.short	0x0005
        /*0012*/ 	.short	0x0028
        /*0014*/ 	.byte	0x00, 0xf0, 0x05, 0x00


	//----- nvinfo : EIATTR_KPARAM_INFO
	.align		4
.L_742:
        /*0018*/ 	.byte	0x04, 0x17
        /*001a*/ 	.short	(.L_744 - .L_743)
.L_743:
        /*001c*/ 	.word	0x00000000
        /*0020*/ 	.short	0x0004
        /*0022*/ 	.short	0x0020
        /*0024*/ 	.byte	0x00, 0xf0, 0x21, 0x00


	//----- nvinfo : EIATTR_KPARAM_INFO
	.align		4
.L_744:
        /*0028*/ 	.byte	0x04, 0x17
        /*002a*/ 	.short	(.L_746 - .L_745)
.L_745:
        /*002c*/ 	.word	0x00000000
        /*0030*/ 	.short	0x0003
        /*0032*/ 	.short	0x0018
        /*0034*/ 	.byte	0x00, 0xf0, 0x05, 0x00


	//----- nvinfo : EIATTR_KPARAM_INFO
	.align		4
.L_746:
        /*0038*/ 	.byte	0x04, 0x17
        /*003a*/ 	.short	(.L_748 - .L_747)
.L_747:
        /*003c*/ 	.word	0x00000000
        /*0040*/ 	.short	0x0002
        /*0042*/ 	.short	0x0010
        /*0044*/ 	.byte	0x00, 0xf0, 0x21, 0x00


	//----- nvinfo : EIATTR_KPARAM_INFO
	.align		4
.L_748:
        /*0048*/ 	.byte	0x04, 0x17
        /*004a*/ 	.short	(.L_750 - .L_749)
.L_749:
        /*004c*/ 	.word	0x00000000
        /*0050*/ 	.short	0x0001
        /*0052*/ 	.short	0x0008
        /*0054*/ 	.byte	0x00, 0xf5, 0x21, 0x00


	//----- nvinfo : EIATTR_KPARAM_INFO
	.align		4
.L_750:
        /*0058*/ 	.byte	0x04, 0x17
        /*005a*/ 	.short	(.L_752 - .L_751)
.L_751:
        /*005c*/ 	.word	0x00000000
        /*0060*/ 	.short	0x0000
        /*0062*/ 	.short	0x0000
        /*0064*/ 	.byte	0x00, 0xf0, 0x21, 0x00


	//----- nvinfo : EIATTR_SPARSE_MMA_MASK
	.align		4
.L_752:
        /*0068*/ 	.byte	0x03, 0x50
        /*006a*/ 	.short	0x0000


	//----- nvinfo : EIATTR_MAXREG_COUNT
	.align		4
        /*006c*/ 	.byte	0x03, 0x1b
        /*006e*/ 	.short	0x00ff


	//----- nvinfo : EIATTR_NUM_BARRIERS
	.align		4
        /*0070*/ 	.byte	0x02, 0x4c
        /*0072*/ 	.byte	0x01
	.zero		1


	//----- nvinfo : EIATTR_MERCURY_ISA_VERSION
	.align		4
        /*0074*/ 	.byte	0x03, 0x5f
        /*0076*/ 	.short	0x0101


	//----- nvinfo : EIATTR_COOP_GROUP_MASK_REGIDS
	.align		4
        /*0078*/ 	.byte	0x04, 0x29
        /*007a*/ 	.short	(.L_754 - .L_753)


	//   ....[0]....
.L_753:
        /*007c*/ 	.word	0xffffffff


	//   ....[1]....
        /*0080*/ 	.word	0xffffffff


	//   ....[2]....
        /*0084*/ 	.word	0xffffffff


	//   ....[3]....
        /*0088*/ 	.word	0xffffffff


	//   ....[4]....
        /*008c*/ 	.word	0xffffffff


	//   ....[5]....
        /*0090*/ 	.word	0xffffffff


	//   ....[6]....
        /*0094*/ 	.word	0xffffffff


	//   ....[7]....
        /*0098*/ 	.word	0xffffffff


	//   ....[8]....
        /*009c*/ 	.word	0xffffffff


	//   ....[9]....
        /*00a0*/ 	.word	0xffffffff


	//   ....[10]....
        /*00a4*/ 	.word	0xffffffff


	//   ....[11]....
        /*00a8*/ 	.word	0xffffffff


	//   ....[12]....
        /*00ac*/ 	.word	0xffffffff


	//   ....[13]....
        /*00b0*/ 	.word	0xffffffff


	//   ....[14]....
        /*00b4*/ 	.word	0xffffffff


	//   ....[15]....
        /*00b8*/ 	.word	0xffffffff


	//   ....[16]....
        /*00bc*/ 	.word	0xffffffff


	//   ....[17]....
        /*00c0*/ 	.word	0xffffffff


	//   ....[18]....
        /*00c4*/ 	.word	0xffffffff


	//   ....[19]....
        /*00c8*/ 	.word	0xffffffff


	//   ....[20]....
        /*00cc*/ 	.word	0xffffffff


	//   ....[21]....
        /*00d0*/ 	.word	0xffffffff


	//   ....[22]....
        /*00d4*/ 	.word	0xffffffff


	//   ....[23]....
        /*00d8*/ 	.word	0xffffffff


	//   ....[24]....
        /*00dc*/ 	.word	0xffffffff


	//   ....[25]....
        /*00e0*/ 	.word	0xffffffff


	//   ....[26]....
        /*00e4*/ 	.word	0xffffffff


	//   ....[27]....
        /*00e8*/ 	.word	0xffffffff


	//   ....[28]....
        /*00ec*/ 	.word	0xffffffff


	//   ....[29]....
        /*00f0*/ 	.word	0xffffffff


	//----- nvinfo : EIATTR_COOP_GROUP_INSTR_OFFSETS
	.align		4
.L_754:
        /*00f4*/ 	.byte	0x04, 0x28
        /*00f6*/ 	.short	(.L_756 - .L_755)


	//   ....[0]....
.L_755:
        /*00f8*/ 	.word	0x00001430


	//   ....[1]....
        /*00fc*/ 	.word	0x00001440


	//   ....[2]....
        /*0100*/ 	.word	0x000014d0


	//   ....[3]....
        /*0104*/ 	.word	0x00001510


	//   ....[4]....
        /*0108*/ 	.word	0x00001590


	//   ....[5]....
        /*010c*/ 	.word	0x000015d0


	//   ....[6]....
        /*0110*/ 	.word	0x00001630


	//   ....[7]....
        /*0114*/ 	.word	0x00001660


	//   ....[8]....
        /*0118*/ 	.word	0x000016a0


	//   ....[9]....
        /*011c*/ 	.word	0x000016d0


	//   ....[10]....
        /*0120*/ 	.word	0x000019c0


	//   ....[11]....
        /*0124*/ 	.word	0x000019d0


	//   ....[12]....
        /*0128*/ 	.word	0x00001a60


	//   ....[13]....
        /*012c*/ 	.word	0x00001a90


	//   ....[14]....
        /*0130*/ 	.word	0x00001af0


	//   ....[15]....
        /*0134*/ 	.word	0x00001b20


	//   ....[16]....
        /*0138*/ 	.word	0x00001b80


	//   ....[17]....
        /*013c*/ 	.word	0x00001bc0


	//   ....[18]....
        /*0140*/ 	.word	0x00001c30


	//   ....[19]....
        /*0144*/ 	.word	0x00001c70


	//   ....[20]....
        /*0148*/ 	.word	0x00003d90


	//   ....[21]....
        /*014c*/ 	.word	0x00003da0


	//   ....[22]....
        /*0150*/ 	.word	0x00003e30


	//   ....[23]....
        /*0154*/ 	.word	0x00003e60


	//   ....[24]....
        /*0158*/ 	.word	0x00003ed0


	//   ....[25]....
        /*015c*/ 	.word	0x00003ef0


	//   ....[26]....
        /*0160*/ 	.word	0x00003f50


	//   ....[27]....
        /*0164*/ 	.word	0x00003f60


	//   ....[28]....
        /*0168*/ 	.word	0x00003fa0


	//   ....[29]....
        /*016c*/ 	.word	0x00003fb0


	//----- nvinfo : EIATTR_VRC_CTA_INIT_COUNT
	.align		4
.L_756:
        /*0170*/ 	.byte	0x02, 0x4a
	.zero		1
	.zero		1


	//----- nvinfo : EIATTR_EXIT_INSTR_OFFSETS
	.align		4
        /*0174*/ 	.byte	0x04, 0x1c
        /*0176*/ 	.short	(.L_758 - .L_757)


	//   ....[0]....
.L_757:
        /*0178*/ 	.word	0x000000a0


	//   ....[1]....
        /*017c*/ 	.word	0x000000e0


	//   ....[2]....
        /*0180*/ 	.word	0x00004230


	//   ....[3]....
        /*0184*/ 	.word	0x000042b0


	//----- nvinfo : EIATTR_MAX_THREADS
	.align		4
.L_758:
        /*0188*/ 	.byte	0x04, 0x05
        /*018a*/ 	.short	(.L_760 - .L_759)
.L_759:
        /*018c*/ 	.word	0x00000100
        /*0190*/ 	.word	0x00000001
        /*0194*/ 	.word	0x00000001


	//----- nvinfo : EIATTR_CRS_STACK_SIZE
	.align		4
.L_760:
        /*0198*/ 	.byte	0x04, 0x1e
        /*019a*/ 	.short	(.L_762 - .L_761)
.L_761:
        /*019c*/ 	.word	0x00000000


	//----- nvinfo : EIATTR_CBANK_PARAM_SIZE
	.align		4
.L_762:
        /*01a0*/ 	.byte	0x03, 0x19
        /*01a2*/ 	.short	0x0029


	//----- nvinfo : EIATTR_PARAM_CBANK
	.align		4
        /*01a4*/ 	.byte	0x04, 0x0a
        /*01a6*/ 	.short	(.L_764 - .L_763)
	.align		4
.L_763:
        /*01a8*/ 	.word	index@(.nv.constant0._ZN3cub18CUB_300001_SM_10006detail6reduce28DeviceReduceSingleTileKernelINS2_10policy_hubIdy11max_functorIdEE10Policy1000EN6thrust24THRUST_300001_SM_1000_NS6detail15normal_iteratorINSA_10device_ptrIdEEEEPdyS6_dd11abs_functorIdEEEvT0_T1_T2_T3_T4_T6_)
        /*01ac*/ 	.short	0x0380
        /*01ae*/ 	.short	0x0029


	//----- nvinfo : EIATTR_SW_WAR
	.align		4
.L_764:
        /*01b0*/ 	.byte	0x04, 0x36
        /*01b2*/ 	.short	(.L_766 - .L_765)
.L_765:
        /*01b4*/ 	.word	0x00000008
.L_766:


//--------------------- .nv.info._ZN3cub18CUB_300001_SM_10006detail6reduce28DeviceReduceSingleTileKernelINS2_10policy_hubIdj11max_functorIdEE10Policy1000EPdS9_iS6_ddN4cuda3std3__410__identityEEEvT0_T1_T2_T3_T4_T6_ --------------------------
	.section	.nv.info._ZN3cub18CUB_300001_SM_10006detail6reduce28DeviceReduceSingleTileKernelINS2_10policy_hubIdj11max_functorIdEE10Policy1000EPdS9_iS6_ddN4cuda3std3__410__identityEEEvT0_T1_T2_T3_T4_T6_,"",@"SHT_CUDA_INFO"
	.sectionflags	@""
	.align	4


	//----- nvinfo : EIATTR_CUDA_API_VERSION
	.align		4
        /*0000*/ 	.byte	0x04, 0x37
        /*0002*/ 	.short	(.L_768 - .L_767)
.L_767:
        /*0004*/ 	.word	0x00000082


	//----- nvinfo : EIATTR_KPARAM_INFO
	.align		4
.L_768:
        /*0008*/ 	.byte	0x04, 0x17
        /*000a*/ 	.short	(.L_770 - .L_769)
.L_769:
        /*000c*/ 	.word	0x00000000
        /*0010*/ 	.short	0x0005
        /*0012*/ 	.short	0x0020
        /*0014*/ 	.byte	0x00, 0xf0, 0x05, 0x00


	//----- nvinfo : EIATTR_KPARAM_INFO
	.align		4
.L_770:
        /*0018*/ 	.byte	0x04, 0x17
        /*001a*/ 	.short	(.L_772 - .L_771)
.L_771:
        /*001c*/ 	.word	0x00000000
        /*0020*/ 	.short	0x0004
        /*0022*/ 	.short	0x0018
        /*0024*/ 	.byte	0x00, 0xf0, 0x21, 0x00


	//----- nvinfo : EIATTR_KPARAM_INFO
	.align		4
.L_772:
        /*0028*/ 	.byte	0x04, 0x17
        /*002a*/ 	.short	(.L_774 - .L_773)
.L_773:
        /*002c*/ 	.word	0x00000000
        /*0030*/ 	.short	0x0003
        /*0032*/ 	.short	0x0014
        /*0034*/ 	.byte	0x00, 0xf0, 0x05, 0x00


	//----- nvinfo : EIATTR_KPARAM_INFO
	.align		4
.L_774:
        /*0038*/ 	.byte	0x04, 0x17
        /*003a*/ 	.short	(.L_776 - .L_775)
.L_775:
        /*003c*/ 	.word	0x00000000
        /*0040*/ 	.short	0x0002
        /*0042*/ 	.short	0x0010
        /*0044*/ 	.byte	0x00, 0xf0, 0x11, 0x00


	//----- nvinfo : EIATTR_KPARAM_INFO
	.align		4
.L_776:
        /*0048*/ 	.byte	0x04, 0x17
        /*004a*/ 	.short	(.L_778 - .L_777)
.L_777:
        /*004c*/ 	.word	0x00000000
        /*0050*/ 	.short	0x0001
        /*0052*/ 	.short	0x0008
        /*0054*/ 	.byte	0x00, 0xf5, 0x21, 0x00


	//----- nvinfo : EIATTR_KPARAM_INFO
	.align		4
.L_778:
        /*0058*/ 	.byte	0x04, 0x17
        /*005a*/ 	.short	(.L_780 - .L_779)
.L_779:
        /*005c*/ 	.word	0x00000000
        /*0060*/ 	.short	0x0000
        /*0062*/ 	.short	0x0000
        /*0064*/ 	.byte	0x00, 0xf5, 0x21, 0x00


	//----- nvinfo : EIATTR_SPARSE_MMA_MASK
	.align		4
.L_780:
        /*0068*/ 	.byte	0x03, 0x50
        /*006a*/ 	.short	0x0000


	//----- nvinfo : EIATTR_MAXREG_COUNT
	.align		4
        /*006c*/ 	.byte	0x03, 0x1b
        /*006e*/ 	.short	0x00ff


	//----- nvinfo : EIATTR_NUM_BARRIERS
	.align		4
        /*0070*/ 	.byte	0x02, 0x4c
        /*0072*/ 	.byte	0x01
	.zero		1


	//----- nvinfo : EIATTR_MERCURY_ISA_VERSION
	.align		4
        /*0074*/ 	.byte	0x03, 0x5f
        /*0076*/ 	.short	0x0101


	//----- nvinfo : EIATTR_COOP_GROUP_MASK_REGIDS
	.align		4
        /*0078*/ 	.byte	0x04, 0x29
        /*007a*/ 	.short	(.L_782 - .L_781)


	//   ....[0]....
.L_781:
        /*007c*/ 	.word	0xffffffff


	//   ....[1]....
        /*0080*/ 	.word	0xffffffff


	//   ....[2]....
        /*0084*/ 	.word	0xffffffff


	//   ....[3]....
        /*0088*/ 	.word	0xffffffff


	//   ....[4]....
        /*008c*/ 	.word	0xffffffff


	//   ....[5]....
        /*0090*/ 	.word	0xffffffff


	//   ....[6]....
        /*0094*/ 	.word	0xffffffff


	//   ....[7]....
        /*0098*/ 	.word	0xffffffff


	//   ....[8]....
        /*009c*/ 	.word	0xffffffff


	//   ....[9]....
        /*00a0*/ 	.word	0xffffffff


	//   ....[10]....
        /*00a4*/ 	.word	0xffffffff


	//   ....[11]....
        /*00a8*/ 	.word	0xffffffff


	//   ....[12]....
        /*00ac*/ 	.word	0xffffffff


	//   ....[13]....
        /*00b0*/ 	.word	0xffffffff


	//   ....[14]....
        /*00b4*/ 	.word	0xffffffff


	//   ....[15]....
        /*00b8*/ 	.word	0xffffffff


	//   ....[16]....
        /*00bc*/ 	.word	0xffffffff


	//   ....[17]....
        /*00c0*/ 	.word	0xffffffff


	//   ....[18]....
        /*00c4*/ 	.word	0xffffffff


	//   ....[19]....
        /*00c8*/ 	.word	0xffffffff


	//   ....[20]....
        /*00cc*/ 	.word	0xffffffff


	//   ....[21]....
        /*00d0*/ 	.word	0xffffffff


	//   ....[22]....
        /*00d4*/ 	.word	0xffffffff


	//   ....[23]....
        /*00d8*/ 	.word	0xffffffff


	//   ....[24]....
        /*00dc*/ 	.word	0xffffffff


	//   ....[25]....
        /*00e0*/ 	.word	0xffffffff


	//   ....[26]....
        /*00e4*/ 	.word	0xffffffff


	//   ....[27]....
        /*00e8*/ 	.word	0xffffffff


	//   ....[28]....
        /*00ec*/ 	.word	0xffffffff


	//   ....[29]....
        /*00f0*/ 	.word	0xffffffff


	//   ....[30]....
        /*00f4*/ 	.word	0xffffffff


	//   ....[31]....
        /*00f8*/ 	.word	0xffffffff


	//   ....[32]....
        /*00fc*/ 	.word	0xffffffff


	//   ....[33]....
        /*0100*/ 	.word	0xffffffff


	//   ....[34]....
        /*0104*/ 	.word	0xffffffff


	//   ....[35]....
        /*0108*/ 	.word	0xffffffff


	//   ....[36]....
        /*010c*/ 	.word	0xffffffff


	//   ....[37]....
        /*0110*/ 	.word	0xffffffff


	//   ....[38]....
        /*0114*/ 	.word	0xffffffff


	//   ....[39]....
        /*0118*/ 	.word	0xffffffff


	//   ....[40]....
        /*011c*/ 	.word	0xffffffff


	//   ....[41]....
        /*0120*/ 	.word	0xffffffff


	//   ....[42]....
        /*0124*/ 	.word	0xffffffff


	//   ....[43]....
        /*0128*/ 	.word	0xffffffff


	//   ....[44]....
        /*012c*/ 	.word	0xffffffff


	//   ....[45]....
        /*0130*/ 	.word	0xffffffff


	//   ....[46]....
        /*0134*/ 	.word	0xffffffff


	//   ....[47]....
        /*0138*/ 	.word	0xffffffff


	//   ....[48]....
        /*013c*/ 	.word	0xffffffff


	//   ....[49]....
        /*0140*/ 	.word	0xffffffff


	//   ....[50]....
        /*0144*/ 	.word	0xffffffff


	//   ....[51]....
        /*0148*/ 	.word	0xffffffff


	//   ....[52]....
        /*014c*/ 	.word	0xffffffff


	//   ....[53]....
        /*0150*/ 	.word	0xffffffff


	//   ....[54]....
        /*0154*/ 	.word	0xffffffff


	//   ....[55]....
        /*0158*/ 	.word	0xffffffff


	//   ....[56]....
        /*015c*/ 	.word	0xffffffff


	//   ....[57]....
        /*0160*/ 	.word	0xffffffff


	//   ....[58]....
        /*0164*/ 	.word	0xffffffff


	//   ....[59]....
        /*0168*/ 	.word	0xffffffff


	//----- nvinfo : EIATTR_COOP_GROUP_INSTR_OFFSETS
	.align		4
.L_782:
        /*016c*/ 	.byte	0x04, 0x28
        /*016e*/ 	.short	(.L_784 - .L_783)


	//   ....[0]....
.L_783:
        /*0170*/ 	.word	0x00000d30


	//   ....[1]....
        /*0174*/ 	.word	0x00000d40


	//   ....[2]....
        /*0178*/ 	.word	0x00000dd0


	//   ....[3]....
        /*017c*/ 	.word	0x00000e10


	//   ....[4]....
        /*0180*/ 	.word	0x00000e80


	//   ....[5]....
        /*0184*/ 	.word	0x00000ea0


	//   ....[6]....
        /*0188*/ 	.word	0x00000ef0


	//   ....[7]....
        /*018c*/ 	.word	0x00000f10


	//   ....[8]....
        /*0190*/ 	.word	0x00000f60


	//   ....[9]....
        /*0194*/ 	.word	0x00000f80


	//   ....[10]....
        /*0198*/ 	.word	0x00001280


	//   ....[11]....
        /*019c*/ 	.word	0x00001290


	//   ....[12]....
        /*01a0*/ 	.word	0x00001320


	//   ....[13]....
        /*01a4*/ 	.word	0x00001350


	//   ....[14]....
        /*01a8*/ 	.word	0x000013b0


	//   ....[15]....
        /*01ac*/ 	.word	0x000013e0


	//   ....[16]....
        /*01b0*/ 	.word	0x00001440


	//   ....[17]....
        /*01b4*/ 	.word	0x00001480


	//   ....[18]....
        /*01b8*/ 	.word	0x000014f0


	//   ....[19]....
        /*01bc*/ 	.word	0x00001530


	//   ....[20]....
        /*01c0*/ 	.word	0x00002960


	//   ....[21]....
        /*01c4*/ 	.word	0x00002970


	//   ....[22]....
        /*01c8*/ 	.word	0x00002a00


	//   ....[23]....
        /*01cc*/ 	.word	0x00002a30


	//   ....[24]....
        /*01d0*/ 	.word	0x00002aa0


	//   ....[25]....
        /*01d4*/ 	.word	0x00002ac0


	//   ....[26]....
        /*01d8*/ 	.word	0x00002b20


	//   ....[27]....
        /*01dc*/ 	.word	0x00002b30


	//   ....[28]....
        /*01e0*/ 	.word	0x00002b80


	//   ....[29]....
        /*01e4*/ 	.word	0x00002b90


	//   ....[30]....
        /*01e8*/ 	.word	0x00003a20


	//   ....[31]....
        /*01ec*/ 	.word	0x00003a30


	//   ....[32]....
        /*01f0*/ 	.word	0x00003ac0


	//   ....[33]....
        /*01f4*/ 	.word	0x00003b00


	//   ....[34]....
        /*01f8*/ 	.word	0x00003b80


	//   ....[35]....
        /*01fc*/ 	.word	0x00003bc0


	//   ....[36]....
        /*0200*/ 	.word	0x00003c20


	//   ....[37]....
        /*0204*/ 	.word	0x00003c50


	//   ....[38]....
        /*0208*/ 	.word	0x00003ca0


	//   ....[39]....
        /*020c*/ 	.word	0x00003cd0


	//   ....[40]....
        /*0210*/ 	.word	0x00003fb0


	//   ....[41]....
        /*0214*/ 	.word	0x00003fc0


	//   ....[42]....
        /*0218*/ 	.word	0x00004050


	//   ....[43]....
        /*021c*/ 	.word	0x00004080


	//   ....[44]....
        /*0220*/ 	.word	0x000040d0


	//   ....[45]....
        /*0224*/ 	.word	0x00004100


	//   ....[46]....
        /*0228*/ 	.word	0x00004170


	//   ....[47]....
        /*022c*/ 	.word	0x000041b0


	//   ....[48]....
        /*0230*/ 	.word	0x00004220


	//   ....[49]....
        /*0234*/ 	.word	0x00004250


	//   ....[50]....
        /*0238*/ 	.word	0x00005700


	//   ....[51]....
        /*023c*/ 	.word	0x00005710


	//   ....[52]....
        /*0240*/ 	.word	0x000057a0


	//   ....[53]....
        /*0244*/ 	.word	0x000057e0


	//   ....[54]....
        /*0248*/ 	.word	0x00005860


	//   ....[55]....
        /*024c*/ 	.word	0x000058a0


	//   ....[56]....
        /*0250*/ 	.word	0x00005900


	//   ....[57]....
        /*0254*/ 	.word	0x00005930


	//   ....[58]....
        /*0258*/ 	.word	0x00005980


	//   ....[59]....
        /*025c*/ 	.word	0x000059b0


	//----- nvinfo : EIATTR_VRC_CTA_INIT_COUNT
	.align		4
.L_784:
        /*0260*/ 	.byte	0x02, 0x4a
	.zero		1
	.zero		1


	//----- nvinfo : EIATTR_EXIT_INSTR_OFFSETS
	.align		4
        /*0264*/ 	.byte	0x04, 0x1c
        /*0266*/ 	.short	(.L_786 - .L_785)


	//   ....[0]....
.L_785:
        /*0268*/ 	.word	0x00000080


	//   ....[1]....
        /*026c*/ 	.word	0x000000c0


	//   ....[2]....
        /*0270*/ 	.word	0x00005c20


	//   ....[3]....
        /*0274*/ 	.word	0x00005ca0


	//----- nvinfo : EIATTR_MAX_THREADS
	.align		4
.L_786:
        /*0278*/ 	.byte	0x04, 0x05
        /*027a*/ 	.short	(.L_788 - .L_787)
.L_787:
        /*027c*/ 	.word	0x00000100
        /*0280*/ 	.word	0x00000001
        /*0284*/ 	.word	0x00000001


	//----- nvinfo : EIATTR_CRS_STACK_SIZE
	.align		4
.L_788:
        /*0288*/ 	.byte	0x04, 0x1e
        /*028a*/ 	.short	(.L_790 - .L_789)
.L_789:
        /*028c*/ 	.word	0x00000000


	//----- nvinfo : EIATTR_CBANK_PARAM_SIZE
	.align		4
.L_790:
        /*0290*/ 	.byte	0x03, 0x19
        /*0292*/ 	.short	0x0021


	//----- nvinfo : EIATTR_PARAM_CBANK
	.align		4
        /*0294*/ 	.byte	0x04, 0x0a
        /*0296*/ 	.short	(.L_792 - .L_791)
	.align		4
.L_791:
        /*0298*/ 	.word	index@(.nv.constant0._ZN3cub18CUB_300001_SM_10006detail6reduce28DeviceReduceSingleTileKernelINS2_10policy_hubIdj11max_functorIdEE10Policy1000EPdS9_iS6_ddN4cuda3std3__410__identityEEEvT0_T1_T2_T3_T4_T6_)
        /*029c*/ 	.short	0x0380
        /*029e*/ 	.short	0x0021


	//----- nvinfo : EIATTR_SW_WAR
	.align		4
.L_792:
        /*02a0*/ 	.byte	0x04, 0x36
        /*02a2*/ 	.short	(.L_794 - .L_793)
.L_793:
        /*02a4*/ 	.word	0x00000008
.L_794:


//--------------------- .nv.info._ZN3cub18CUB_300001_SM_10006detail6reduce18DeviceReduceKernelINS2_10policy_hubIdj11max_functorIdEE10Policy1000EN6thrust24THRUST_300001_SM_1000_NS6detail15normal_iteratorINSA_10device_ptrIdEEEEjS6_d11abs_functorIdEEEvT0_PT3_T1_NS0_13GridEvenShareISL_EET2_T4_ --------------------------
	.section	.nv.info._ZN3cub18CUB_300001_SM_10006detail6reduce18DeviceReduceKernelINS2_10policy_hubIdj11max_functorIdEE10Policy1000EN6thrust24THRUST_300001_SM_1000_NS6detail15normal_iteratorINSA_10device_ptrIdEEEEjS6_d11abs_functorIdEEEvT0_PT3_T1_NS0_13GridEvenShareISL_EET2_T4_,"",@"SHT_CUDA_INFO"
	.sectionflags	@""
	.align	4


	//----- nvinfo : EIATTR_CUDA_API_VERSION
	.align		4
        /*0000*/ 	.byte	0x04, 0x37
        /*0002*/ 	.short	(.L_796 - .L_795)
.L_795:
        /*0004*/ 	.word	0x00000082


	//----- nvinfo : EIATTR_KPARAM_INFO
	.align		4
.L_796:
        /*0008*/ 	.byte	0x04, 0x17
        /*000a*/ 	.short	(.L_798 - .L_797)
.L_797:
        /*000c*/ 	.word	0x00000000
        /*0010*/ 	.short	0x0005
        /*0012*/ 	.short	0x003d
        /*0014*/ 	.byte	0x00, 0xf0, 0x05, 0x00


	//----- nvinfo : EIATTR_KPARAM_INFO
	.align		4
.L_798:
        /*0018*/ 	.byte	0x04, 0x17
        /*001a*/ 	.short	(.L_800 - .L_799)
.L_799:
        /*001c*/ 	.word	0x00000000
        /*0020*/ 	.short	0x0004
        /*0022*/ 	.short	0x003c
        /*0024*/ 	.byte	0x00, 0xf0, 0x05, 0x00


	//----- nvinfo : EIATTR_KPARAM_INFO
	.align		4
.L_800:
        /*0028*/ 	.byte	0x04, 0x17
        /*002a*/ 	.short	(.L_802 - .L_801)
.L_801:
        /*002c*/ 	.word	0x00000000
        /*0030*/ 	.short	0x0003
        /*0032*/ 	.short	0x0014
        /*0034*/ 	.byte	0x00, 0xf0, 0xa1, 0x00


	//----- nvinfo : EIATTR_KPARAM_INFO
	.align		4
.L_802:
        /*0038*/ 	.byte	0x04, 0x17
        /*003a*/ 	.short	(.L_804 - .L_803)
.L_803:
        /*003c*/ 	.word	0x00000000
        /*0040*/ 	.short	0x0002
        /*0042*/ 	.short	0x0010
        /*0044*/ 	.byte	0x00, 0xf0, 0x11, 0x00


	//----- nvinfo : EIATTR_KPARAM_INFO
	.align		4
.L_804:
        /*0048*/ 	.byte	0x04, 0x17
        /*004a*/ 	.short	(.L_806 - .L_805)
.L_805:
        /*004c*/ 	.word	0x00000000
        /*0050*/ 	.short	0x0001
        /*0052*/ 	.short	0x0008
        /*0054*/ 	.byte	0x00, 0xf5, 0x21, 0x00


	//----- nvinfo : EIATTR_KPARAM_INFO
	.align		4
.L_806:
        /*0058*/ 	.byte	0x04, 0x17
        /*005a*/ 	.short	(.L_808 - .L_807)
.L_807:
        /*005c*/ 	.word	0x00000000
        /*0060*/ 	.short	0x0000
        /*0062*/ 	.short	0x0000
        /*0064*/ 	.byte	0x00, 0xf0, 0x21, 0x00


	//----- nvinfo : EIATTR_SPARSE_MMA_MASK
	.align		4
.L_808:
        /*0068*/ 	.byte	0x03, 0x50
        /*006a*/ 	.short	0x0000


	//----- nvinfo : EIATTR_MAXREG_COUNT
	.align		4
        /*006c*/ 	.byte	0x03, 0x1b
        /*006e*/ 	.short	0x00ff


	//----- nvinfo : EIATTR_NUM_BARRIERS
	.align		4
        /*0070*/ 	.byte	0x02, 0x4c
        /*0072*/ 	.byte	0x01
	.zero		1


	//----- nvinfo : EIATTR_MERCURY_ISA_VERSION
	.align		4
        /*0074*/ 	.byte	0x03, 0x5f
        /*0076*/ 	.short	0x0101


	//----- nvinfo : EIATTR_COOP_GROUP_MASK_REGIDS
	.align		4
        /*0078*/ 	.byte	0x04, 0x29
        /*007a*/ 	.short	(.L_810 - .L_809)


	//   ....[0]....
.L_809:
        /*007c*/ 	.word	0xffffffff


	//   ....[1]....
        /*0080*/ 	.word	0xffffffff


	//   ....[2]....
        /*0084*/ 	.word	0xffffffff


	//   ....[3]....
        /*0088*/ 	.word	0xffffffff


	//   ....[4]....
        /*008c*/ 	.word	0xffffffff


	//   ....[5]....
        /*0090*/ 	.word	0xffffffff


	//   ....[6]....
        /*0094*/ 	.word	0xffffffff


	//   ....[7]....
        /*0098*/ 	.word	0xffffffff


	//   ....[8]....
        /*009c*/ 	.word	0xffffffff


	//   ....[9]....
        /*00a0*/ 	.word	0xffffffff


	//   ....[10]....
        /*00a4*/ 	.word	0xffffffff


	//   ....[11]....
        /*00a8*/ 	.word	0xffffffff


	//   ....[12]....
        /*00ac*/ 	.word	0xffffffff


	//   ....[13]....
        /*00b0*/ 	.word	0xffffffff


	//   ....[14]....
        /*00b4*/ 	.word	0xffffffff


	//   ....[15]....
        /*00b8*/ 	.word	0xffffffff


	//   ....[16]....
        /*00bc*/ 	.word	0xffffffff


	//   ....[17]....
        /*00c0*/ 	.word	0xffffffff


	//   ....[18]....
        /*00c4*/ 	.word	0xffffffff


	//   ....[19]....
        /*00c8*/ 	.word	0xffffffff


	//   ....[20]....
        /*00cc*/ 	.word	0xffffffff


	//   ....[21]....
        /*00d0*/ 	.word	0xffffffff


	//   ....[22]....
        /*00d4*/ 	.word	0xffffffff


	//   ....[23]....
        /*00d8*/ 	.word	0xffffffff


	//   ....[24]....
        /*00dc*/ 	.word	0xffffffff


	//   ....[25]....
        /*00e0*/ 	.word	0xffffffff


	//   ....[26]....
        /*00e4*/ 	.word	0xffffffff


	//   ....[27]....
        /*00e8*/ 	.word	0xffffffff


	//   ....[28]....
        /*00ec*/ 	.word	0xffffffff


	//   ....[29]....
        /*00f0*/ 	.word	0xffffffff


	//----- nvinfo : EIATTR_COOP_GROUP_INSTR_OFFSETS
	.align		4
.L_810:
        /*00f4*/ 	.byte	0x04, 0x28
        /*00f6*/ 	.short	(.L_812 - .L_811)


	//   ....[0]....
.L_811:
        /*00f8*/ 	.word	0x00001700


	//   ....[1]....
        /*00fc*/ 	.word	0x00001710


	//   ....[2]....
        /*0100*/ 	.word	0x000017a0


	//   ....[3]....
        /*0104*/ 	.word	0x000017d0


	//   ....[4]....
        /*0108*/ 	.word	0x00001840


	//   ....[5]....
        /*010c*/ 	.word	0x00001860


	//   ....[6]....
        /*0110*/ 	.word	0x000018c0


	//   ....[7]....
        /*0114*/ 	.word	0x000018d0


	//   ....[8]....
        /*0118*/ 	.word	0x00001920


	//   ....[9]....
        /*011c*/ 	.word	0x00001930


	//   ....[10]....
        /*0120*/ 	.word	0x00001c10


	//   ....[11]....
        /*0124*/ 	.word	0x00001c20


	//   ....[12]....
        /*0128*/ 	.word	0x00001cb0


	//   ....[13]....
        /*012c*/ 	.word	0x00001cd0


	//   ....[14]....
        /*0130*/ 	.word	0x00001d20


	//   ....[15]....
        /*0134*/ 	.word	0x00001d40


	//   ....[16]....
        /*0138*/ 	.word	0x00001d90


	//   ....[17]....
        /*013c*/ 	.word	0x00001dc0


	//   ....[18]....
        /*0140*/ 	.word	0x00001e30


	//   ....[19]....
        /*0144*/ 	.word	0x00001e50


	//   ....[20]....
        /*0148*/ 	.word	0x00004120


	//   ....[21]....
        /*014c*/ 	.word	0x00004130


	//   ....[22]....
        /*0150*/ 	.word	0x000041c0


	//   ....[23]....
        /*0154*/ 	.word	0x000041f0


	//   ....[24]....
        /*0158*/ 	.word	0x00004250


	//   ....[25]....
        /*015c*/ 	.word	0x00004280


	//   ....[26]....
        /*0160*/ 	.word	0x000042d0


	//   ....[27]....
        /*0164*/ 	.word	0x000042f0


	//   ....[28]....
        /*0168*/ 	.word	0x00004340


	//   ....[29]....
        /*016c*/ 	.word	0x00004360


	//----- nvinfo : EIATTR_VRC_CTA_INIT_COUNT
	.align		4
.L_812:
        /*0170*/ 	.byte	0x02, 0x4a
	.zero		1
	.zero		1


	//----- nvinfo : EIATTR_EXIT_INSTR_OFFSETS
	.align		4
        /*0174*/ 	.byte	0x04, 0x1c
        /*0176*/ 	.short	(.L_814 - .L_813)


	//   ....[0]....
.L_813:
        /*0178*/ 	.word	0x00004600


	//   ....[1]....
        /*017c*/ 	.word	0x00004640


	//----- nvinfo : EIATTR_MAX_THREADS
	.align		4
.L_814:
        /*0180*/ 	.byte	0x04, 0x05
        /*0182*/ 	.short	(.L_816 - .L_815)
.L_815:
        /*0184*/ 	.word	0x00000100
        /*0188*/ 	.word	0x00000001
        /*018c*/ 	.word	0x00000001


	//----- nvinfo : EIATTR_CRS_STACK_SIZE
	.align		4
.L_816:
        /*0190*/ 	.byte	0x04, 0x1e
        /*0192*/ 	.short	(.L_818 - .L_817)
.L_817:
        /*0194*/ 	.word	0x00000000


	//----- nvinfo : EIATTR_CBANK_PARAM_SIZE
	.align		4
.L_818:
        /*0198*/ 	.byte	0x03, 0x19
        /*019a*/ 	.short	0x003e


	//----- nvinfo : EIATTR_PARAM_CBANK
	.align		4
        /*019c*/ 	.byte	0x04, 0x0a
        /*019e*/ 	.short	(.L_820 - .L_819)
	.align		4
.L_819:
        /*01a0*/ 	.word	index@(.nv.constant0._ZN3cub18CUB_300001_SM_10006detail6reduce18DeviceReduceKernelINS2_10policy_hubIdj11max_functorIdEE10Policy1000EN6thrust24THRUST_300001_SM_1000_NS6detail15normal_iteratorINSA_10device_ptrIdEEEEjS6_d11abs_functorIdEEEvT0_PT3_T1_NS0_13GridEvenShareISL_EET2_T4_)
        /*01a4*/ 	.short	0x0380
        /*01a6*/ 	.short	0x003e


	//----- nvinfo : EIATTR_SW_WAR
	.align		4
.L_820:
        /*01a8*/ 	.byte	0x04, 0x36
        /*01aa*/ 	.short	(.L_822 - .L_821)
.L_821:
        /*01ac*/ 	.word	0x00000008
.L_822:


//--------------------- .nv.info._ZN3cub18CUB_300001_SM_10006detail6reduce28DeviceReduceSingleTileKernelINS2_10policy_hubIdj11max_functorIdEE10Policy1000EN6thrust24THRUST_300001_SM_1000_NS6detail15normal_iteratorINSA_10device_ptrIdEEEEPdjS6_dd11abs_functorIdEEEvT0_T1_T2_T3_T4_T6_ --------------------------
	.section	.nv.info._ZN3cub18CUB_300001_SM_10006detail6reduce28DeviceReduceSingleTileKernelINS2_10policy_hubIdj11max_functorIdEE10Policy1000EN6thrust24THRUST_300001_SM_1000_NS6detail15normal_iteratorINSA_10device_ptrIdEEEEPdjS6_dd11abs_functorIdEEEvT0_T1_T2_T3_T4_T6_,"",@"SHT_CUDA_INFO"
	.sectionflags	@""
	.align	4


	//----- nvinfo : EIATTR_CUDA_API_VERSION
	.align		4
        /*0000*/ 	.byte	0x04, 0x37
        /*0002*/ 	.short	(.L_824 - .L_823)
.L_823:
        /*0004*/ 	.word	0x00000082


	//----- nvinfo : EIATTR_KPARAM_INFO
	.align		4
.L_824:
        /*0008*/ 	.byte	0x04, 0x17
        /*000a*/ 	.short	(.L_826 - .L_825)
.L_825:
        /*000c*/ 	.word	0x00000000
        /*0010*/ 	.short	0x0005
        /*0012*/ 	.short	0x0020
        /*0014*/ 	.byte	0x00, 0xf0, 0x05, 0x00


	//----- nvinfo : EIATTR_KPARAM_INFO
	.align		4
.L_826:
        /*0018*/ 	.byte	0x04, 0x17
        /*001a*/ 	.short	(.L_828 - .L_827)
.L_827:
        /*001c*/ 	.word	0x00000000
        /*0020*/ 	.short	0x0004
        /*0022*/ 	.short	0x0018
        /*0024*/ 	.byte	0x00, 0xf0, 0x21, 0x00


	//----- nvinfo : EIATTR_KPARAM_INFO
	.align		4
.L_828:
        /*0028*/ 	.byte	0x04, 0x17
        /*002a*/ 	.short	(.L_830 - .L_829)
.L_829:
        /*002c*/ 	.word	0x00000000
        /*0030*/ 	.short	0x0003
        /*0032*/ 	.short	0x0014
        /*0034*/ 	.byte	0x00, 0xf0, 0x05, 0x00


	//----- nvinfo : EIATTR_KPARAM_INFO
	.align		4
.L_830:
        /*0038*/ 	.byte	0x04, 0x17
        /*003a*/ 	.short	(.L_832 - .L_831)
.L_831:
        /*003c*/ 	.word	0x00000000
        /*0040*/ 	.short	0x0002
        /*0042*/ 	.short	0x0010
        /*0044*/ 	.byte	0x00, 0xf0, 0x11, 0x00


	//----- nvinfo : EIATTR_KPARAM_INFO
	.align		4
.L_832:
        /*0048*/ 	.byte	0x04, 0x17
        /*004a*/ 	.short	(.L_834 - .L_833)
.L_833:
        /*004c*/ 	.word	0x00000000
        /*0050*/ 	.short	0x0001
        /*0052*/ 	.short	0x0008
        /*0054*/ 	.byte	0x00, 0xf5, 0x21, 0x00


	//----- nvinfo : EIATTR_KPARAM_INFO
	.align		4
.L_834:
        /*0058*/ 	.byte	0x04, 0x17
        /*005a*/ 	.short	(.L_836 - .L_835)
.L_835:
        /*005c*/ 	.word	0x00000000
        /*0060*/ 	.short	0x0000
        /*0062*/ 	.short	0x0000
        /*0064*/ 	.byte	0x00, 0xf0, 0x21, 0x00


	//----- nvinfo : EIATTR_SPARSE_MMA_MASK
	.align		4
.L_836:
        /*0068*/ 	.byte	0x03, 0x50
        /*006a*/ 	.short	0x0000


	//----- nvinfo : EIATTR_MAXREG_COUNT
	.align		4
        /*006c*/ 	.byte	0x03, 0x1b
        /*006e*/ 	.short	0x00ff


	//----- nvinfo : EIATTR_NUM_BARRIERS
	.align		4
        /*0070*/ 	.byte	0x02, 0x4c
        /*0072*/ 	.byte	0x01
	.zero		1


	//----- nvinfo : EIATTR_MERCURY_ISA_VERSION
	.align		4
        /*0074*/ 	.byte	0x03, 0x5f
        /*0076*/ 	.short	0x0101


	//----- nvinfo : EIATTR_COOP_GROUP_MASK_REGIDS
	.align		4
        /*0078*/ 	.byte	0x04, 0x29
        /*007a*/ 	.short	(.L_838 - .L_837)


	//   ....[0]....
.L_837:
        /*007c*/ 	.word	0xffffffff


	//   ....[1]....
        /*0080*/ 	.word	0xffffffff


	//   ....[2]....
        /*0084*/ 	.word	0xffffffff


	//   ....[3]....
        /*0088*/ 	.word	0xffffffff


	//   ....[4]....
        /*008c*/ 	.word	0xffffffff


	//   ....[5]....
        /*0090*/ 	.word	0xffffffff


	//   ....[6]....
        /*0094*/ 	.word	0xffffffff


	//   ....[7]....
        /*0098*/ 	.word	0xffffffff


	//   ....[8]....
        /*009c*/ 	.word	0xffffffff


	//   ....[9]....
        /*00a0*/ 	.word	0xffffffff


	//   ....[10]....
        /*00a4*/ 	.word	0xffffffff


	//   ....[11]....
        /*00a8*/ 	.word	0xffffffff


	//   ....[12]....
        /*00ac*/ 	.word	0xffffffff


	//   ....[13]....
        /*00b0*/ 	.word	0xffffffff


	//   ....[14]....
        /*00b4*/ 	.word	0xffffffff


	//   ....[15]....
        /*00b8*/ 	.word	0xffffffff


	//   ....[16]....
        /*00bc*/ 	.word	0xffffffff


	//   ....[17]....
        /*00c0*/ 	.word	0xffffffff


	//   ....[18]....
        /*00c4*/ 	.word	0xffffffff


	//   ....[19]....
        /*00c8*/ 	.word	0xffffffff


	//   ....[20]....
        /*00cc*/ 	.word	0xffffffff


	//   ....[21]....
        /*00d0*/ 	.word	0xffffffff


	//   ....[22]....
        /*00d4*/ 	.word	0xffffffff


	//   ....[23]....
        /*00d8*/ 	.word	0xffffffff


	//   ....[24]....
        /*00dc*/ 	.word	0xffffffff


	//   ....[25]....
        /*00e0*/ 	.word	0xffffffff


	//   ....[26]....
        /*00e4*/ 	.word	0xffffffff


	//   ....[27]....
        /*00e8*/ 	.word	0xffffffff


	//   ....[28]....
        /*00ec*/ 	.word	0xffffffff


	//   ....[29]....
        /*00f0*/ 	.word	0xffffffff


	//----- nvinfo : EIATTR_COOP_GROUP_INSTR_OFFSETS
	.align		4
.L_838:
        /*00f4*/ 	.byte	0x04, 0x28
        /*00f6*/ 	.short	(.L_840 - .L_839)


	//   ....[0]....
.L_839:
        /*00f8*/ 	.word	0x00001440


	//   ....[1]....
        /*00fc*/ 	.word	0x00001450


	//   ....[2]....
        /*0100*/ 	.word	0x000014e0


	//   ....[3]....
        /*0104*/ 	.word	0x00001520


	//   ....[4]....
        /*0108*/ 	.word	0x000015a0


	//   ....[5]....
        /*010c*/ 	.word	0x000015e0


	//   ....[6]....
        /*0110*/ 	.word	0x00001640


	//   ....[7]....
        /*0114*/ 	.word	0x00001670


	//   ....[8]....
        /*0118*/ 	.word	0x000016c0


	//   ....[9]....
        /*011c*/ 	.word	0x000016f0


	//   ....[10]....
        /*0120*/ 	.word	0x000019d0


	//   ....[11]....
        /*0124*/ 	.word	0x000019e0


	//   ....[12]....
        /*0128*/ 	.word	0x00001a70


	//   ....[13]....
        /*012c*/ 	.word	0x00001a90


	//   ....[14]....
        /*0130*/ 	.word	0x00001ae0


	//   ....[15]....
        /*0134*/ 	.word	0x00001b00


	//   ....[16]....
        /*0138*/ 	.word	0x00001b50


	//   ....[17]....
        /*013c*/ 	.word	0x00001b80


	//   ....[18]....
        /*0140*/ 	.word	0x00001bf0


	//   ....[19]....
        /*0144*/ 	.word	0x00001c10


	//   ....[20]....
        /*0148*/ 	.word	0x00003e20


	//   ....[21]....
        /*014c*/ 	.word	0x00003e30


	//   ....[22]....
        /*0150*/ 	.word	0x00003ec0


	//   ....[23]....
        /*0154*/ 	.word	0x00003ef0


	//   ....[24]....
        /*0158*/ 	.word	0x00003f60


	//   ....[25]....
        /*015c*/ 	.word	0x00003f80


	//   ....[26]....
        /*0160*/ 	.word	0x00003fe0


	//   ....[27]....
        /*0164*/ 	.word	0x00003ff0


	//   ....[28]....
        /*0168*/ 	.word	0x00004040


	//   ....[29]....
        /*016c*/ 	.word	0x00004050


	//----- nvinfo : EIATTR_VRC_CTA_INIT_COUNT
	.align		4
.L_840:
        /*0170*/ 	.byte	0x02, 0x4a
	.zero		1
	.zero		1


	//----- nvinfo : EIATTR_EXIT_INSTR_OFFSETS
	.align		4
        /*0174*/ 	.byte	0x04, 0x1c
        /*0176*/ 	.short	(.L_842 - .L_841)


	//   ....[0]....
.L_841:
        /*0178*/ 	.word	0x00000080


	//   ....[1]....
        /*017c*/ 	.word	0x000000c0


	//   ....[2]....
        /*0180*/ 	.word	0x000042c0


	//   ....[3]....
        /*0184*/ 	.word	0x00004340


	//----- nvinfo : EIATTR_MAX_THREADS
	.align		4
.L_842:
        /*0188*/ 	.byte	0x04, 0x05
        /*018a*/ 	.short	(.L_844 - .L_843)
.L_843:
        /*018c*/ 	.word	0x00000100
        /*0190*/ 	.word	0x00000001
        /*0194*/ 	.word	0x00000001


	//----- nvinfo : EIATTR_CRS_STACK_SIZE
	.align		4
.L_844:
        /*0198*/ 	.byte	0x04, 0x1e
        /*019a*/ 	.short	(.L_846 - .L_845)
.L_845:
        /*019c*/ 	.word	0x00000000


	//----- nvinfo : EIATTR_CBANK_PARAM_SIZE
	.align		4
.L_846:
        /*01a0*/ 	.byte	0x03, 0x19
        /*01a2*/ 	.short	0x0021


	//----- nvinfo : EIATTR_PARAM_CBANK
	.align		4
        /*01a4*/ 	.byte	0x04, 0x0a
        /*01a6*/ 	.short	(.L_848 - .L_847)
	.align		4
.L_847:
        /*01a8*/ 	.word	index@(.nv.constant0._ZN3cub18CUB_300001_SM_10006detail6reduce28DeviceReduceSingleTileKernelINS2_10policy_hubIdj11max_functorIdEE10Policy1000EN6thrust24THRUST_300001_SM_1000_NS6detail15normal_iteratorINSA_10device_ptrIdEEEEPdjS6_dd11abs_functorIdEEEvT0_T1_T2_T3_T4_T6_)
        /*01ac*/ 	.short	0x0380
        /*01ae*/ 	.short	0x0021


	//----- nvinfo : EIATTR_SW_WAR
	.align		4
.L_848:
        /*01b0*/ 	.byte	0x04, 0x36
        /*01b2*/ 	.short	(.L_850 - .L_849)
.L_849:
        /*01b4*/ 	.word	0x00000008
.L_850:


//--------------------- .nv.info._ZN3cub18CUB_300001_SM_10006detail6reduce28DeviceReduceSingleTileKernelINS2_10policy_hubIdy11add_functorIdEE10Policy1000EPdS9_iS6_ddN4cuda3std3__410__identityEEEvT0_T1_T2_T3_T4_T6_ --------------------------
	.section	.nv.info._ZN3cub18CUB_300001_SM_10006detail6reduce28DeviceReduceSingleTileKernelINS2_10policy_hubIdy11add_functorIdEE10Policy1000EPdS9_iS6_ddN4cuda3std3__410__identityEEEvT0_T1_T2_T3_T4_T6_,"",@"SHT_CUDA_INFO"
	.sectionflags	@""
	.align	4


	//----- nvinfo : EIATTR_CUDA_API_VERSION
	.align		4
        /*0000*/ 	.byte	0x04, 0x37
        /*0002*/ 	.short	(.L_852 - .L_851)
.L_851:
        /*0004*/ 	.word	0x00000082


	//----- nvinfo : EIATTR_KPARAM_INFO
	.align		4
.L_852:
        /*0008*/ 	.byte	0x04, 0x17
        /*000a*/ 	.short	(.L_854 - .L_853)
.L_853:
        /*000c*/ 	.word	0x00000000
        /*0010*/ 	.short	0x0005
        /*0012*/ 	.short	0x0020
        /*0014*/ 	.byte	0x00, 0xf0, 0x05, 0x00


	//----- nvinfo : EIATTR_KPARAM_INFO
	.align		4
.L_854:
        /*0018*/ 	.byte	0x04, 0x17
        /*001a*/ 	.short	(.L_856 - .L_855)
.L_855:
        /*001c*/ 	.word	0x00000000
        /*0020*/ 	.short	0x0004
        /*0022*/ 	.short	0x0018
        /*0024*/ 	.byte	0x00, 0xf0, 0x21, 0x00


	//----- nvinfo : EIATTR_KPARAM_INFO
	.align		4
.L_856:
        /*0028*/ 	.byte	0x04, 0x17
        /*002a*/ 	.short	(.L_858 - .L_857)
.L_857:
        /*002c*/ 	.word	0x00000000
        /*0030*/ 	.short	0x0003
        /*0032*/ 	.short	0x0014
        /*0034*/ 	.byte	0x00, 0xf0, 0x05, 0x00


	//----- nvinfo : EIATTR_KPARAM_INFO
	.align		4
.L_858:
        /*0038*/ 	.byte	0x04, 0x17
        /*003a*/ 	.short	(.L_860 - .L_859)
.L_859:
        /*003c*/ 	.word	0x00000000
        /*0040*/ 	.short	0x0002
        /*0042*/ 	.short	0x0010
        /*0044*/ 	.byte	0x00, 0xf0, 0x11, 0x00


	//----- nvinfo : EIATTR_KPARAM_INFO
	.align		4
.L_860:
        /*0048*/ 	.byte	0x04, 0x17
        /*004a*/ 	.short	(.L_862 - .L_861)
.L_861:
        /*004c*/ 	.word	0x00000000
        /*0050*/ 	.short	0x0001
        /*0052*/ 	.short	0x0008
        /*0054*/ 	.byte	0x00, 0xf5, 0x21, 0x00


	//----- nvinfo : EIATTR_KPARAM_INFO
	.align		4
.L_862:
        /*0058*/ 	.byte	0x04, 0x17
        /*005a*/ 	.short	(.L_864 - .L_863)
.L_863:
        /*005c*/ 	.word	0x00000000
        /*0060*/ 	.short	0x0000
        /*0062*/ 	.short	0x0000
        /*0064*/ 	.byte	0x00, 0xf5, 0x21, 0x00


	//----- nvinfo : EIATTR_SPARSE_MMA_MASK
	.align		4
.L_864:
        /*0068*/ 	.byte	0x03, 0x50
        /*006a*/ 	.short	0x0000


	//----- nvinfo : EIATTR_MAXREG_COUNT
	.align		4
        /*006c*/ 	.byte	0x03, 0x1b
        /*006e*/ 	.short	0x00ff


	//----- nvinfo : EIATTR_NUM_BARRIERS
	.align		4
        /*0070*/ 	.byte	0x02, 0x4c
        /*0072*/ 	.byte	0x01
	.zero		1


	//----- nvinfo : EIATTR_MERCURY_ISA_VERSION
	.align		4
        /*0074*/ 	.byte	0x03, 0x5f
        /*0076*/ 	.short	0x0101


	//----- nvinfo : EIATTR_COOP_GROUP_MASK_REGIDS
	.align		4
        /*0078*/ 	.byte	0x04, 0x29
        /*007a*/ 	.short	(.L_866 - .L_865)


	//   ....[0]....
.L_865:
        /*007c*/ 	.word	0xffffffff


	//   ....[1]....
        /*0080*/ 	.word	0xffffffff


	//   ....[2]....
        /*0084*/ 	.word	0xffffffff


	//   ....[3]....
        /*0088*/ 	.word	0xffffffff


	//   ....[4]....
        /*008c*/ 	.word	0xffffffff


	//   ....[5]....
        /*0090*/ 	.word	0xffffffff


	//   ....[6]....
        /*0094*/ 	.word	0xffffffff


	//   ....[7]....
        /*0098*/ 	.word	0xffffffff


	//   ....[8]....
        /*009c*/ 	.word	0xffffffff


	//   ....[9]....
        /*00a0*/ 	.word	0xffffffff


	//   ....[10]....
        /*00a4*/ 	.word	0xffffffff


	//   ....[11]....
        /*00a8*/ 	.word	0xffffffff


	//   ....[12]....
        /*00ac*/ 	.word	0xffffffff


	//   ....[13]....
        /*00b0*/ 	.word	0xffffffff


	//   ....[14]....
        /*00b4*/ 	.word	0xffffffff


	//   ....[15]....
        /*00b8*/ 	.word	0xffffffff


	//   ....[16]....
        /*00bc*/ 	.word	0xffffffff


	//   ....[17]....
        /*00c0*/ 	.word	0xffffffff


	//   ....[18]....
        /*00c4*/ 	.word	0xffffffff


	//   ....[19]....
        /*00c8*/ 	.word	0xffffffff


	//   ....[20]....
        /*00cc*/ 	.word	0xffffffff


	//   ....[21]....
        /*00d0*/ 	.word	0xffffffff


	//   ....[22]....
        /*00d4*/ 	.word	0xffffffff


	//   ....[23]....
        /*00d8*/ 	.word	0xffffffff


	//   ....[24]....
        /*00dc*/ 	.word	0xffffffff


	//   ....[25]....
        /*00e0*/ 	.word	0xffffffff


	//   ....[26]....
        /*00e4*/ 	.word	0xffffffff


	//   ....[27]....
        /*00e8*/ 	.word	0xffffffff


	//   ....[28]....
        /*00ec*/ 	.word	0xffffffff


	//   ....[29]....
        /*00f0*/ 	.word	0xffffffff


	//   ....[30]....
        /*00f4*/ 	.word	0xffffffff


	//   ....[31]....
        /*00f8*/ 	.word	0xffffffff


	//   ....[32]....
        /*00fc*/ 	.word	0xffffffff


	//   ....[33]....
        /*0100*/ 	.word	0xffffffff


	//   ....[34]....
        /*0104*/ 	.word	0xffffffff


	//   ....[35]....
        /*0108*/ 	.word	0xffffffff


	//   ....[36]....
        /*010c*/ 	.word	0xffffffff


	//   ....[37]....
        /*0110*/ 	.word	0xffffffff


	//   ....[38]....
        /*0114*/ 	.word	0xffffffff


	//   ....[39]....
        /*0118*/ 	.word	0xffffffff


	//   ....[40]....
        /*011c*/ 	.word	0xffffffff


	//   ....[41]....
        /*0120*/ 	.word	0xffffffff


	//   ....[42]....
        /*0124*/ 	.word	0xffffffff


	//   ....[43]....
        /*0128*/ 	.word	0xffffffff


	//   ....[44]....
        /*012c*/ 	.word	0xffffffff


	//   ....[45]....
        /*0130*/ 	.word	0xffffffff


	//   ....[46]....
        /*0134*/ 	.word	0xffffffff


	//   ....[47]....
        /*0138*/ 	.word	0xffffffff


	//   ....[48]....
        /*013c*/ 	.word	0xffffffff


	//   ....[49]....
        /*0140*/ 	.word	0xffffffff


	//   ....[50]....
        /*0144*/ 	.word	0xffffffff


	//   ....[51]....
        /*0148*/ 	.word	0xffffffff


	//   ....[52]....
        /*014c*/ 	.word	0xffffffff


	//   ....[53]....
        /*0150*/ 	.word	0xffffffff


	//   ....[54]....
        /*0154*/ 	.word	0xffffffff


	//   ....[55]....
        /*0158*/ 	.word	0xffffffff


	//   ....[56]....
        /*015c*/ 	.word	0xffffffff


	//   ....[57]....
        /*0160*/ 	.word	0xffffffff


	//   ....[58]....
        /*0164*/ 	.word	0xffffffff


	//   ....[59]....
        /*0168*/ 	.word	0xffffffff


	//----- nvinfo : EIATTR_COOP_GROUP_INSTR_OFFSETS
	.align		4
.L_866:
        /*016c*/ 	.byte	0x04, 0x28
        /*016e*/ 	.short	(.L_868 - .L_867)


	//   ....[0]....
.L_867:
        /*0170*/ 	.word	0x00000990


	//   ....[1]....
        /*0174*/ 	.word	0x000009a0


	//   ....[2]....
        /*0178*/ 	.word	0x00000a10


	//   ....[3]....
        /*017c*/ 	.word	0x00000a40


	//   ....[4]....
        /*0180*/ 	.word	0x00000ab0


	//   ....[5]....
        /*0184*/ 	.word	0x00000ac0


	//   ....[6]....
        /*0188*/ 	.word	0x00000b10


	//   ....[7]....
        /*018c*/ 	.word	0x00000b20


	//   ....[8]....
        /*0190*/ 	.word	0x00000b70


	//   ....[9]....
        /*0194*/ 	.word	0x00000b90


	//   ....[10]....
        /*0198*/ 	.word	0x00000d80


	//   ....[11]....
        /*019c*/ 	.word	0x00000d90


	//   ....[12]....
        /*01a0*/ 	.word	0x00000e20


	//   ....[13]....
        /*01a4*/ 	.word	0x00000e40


	//   ....[14]....
        /*01a8*/ 	.word	0x00000e90


	//   ....[15]....
        /*01ac*/ 	.word	0x00000eb0


	//   ....[16]....
        /*01b0*/ 	.word	0x00000f00


	//   ....[17]....
        /*01b4*/ 	.word	0x00000f30


	//   ....[18]....
        /*01b8*/ 	.word	0x00000f90


	//   ....[19]....
        /*01bc*/ 	.word	0x00000fb0


	//   ....[20]....
        /*01c0*/ 	.word	0x00001db0


	//   ....[21]....
        /*01c4*/ 	.word	0x00001dc0


	//   ....[22]....
        /*01c8*/ 	.word	0x00001e30


	//   ....[23]....
        /*01cc*/ 	.word	0x00001e40


	//   ....[24]....
        /*01d0*/ 	.word	0x00001ea0


	//   ....[25]....
        /*01d4*/ 	.word	0x00001eb0


	//   ....[26]....
        /*01d8*/ 	.word	0x00001f00


	//   ....[27]....
        /*01dc*/ 	.word	0x00001f20


	//   ....[28]....
        /*01e0*/ 	.word	0x00001f80


	//   ....[29]....
        /*01e4*/ 	.word	0x00001fb0


	//   ....[30]....
        /*01e8*/ 	.word	0x000029b0


	//   ....[31]....
        /*01ec*/ 	.word	0x000029c0


	//   ....[32]....
        /*01f0*/ 	.word	0x00002a30


	//   ....[33]....
        /*01f4*/ 	.word	0x00002a50


	//   ....[34]....
        /*01f8*/ 	.word	0x00002ab0


	//   ....[35]....
        /*01fc*/ 	.word	0x00002ad0


	//   ....[36]....
        /*0200*/ 	.word	0x00002b30


	//   ....[37]....
        /*0204*/ 	.word	0x00002b50


	//   ....[38]....
        /*0208*/ 	.word	0x00002bb0


	//   ....[39]....
        /*020c*/ 	.word	0x00002bc0


	//   ....[40]....
        /*0210*/ 	.word	0x00002da0


	//   ....[41]....
        /*0214*/ 	.word	0x00002db0


	//   ....[42]....
        /*0218*/ 	.word	0x00002e30


	//   ....[43]....
        /*021c*/ 	.word	0x00002e50


	//   ....[44]....
        /*0220*/ 	.word	0x00002ea0


	//   ....[45]....
        /*0224*/ 	.word	0x00002eb0


	//   ....[46]....
        /*0228*/ 	.word	0x00002f20


	//   ....[47]....
        /*022c*/ 	.word	0x00002f40


	//   ....[48]....
        /*0230*/ 	.word	0x00002f90


	//   ....[49]....
        /*0234*/ 	.word	0x00002fc0


	//   ....[50]....
        /*0238*/ 	.word	0x00003e60


	//   ....[51]....
        /*023c*/ 	.word	0x00003e70


	//   ....[52]....
        /*0240*/ 	.word	0x00003ee0


	//   ....[53]....
        /*0244*/ 	.word	0x00003ef0


	//   ....[54]....
        /*0248*/ 	.word	0x00003f50


	//   ....[55]....
        /*024c*/ 	.word	0x00003f80


	//   ....[56]....
        /*0250*/ 	.word	0x00003ff0


	//   ....[57]....
        /*0254*/ 	.word	0x00004000


	//   ....[58]....
        /*0258*/ 	.word	0x00004060


	//   ....[59]....
        /*025c*/ 	.word	0x00004070


	//----- nvinfo : EIATTR_VRC_CTA_INIT_COUNT
	.align		4
.L_868:
        /*0260*/ 	.byte	0x02, 0x4a
	.zero		1
	.zero		1


	//----- nvinfo : EIATTR_EXIT_INSTR_OFFSETS
	.align		4
        /*0264*/ 	.byte	0x04, 0x1c
        /*0266*/ 	.short	(.L_870 - .L_869)


	//   ....[0]....
.L_869:
        /*0268*/ 	.word	0x00000080


	//   ....[1]....
        /*026c*/ 	.word	0x000000c0


	//   ....[2]....
        /*0270*/ 	.word	0x000041e0


	//   ....[3]....
        /*0274*/ 	.word	0x00004230


	//----- nvinfo : EIATTR_MAX_THREADS
	.align		4
.L_870:
        /*0278*/ 	.byte	0x04, 0x05
        /*027a*/ 	.short	(.L_872 - .L_871)
.L_871:
        /*027c*/ 	.word	0x00000100
        /*0280*/ 	.word	0x00000001
        /*0284*/ 	.word	0x00000001


	//----- nvinfo : EIATTR_CRS_STACK_SIZE
	.align		4
.L_872:
        /*0288*/ 	.byte	0x04, 0x1e
        /*028a*/ 	.short	(.L_874 - .L_873)
.L_873:
        /*028c*/ 	.word	0x00000000


	//----- nvinfo : EIATTR_CBANK_PARAM_SIZE
	.align		4
.L_874:
        /*0290*/ 	.byte	0x03, 0x19
        /*0292*/ 	.short	0x0021


	//----- nvinfo : EIATTR_PARAM_CBANK
	.align		4
        /*0294*/ 	.byte	0x04, 0x0a
        /*0296*/ 	.short	(.L_876 - .L_875)
	.align		4
.L_875:
        /*0298*/ 	.word	index@(.nv.constant0._ZN3cub18CUB_300001_SM_10006detail6reduce28DeviceReduceSingleTileKernelINS2_10policy_hubIdy11add_functorIdEE10Policy1000EPdS9_iS6_ddN4cuda3std3__410__identityEEEvT0_T1_T2_T3_T4_T6_)
        /*029c*/ 	.short	0x0380
        /*029e*/ 	.short	0x0021


	//----- nvinfo : EIATTR_SW_WAR
	.align		4
.L_876:
        /*02a0*/ 	.byte	0x04, 0x36
        /*02a2*/ 	.short	(.L_878 - .L_877)
.L_877:
        /*02a4*/ 	.word	0x00000008
.L_878:


//--------------------- .nv.info._ZN3cub18CUB_300001_SM_10006detail6reduce18DeviceReduceKernelINS2_10policy_hubIdy11add_functorIdEE10Policy1000EN6thrust24THRUST_300001_SM_1000_NS6detail15normal_iteratorINSA_10device_ptrIdEEEEyS6_dN4cuda3std3__410__identityEEEvT0_PT3_T1_NS0_13GridEvenShareISN_EET2_T4_ --------------------------
	.section	.nv.info._ZN3cub18CUB_300001_SM_10006detail6reduce18DeviceReduceKernelINS2_10policy_hubIdy11add_functorIdEE10Policy1000EN6thrust24THRUST_300001_SM_1000_NS6detail15normal_iteratorINSA_10device_ptrIdEEEEyS6_dN4cuda3std3__410__identityEEEvT0_PT3_T1_NS0_13GridEvenShareISN_EET2_T4_,"",@"SHT_CUDA_INFO"
	.sectionflags	@""
	.align	4


	//----- nvinfo : EIATTR_CUDA_API_VERSION
	.align		4
        /*0000*/ 	.byte	0x04, 0x37
        /*0002*/ 	.short	(.L_880 - .L_879)
.L_879:
        /*0004*/ 	.word	0x00000082


	//----- nvinfo : EIATTR_KPARAM_INFO
	.align		4
.L_880:
        /*0008*/ 	.byte	0x04, 0x17
        /*000a*/ 	.short	(.L_882 - .L_881)
.L_881:
        /*000c*/ 	.word	0x00000000
        /*0010*/ 	.short	0x0005
        /*0012*/ 	.short	0x0061
        /*0014*/ 	.byte	0x00, 0xf0, 0x05, 0x00


	//----- nvinfo : EIATTR_KPARAM_INFO
	.align		4
.L_882:
        /*0018*/ 	.byte	0x04, 0x17
        /*001a*/ 	.short	(.L_884 - .L_883)
.L_883:
        /*001c*/ 	.word	0x00000000
        /*0020*/ 	.short	0x0004
        /*0022*/ 	.short	0x0060
        /*0024*/ 	.byte	0x00, 0xf0, 0x05, 0x00


	//----- nvinfo : EIATTR_KPARAM_INFO
	.align		4
.L_884:
        /*0028*/ 	.byte	0x04, 0x17
        /*002a*/ 	.short	(.L_886 - .L_885)
.L_885:
        /*002c*/ 	.word	0x00000000
        /*0030*/ 	.short	0x0003
        /*0032*/ 	.short	0x0018
        /*0034*/ 	.byte	0x00, 0xf0, 0x21, 0x01


	//----- nvinfo : EIATTR_KPARAM_INFO
	.align		4
.L_886:
        /*0038*/ 	.byte	0x04, 0x17
        /*003a*/ 	.short	(.L_888 - .L_887)
.L_887:
        /*003c*/ 	.word	0x00000000
        /*0040*/ 	.short	0x0002
        /*0042*/ 	.short	0x0010
        /*0044*/ 	.byte	0x00, 0xf0, 0x21, 0x00


	//----- nvinfo : EIATTR_KPARAM_INFO
	.align		4
.L_888:
        /*0048*/ 	.byte	0x04, 0x17
        /*004a*/ 	.short	(.L_890 - .L_889)
.L_889:
        /*004c*/ 	.word	0x00000000
        /*0050*/ 	.short	0x0001
        /*0052*/ 	.short	0x0008
        /*0054*/ 	.byte	0x00, 0xf5, 0x21, 0x00


	//----- nvinfo : EIATTR_KPARAM_INFO
	.align		4
.L_890:
        /*0058*/ 	.byte	0x04, 0x17
        /*005a*/ 	.short	(.L_892 - .L_891)
.L_891:
        /*005c*/ 	.word	0x00000000
        /*0060*/ 	.short	0x0000
        /*0062*/ 	.short	0x0000
        /*0064*/ 	.byte	0x00, 0xf0, 0x21, 0x00


	//----- nvinfo : EIATTR_SPARSE_MMA_MASK
	.align		4
.L_892:
        /*0068*/ 	.byte	0x03, 0x50
        /*006a*/ 	.short	0x0000


	//----- nvinfo : EIATTR_MAXREG_COUNT
	.align		4
        /*006c*/ 	.byte	0x03, 0x1b
        /*006e*/ 	.short	0x00ff


	//----- nvinfo : EIATTR_NUM_BARRIERS
	.align		4
        /*0070*/ 	.byte	0x02, 0x4c
        /*0072*/ 	.byte	0x01
	.zero		1


	//----- nvinfo : EIATTR_MERCURY_ISA_VERSION
	.align		4
        /*0074*/ 	.byte	0x03, 0x5f
        /*0076*/ 	.short	0x0101


	//----- nvinfo : EIATTR_COOP_GROUP_MASK_REGIDS
	.align		4
        /*0078*/ 	.byte	0x04, 0x29
        /*007a*/ 	.short	(.L_894 - .L_893)


	//   ....[0]....
.L_893:
        /*007c*/ 	.word	0xffffffff


	//   ....[1]....
        /*0080*/ 	.word	0xffffffff


	//   ....[2]....
        /*0084*/ 	.word	0xffffffff


	//   ....[3]....
        /*0088*/ 	.word	0xffffffff


	//   ....[4]....
        /*008c*/ 	.word	0xffffffff


	//   ....[5]....
        /*0090*/ 	.word	0xffffffff


	//   ....[6]....
        /*0094*/ 	.word	0xffffffff


	//   ....[7]....
        /*0098*/ 	.word	0xffffffff


	//   ....[8]....
        /*009c*/ 	.word	0xffffffff


	//   ....[9]....
        /*00a0*/ 	.word	0xffffffff


	//   ....[10]....
        /*00a4*/ 	.word	0xffffffff


	//   ....[11]....
        /*00a8*/ 	.word	0xffffffff


	//   ....[12]....
        /*00ac*/ 	.word	0xffffffff


	//   ....[13]....
        /*00b0*/ 	.word	0xffffffff


	//   ....[14]....
        /*00b4*/ 	.word	0xffffffff


	//   ....[15]....
        /*00b8*/ 	.word	0xffffffff


	//   ....[16]....
        /*00bc*/ 	.word	0xffffffff


	//   ....[17]....
        /*00c0*/ 	.word	0xffffffff


	//   ....[18]....
        /*00c4*/ 	.word	0xffffffff


	//   ....[19]....
        /*00c8*/ 	.word	0xffffffff


	//   ....[20]....
        /*00cc*/ 	.word	0xffffffff


	//   ....[21]....
        /*00d0*/ 	.word	0xffffffff


	//   ....[22]....
        /*00d4*/ 	.word	0xffffffff


	//   ....[23]....
        /*00d8*/ 	.word	0xffffffff


	//   ....[24]....
        /*00dc*/ 	.word	0xffffffff


	//   ....[25]....
        /*00e0*/ 	.word	0xffffffff


	//   ....[26]....
        /*00e4*/ 	.word	0xffffffff


	//   ....[27]....
        /*00e8*/ 	.word	0xffffffff


	//   ....[28]....
        /*00ec*/ 	.word	0xffffffff


	//   ....[29]....
        /*00f0*/ 	.word	0xffffffff


	//----- nvinfo : EIATTR_COOP_GROUP_INSTR_OFFSETS
	.align		4
.L_894:
        /*00f4*/ 	.byte	0x04, 0x28
        /*00f6*/ 	.short	(.L_896 - .L_895)


	//   ....[0]....
.L_895:
        /*00f8*/ 	.word	0x000009b0


	//   ....[1]....
        /*00fc*/ 	.word	0x000009c0


	//   ....[2]....
        /*0100*/ 	.word	0x00000a30


	//   ....[3]....
        /*0104*/ 	.word	0x00000a50


	//   ....[4]....
        /*0108*/ 	.word	0x00000ac0


	//   ....[5]....
        /*010c*/ 	.word	0x00000ad0


	//   ....[6]....
        /*0110*/ 	.word	0x00000b20


	//   ....[7]....
        /*0114*/ 	.word	0x00000b40


	//   ....[8]....
        /*0118*/ 	.word	0x00000bb0


	//   ....[9]....
        /*011c*/ 	.word	0x00000bc0


	//   ....[10]....
        /*0120*/ 	.word	0x00000da0


	//   ....[11]....
        /*0124*/ 	.word	0x00000db0


	//   ....[12]....
        /*0128*/ 	.word	0x00000e30


	//   ....[13]....
        /*012c*/ 	.word	0x00000e50


	//   ....[14]....
        /*0130*/ 	.word	0x00000ea0


	//   ....[15]....
        /*0134*/ 	.word	0x00000ed0


	//   ....[16]....
        /*0138*/ 	.word	0x00000f20


	//   ....[17]....
        /*013c*/ 	.word	0x00000f40


	//   ....[18]....
        /*0140*/ 	.word	0x00000fb0


	//   ....[19]....
        /*0144*/ 	.word	0x00000fd0


	//   ....[20]....
        /*0148*/ 	.word	0x00002080


	//   ....[21]....
        /*014c*/ 	.word	0x00002090


	//   ....[22]....
        /*0150*/ 	.word	0x00002110


	//   ....[23]....
        /*0154*/ 	.word	0x00002120


	//   ....[24]....
        /*0158*/ 	.word	0x00002180


	//   ....[25]....
        /*015c*/ 	.word	0x00002190


	//   ....[26]....
        /*0160*/ 	.word	0x000021e0


	//   ....[27]....
        /*0164*/ 	.word	0x00002210


	//   ....[28]....
        /*0168*/ 	.word	0x00002290


	//   ....[29]....
        /*016c*/ 	.word	0x000022a0


	//----- nvinfo : EIATTR_VRC_CTA_INIT_COUNT
	.align		4
.L_896:
        /*0170*/ 	.byte	0x02, 0x4a
	.zero		1
	.zero		1


	//----- nvinfo : EIATTR_EXIT_INSTR_OFFSETS
	.align		4
        /*0174*/ 	.byte	0x04, 0x1c
        /*0176*/ 	.short	(.L_898 - .L_897)


	//   ....[0]....
.L_897:
        /*0178*/ 	.word	0x00002410


	//   ....[1]....
        /*017c*/ 	.word	0x00002470


	//----- nvinfo : EIATTR_MAX_THREADS
	.align		4
.L_898:
        /*0180*/ 	.byte	0x04, 0x05
        /*0182*/ 	.short	(.L_900 - .L_899)
.L_899:
        /*0184*/ 	.word	0x00000100
        /*0188*/ 	.word	0x00000001
        /*018c*/ 	.word	0x00000001


	//----- nvinfo : EIATTR_CRS_STACK_SIZE
	.align		4
.L_900:
        /*0190*/ 	.byte	0x04, 0x1e
        /*0192*/ 	.short	(.L_902 - .L_901)
.L_901:
        /*0194*/ 	.word	0x00000000


	//----- nvinfo : EIATTR_CBANK_PARAM_SIZE
	.align		4
.L_902:
        /*0198*/ 	.byte	0x03, 0x19
        /*019a*/ 	.short	0x0062


	//----- nvinfo : EIATTR_PARAM_CBANK
	.align		4
        /*019c*/ 	.byte	0x04, 0x0a
        /*019e*/ 	.short	(.L_904 - .L_903)
	.align		4
.L_903:
        /*01a0*/ 	.word	index@(.nv.constant0._ZN3cub18CUB_300001_SM_10006detail6reduce18DeviceReduceKernelINS2_10policy_hubIdy11add_functorIdEE10Policy1000EN6thrust24THRUST_300001_SM_1000_NS6detail15normal_iteratorINSA_10device_ptrIdEEEEyS6_dN4cuda3std3__410__identityEEEvT0_PT3_T1_NS0_13GridEvenShareISN_EET2_T4_)
        /*01a4*/ 	.short	0x0380
        /*01a6*/ 	.short	0x0062


	//----- nvinfo : EIATTR_SW_WAR
	.align		4
.L_904:
        /*01a8*/ 	.byte	0x04, 0x36
        /*01aa*/ 	.short	(.L_906 - .L_905)
.L_905:
        /*01ac*/ 	.word	0x00000008
.L_906:


//--------------------- .nv.info._ZN3cub18CUB_300001_SM_10006detail6reduce28DeviceReduceSingleTileKernelINS2_10policy_hubIdy11add_functorIdEE10Policy1000EN6thrust24THRUST_300001_SM_1000_NS6detail15normal_iteratorINSA_10device_ptrIdEEEEPdyS6_ddN4cuda3std3__410__identityEEEvT0_T1_T2_T3_T4_T6_ --------------------------
	.section	.nv.info._ZN3cub18CUB_300001_SM_10006detail6reduce28DeviceReduceSingleTileKernelINS2_10policy_hubIdy11add_functorIdEE10Policy1000EN6thrust24THRUST_300001_SM_1000_NS6detail15normal_iteratorINSA_10device_ptrIdEEEEPdyS6_ddN4cuda3std3__410__identityEEEvT0_T1_T2_T3_T4_T6_,"",@"SHT_CUDA_INFO"
	.sectionflags	@""
	.align	4


	//----- nvinfo : EIATTR_CUDA_API_VERSION
	.align		4
        /*0000*/ 	.byte	0x04, 0x37
        /*0002*/ 	.short	(.L_908 - .L_907)
.L_907:
        /*0004*/ 	.word	0x00000082


	//----- nvinfo : EIATTR_KPARAM_INFO
	.align		4
.L_908:
        /*0008*/ 	.byte	0x04, 0x17
        /*000a*/ 	.short	(.L_910 - .L_909)
.L_909:
        /*000c*/ 	.word	0x00000000
        /*0010*/ 	.short	0x0005
        /*0012*/ 	.short	0x0028
        /*0014*/ 	.byte	0x00, 0xf0, 0x05, 0x00


	//----- nvinfo : EIATTR_KPARAM_INFO
	.align		4
.L_910:
        /*0018*/ 	.byte	0x04, 0x17
        /*001a*/ 	.short	(.L_912 - .L_911)
.L_911:
        /*001c*/ 	.word	0x00000000
        /*0020*/ 	.short	0x0004
        /*0022*/ 	.short	0x0020
        /*0024*/ 	.byte	0x00, 0xf0, 0x21, 0x00


	//----- nvinfo : EIATTR_KPARAM_INFO
	.align		4
.L_912:
        /*0028*/ 	.byte	0x04, 0x17
        /*002a*/ 	.short	(.L_914 - .L_913)
.L_913:
        /*002c*/ 	.word	0x00000000
        /*0030*/ 	.short	0x0003
        /*0032*/ 	.short	0x0018
        /*0034*/ 	.byte	0x00, 0xf0, 0x05, 0x00


	//----- nvinfo : EIATTR_KPARAM_INFO
	.align		4
.L_914:
        /*0038*/ 	.byte	0x04, 0x17
        /*003a*/ 	.short	(.L_916 - .L_915)
.L_915:
        /*003c*/ 	.word	0x00000000
        /*0040*/ 	.short	0x0002
        /*0042*/ 	.short	0x0010
        /*0044*/ 	.byte	0x00, 0xf0, 0x21, 0x00


	//----- nvinfo : EIATTR_KPARAM_INFO
	.align		4
.L_916:
        /*0048*/ 	.byte	0x04, 0x17
        /*004a*/ 	.short	(.L_918 - .L_917)
.L_917:
        /*004c*/ 	.word	0x00000000
        /*0050*/ 	.short	0x0001
        /*0052*/ 	.short	0x0008
        /*0054*/ 	.byte	0x00, 0xf5, 0x21, 0x00


	//----- nvinfo : EIATTR_KPARAM_INFO
	.align		4
.L_918:
        /*0058*/ 	.byte	0x04, 0x17
        /*005a*/ 	.short	(.L_920 - .L_919)
.L_919:
        /*005c*/ 	.word	0x00000000
        /*0060*/ 	.short	0x0000
        /*0062*/ 	.short	0x0000
        /*0064*/ 	.byte	0x00, 0xf0, 0x21, 0x00


	//----- nvinfo : EIATTR_SPARSE_MMA_MASK
	.align		4
.L_920:
        /*0068*/ 	.byte	0x03, 0x50
        /*006a*/ 	.short	0x0000


	//----- nvinfo : EIATTR_MAXREG_COUNT
	.align		4
        /*006c*/ 	.byte	0x03, 0x1b
        /*006e*/ 	.short	0x00ff


	//----- nvinfo : EIATTR_NUM_BARRIERS
	.align		4
        /*0070*/ 	.byte	0x02, 0x4c
        /*0072*/ 	.byte	0x01
	.zero		1


	//----- nvinfo : EIATTR_MERCURY_ISA_VERSION
	.align		4
        /*0074*/ 	.byte	0x03, 0x5f
        /*0076*/ 	.short	0x0101


	//----- nvinfo : EIATTR_COOP_GROUP_MASK_REGIDS
	.align		4
        /*0078*/ 	.byte	0x04, 0x29
        /*007a*/ 	.short	(.L_922 - .L_921)


	//   ....[0]....
.L_921:
        /*007c*/ 	.word	0xffffffff


	//   ....[1]....
        /*0080*/ 	.word	0xffffffff


	//   ....[2]....
        /*0084*/ 	.word	0xffffffff


	//   ....[3]....
        /*0088*/ 	.word	0xffffffff


	//   ....[4]....
        /*008c*/ 	.word	0xffffffff


	//   ....[5]....
        /*0090*/ 	.word	0xffffffff


	//   ....[6]....
        /*0094*/ 	.word	0xffffffff


	//   ....[7]....
        /*0098*/ 	.word	0xffffffff


	//   ....[8]....
        /*009c*/ 	.word	0xffffffff


	//   ....[9]....
        /*00a0*/ 	.word	0xffffffff


	//   ....[10]....
        /*00a4*/ 	.word	0xffffffff


	//   ....[11]....
        /*00a8*/ 	.word	0xffffffff


	//   ....[12]....
        /*00ac*/ 	.word	0xffffffff


	//   ....[13]....
        /*00b0*/ 	.word	0xffffffff


	//   ....[14]....
        /*00b4*/ 	.word	0xffffffff


	//   ....[15]....
        /*00b8*/ 	.word	0xffffffff


	//   ....[16]....
        /*00bc*/ 	.word	0xffffffff


	//   ....[17]....
        /*00c0*/ 	.word	0xffffffff


	//   ....[18]....
        /*00c4*/ 	.word	0xffffffff


	//   ....[19]....
        /*00c8*/ 	.word	0xffffffff


	//   ....[20]....
        /*00cc*/ 	.word	0xffffffff


	//   ....[21]....
        /*00d0*/ 	.word	0xffffffff


	//   ....[22]....
        /*00d4*/ 	.word	0xffffffff


	//   ....[23]....
        /*00d8*/ 	.word	0xffffffff


	//   ....[24]....
        /*00dc*/ 	.word	0xffffffff


	//   ....[25]....
        /*00e0*/ 	.word	0xffffffff


	//   ....[26]....
        /*00e4*/ 	.word	0xffffffff


	//   ....[27]....
        /*00e8*/ 	.word	0xffffffff


	//   ....[28]....
        /*00ec*/ 	.word	0xffffffff


	//   ....[29]....
        /*00f0*/ 	.word	0xffffffff


	//----- nvinfo : EIATTR_COOP_GROUP_INSTR_OFFSETS
	.align		4
.L_922:
        /*00f4*/ 	.byte	0x04, 0x28
        /*00f6*/ 	.short	(.L_924 - .L_923)


	//   ....[0]....
.L_923:
        /*00f8*/ 	.word	0x00000910


	//   ....[1]....
        /*00fc*/ 	.word	0x00000920


	//   ....[2]....
        /*0100*/ 	.word	0x00000990


	//   ....[3]....
        /*0104*/ 	.word	0x000009a0


	//   ....[4]....
        /*0108*/ 	.word	0x00000a00


	//   ....[5]....
        /*010c*/ 	.word	0x00000a10


	//   ....[6]....
        /*0110*/ 	.word	0x00000a60


	//   ....[7]....
        /*0114*/ 	.word	0x00000a80


	//   ....[8]....
        /*0118*/ 	.word	0x00000ae0


	//   ....[9]....
        /*011c*/ 	.word	0x00000b10


	//   ....[10]....
        /*0120*/ 	.word	0x00000d00


	//   ....[11]....
        /*0124*/ 	.word	0x00000d10


	//   ....[12]....
        /*0128*/ 	.word	0x00000da0


	//   ....[13]....
        /*012c*/ 	.word	0x00000db0


	//   ....[14]....
        /*0130*/ 	.word	0x00000e10


	//   ....[15]....
        /*0134*/ 	.word	0x00000e20


	//   ....[16]....
        /*0138*/ 	.word	0x00000e70


	//   ....[17]....
        /*013c*/ 	.word	0x00000e90


	//   ....[18]....
        /*0140*/ 	.word	0x00000f00


	//   ....[19]....
        /*0144*/ 	.word	0x00000f30


	//   ....[20]....
        /*0148*/ 	.word	0x00001e40


	//   ....[21]....
        /*014c*/ 	.word	0x00001e50


	//   ....[22]....
        /*0150*/ 	.word	0x00001ec0


	//   ....[23]....
        /*0154*/ 	.word	0x00001ed0


	//   ....[24]....
        /*0158*/ 	.word	0x00001f30


	//   ....[25]....
        /*015c*/ 	.word	0x00001f40


	//   ....[26]....
        /*0160*/ 	.word	0x00001f90


	//   ....[27]....
        /*0164*/ 	.word	0x00001fb0


	//   ....[28]....
        /*0168*/ 	.word	0x00002010


	//   ....[29]....
        /*016c*/ 	.word	0x00002040


	//----- nvinfo : EIATTR_VRC_CTA_INIT_COUNT
	.align		4
.L_924:
        /*0170*/ 	.byte	0x02, 0x4a
	.zero		1
	.zero		1


	//----- nvinfo : EIATTR_EXIT_INSTR_OFFSETS
	.align		4
        /*0174*/ 	.byte	0x04, 0x1c
        /*0176*/ 	.short	(.L_926 - .L_925)


	//   ....[0]....
.L_925:
        /*0178*/ 	.word	0x000000a0


	//   ....[1]....
        /*017c*/ 	.word	0x000000e0


	//   ....[2]....
        /*0180*/ 	.word	0x000021e0


	//   ....[3]....
        /*0184*/ 	.word	0x00002230


	//----- nvinfo : EIATTR_MAX_THREADS
	.align		4
.L_926:
        /*0188*/ 	.byte	0x04, 0x05
        /*018a*/ 	.short	(.L_928 - .L_927)
.L_927:
        /*018c*/ 	.word	0x00000100
        /*0190*/ 	.word	0x00000001
        /*0194*/ 	.word	0x00000001


	//----- nvinfo : EIATTR_CRS_STACK_SIZE
	.align		4
.L_928:
        /*0198*/ 	.byte	0x04, 0x1e
        /*019a*/ 	.short	(.L_930 - .L_929)
.L_929:
        /*019c*/ 	.word	0x00000000


	//----- nvinfo : EIATTR_CBANK_PARAM_SIZE
	.align		4
.L_930:
        /*01a0*/ 	.byte	0x03, 0x19
        /*01a2*/ 	.short	0x0029


	//----- nvinfo : EIATTR_PARAM_CBANK
	.align		4
        /*01a4*/ 	.byte	0x04, 0x0a
        /*01a6*/ 	.short	(.L_932 - .L_931)
	.align		4
.L_931:
        /*01a8*/ 	.word	index@(.nv.constant0._ZN3cub18CUB_300001_SM_10006detail6reduce28DeviceReduceSingleTileKernelINS2_10policy_hubIdy11add_functorIdEE10Policy1000EN6thrust24THRUST_300001_SM_1000_NS6detail15normal_iteratorINSA_10device_ptrIdEEEEPdyS6_ddN4cuda3std3__410__identityEEEvT0_T1_T2_T3_T4_T6_)
        /*01ac*/ 	.short	0x0380
        /*01ae*/ 	.short	0x0029


	//----- nvinfo : EIATTR_SW_WAR
	.align		4
.L_932:
        /*01b0*/ 	.byte	0x04, 0x36
        /*01b2*/ 	.short	(.L_934 - .L_933)
.L_933:
        /*01b4*/ 	.word	0x00000008
.L_934:


//--------------------- .nv.info._ZN3cub18CUB_300001_SM_10006detail6reduce28DeviceReduceSingleTileKernelINS2_10policy_hubIdj11add_functorIdEE10Policy1000EPdS9_iS6_ddN4cuda3std3__410__identityEEEvT0_T1_T2_T3_T4_T6_ --------------------------
	.section	.nv.info._ZN3cub18CUB_300001_SM_10006detail6reduce28DeviceReduceSingleTileKernelINS2_10policy_hubIdj11add_functorIdEE10Policy1000EPdS9_iS6_ddN4cuda3std3__410__identityEEEvT0_T1_T2_T3_T4_T6_,"",@"SHT_CUDA_INFO"
	.sectionflags	@""
	.align	4


	//----- nvinfo : EIATTR_CUDA_API_VERSION
	.align		4
        /*0000*/ 	.byte	0x04, 0x37
        /*0002*/ 	.short	(.L_936 - .L_935)
.L_935:
        /*0004*/ 	.word	0x00000082


	//----- nvinfo : EIATTR_KPARAM_INFO
	.align		4
.L_936:
        /*0008*/ 	.byte	0x04, 0x17
        /*000a*/ 	.short	(.L_938 - .L_937)
.L_937:
        /*000c*/ 	.word	0x00000000
        /*0010*/ 	.short	0x0005
        /*0012*/ 	.short	0x0020
        /*0014*/ 	.byte	0x00, 0xf0, 0x05, 0x00


	//----- nvinfo : EIATTR_KPARAM_INFO
	.align		4
.L_938:
        /*0018*/ 	.byte	0x04, 0x17
        /*001a*/ 	.short	(.L_940 - .L_939)
.L_939:
        /*001c*/ 	.word	0x00000000
        /*0020*/ 	.short	0x0004
        /*0022*/ 	.short	0x0018
        /*0024*/ 	.byte	0x00, 0xf0, 0x21, 0x00


	//----- nvinfo : EIATTR_KPARAM_INFO
	.align		4
.L_940:
        /*0028*/ 	.byte	0x04, 0x17
        /*002a*/ 	.short	(.L_942 - .L_941)
.L_941:
        /*002c*/ 	.word	0x00000000
        /*0030*/ 	.short	0x0003
        /*0032*/ 	.short	0x0014
        /*0034*/ 	.byte	0x00, 0xf0, 0x05, 0x00


	//----- nvinfo : EIATTR_KPARAM_INFO
	.align		4
.L_942:
        /*0038*/ 	.byte	0x04, 0x17
        /*003a*/ 	.short	(.L_944 - .L_943)
.L_943:
        /*003c*/ 	.word	0x00000000
        /*0040*/ 	.short	0x0002
        /*0042*/ 	.short	0x0010
        /*0044*/ 	.byte	0x00, 0xf0, 0x11, 0x00


	//----- nvinfo : EIATTR_KPARAM_INFO
	.align		4
.L_944:
        /*0048*/ 	.byte	0x04, 0x17
        /*004a*/ 	.short	(.L_946 - .L_945)
.L_945:
        /*004c*/ 	.word	0x00000000
        /*0050*/ 	.short	0x0001
        /*0052*/ 	.short	0x0008
        /*0054*/ 	.byte	0x00, 0xf5, 0x21, 0x00


	//----- nvinfo : EIATTR_KPARAM_INFO
	.align		4
.L_946:
        /*0058*/ 	.byte	0x04, 0x17
        /*005a*/ 	.short	(.L_948 - .L_947)
.L_947:
        /*005c*/ 	.word	0x00000000
        /*0060*/ 	.short	0x0000
        /*0062*/ 	.short	0x0000
        /*0064*/ 	.byte	0x00, 0xf5, 0x21, 0x00


	//----- nvinfo : EIATTR_SPARSE_MMA_MASK
	.align		4
.L_948:
        /*0068*/ 	.byte	0x03, 0x50
        /*006a*/ 	.short	0x0000


	//----- nvinfo : EIATTR_MAXREG_COUNT
	.align		4
        /*006c*/ 	.byte	0x03, 0x1b
        /*006e*/ 	.short	0x00ff


	//----- nvinfo : EIATTR_NUM_BARRIERS
	.align		4
        /*0070*/ 	.byte	0x02, 0x4c
        /*0072*/ 	.byte	0x01
	.zero		1


	//----- nvinfo : EIATTR_MERCURY_ISA_VERSION
	.align		4
        /*0074*/ 	.byte	0x03, 0x5f
        /*0076*/ 	.short	0x0101


	//----- nvinfo : EIATTR_COOP_GROUP_MASK_REGIDS
	.align		4
        /*0078*/ 	.byte	0x04, 0x29
        /*007a*/ 	.short	(.L_950 - .L_949)


	//   ....[0]....
.L_949:
        /*007c*/ 	.word	0xffffffff


	//   ....[1]....
        /*0080*/ 	.word	0xffffffff


	//   ....[2]....
        /*0084*/ 	.word	0xffffffff


	//   ....[3]....
        /*0088*/ 	.word	0xffffffff


	//   ....[4]....
        /*008c*/ 	.word	0xffffffff


	//   ....[5]....
        /*0090*/ 	.word	0xffffffff


	//   ....[6]....
        /*0094*/ 	.word	0xffffffff


	//   ....[7]....
        /*0098*/ 	.word	0xffffffff


	//   ....[8]....
        /*009c*/ 	.word	0xffffffff


	//   ....[9]....
        /*00a0*/ 	.word	0xffffffff


	//   ....[10]....
        /*00a4*/ 	.word	0xffffffff


	//   ....[11]....
        /*00a8*/ 	.word	0xffffffff


	//   ....[12]....
        /*00ac*/ 	.word	0xffffffff


	//   ....[13]....
        /*00b0*/ 	.word	0xffffffff


	//   ....[14]....
        /*00b4*/ 	.word	0xffffffff


	//   ....[15]....
        /*00b8*/ 	.word	0xffffffff


	//   ....[16]....
        /*00bc*/ 	.word	0xffffffff


	//   ....[17]....
        /*00c0*/ 	.word	0xffffffff


	//   ....[18]....
        /*00c4*/ 	.word	0xffffffff


	//   ....[19]....
        /*00c8*/ 	.word	0xffffffff


	//   ....[20]....
        /*00cc*/ 	.word	0xffffffff


	//   ....[21]....
        /*00d0*/ 	.word	0xffffffff


	//   ....[22]....
        /*00d4*/ 	.word	0xffffffff


	//   ....[23]....
        /*00d8*/ 	.word	0xffffffff


	//   ....[24]....
        /*00dc*/ 	.word	0xffffffff


	//   ....[25]....
        /*00e0*/ 	.word	0xffffffff


	//   ....[26]....
        /*00e4*/ 	.word	0xffffffff


	//   ....[27]....
        /*00e8*/ 	.word	0xffffffff


	//   ....[28]....
        /*00ec*/ 	.word	0xffffffff


	//   ....[29]....
        /*00f0*/ 	.word	0xffffffff


	//   ....[30]....
        /*00f4*/ 	.word	0xffffffff


	//   ....[31]....
        /*00f8*/ 	.word	0xffffffff


	//   ....[32]....
        /*00fc*/ 	.word	0xffffffff


	//   ....[33]....
        /*0100*/ 	.word	0xffffffff


	//   ....[34]....
        /*0104*/ 	.word	0xffffffff


	//   ....[35]....
        /*0108*/ 	.word	0xffffffff


	//   ....[36]....
        /*010c*/ 	.word	0xffffffff


	//   ....[37]....
        /*0110*/ 	.word	0xffffffff


	//   ....[38]....
        /*0114*/ 	.word	0xffffffff


	//   ....[39]....
        /*0118*/ 	.word	0xffffffff


	//   ....[40]....
        /*011c*/ 	.word	0xffffffff


	//   ....[41]....
        /*0120*/ 	.word	0xffffffff


	//   ....[42]....
        /*0124*/ 	.word	0xffffffff


	//   ....[43]....
        /*0128*/ 	.word	0xffffffff


	//   ....[44]....
        /*012c*/ 	.word	0xffffffff


	//   ....[45]....
        /*0130*/ 	.word	0xffffffff


	//   ....[46]....
        /*0134*/ 	.word	0xffffffff


	//   ....[47]....
        /*0138*/ 	.word	0xffffffff


	//   ....[48]....
        /*013c*/ 	.word	0xffffffff


	//   ....[49]....
        /*0140*/ 	.word	0xffffffff


	//   ....[50]....
        /*0144*/ 	.word	0xffffffff


	//   ....[51]....
        /*0148*/ 	.word	0xffffffff


	//   ....[52]....
        /*014c*/ 	.word	0xffffffff


	//   ....[53]....
        /*0150*/ 	.word	0xffffffff


	//   ....[54]....
        /*0154*/ 	.word	0xffffffff


	//   ....[55]....
        /*0158*/ 	.word	0xffffffff


	//   ....[56]....
        /*015c*/ 	.word	0xffffffff


	//   ....[57]....
        /*0160*/ 	.word	0xffffffff


	//   ....[58]....
        /*0164*/ 	.word	0xffffffff


	//   ....[59]....
        /*0168*/ 	.word	0xffffffff


	//----- nvinfo : EIATTR_COOP_GROUP_INSTR_OFFSETS
	.align		4
.L_950:
        /*016c*/ 	.byte	0x04, 0x28
        /*016e*/ 	.short	(.L_952 - .L_951)


	//   ....[0]....
.L_951:
        /*0170*/ 	.word	0x00000990


	//   ....[1]....
        /*0174*/ 	.word	0x000009a0


	//   ....[2]....
        /*0178*/ 	.word	0x00000a10


	//   ....[3]....
        /*017c*/ 	.word	0x00000a40


	//   ....[4]....
        /*0180*/ 	.word	0x00000ab0


	//   ....[5]....
        /*0184*/ 	.word	0x00000ac0


	//   ....[6]....
        /*0188*/ 	.word	0x00000b10


	//   ....[7]....
        /*018c*/ 	.word	0x00000b20


	//   ....[8]....
        /*0190*/ 	.word	0x00000b70


	//   ....[9]....
        /*0194*/ 	.word	0x00000b90


	//   ....[10]....
        /*0198*/ 	.word	0x00000d80


	//   ....[11]....
        /*019c*/ 	.word	0x00000d90


	//   ....[12]....
        /*01a0*/ 	.word	0x00000e20


	//   ....[13]....
        /*01a4*/ 	.word	0x00000e40


	//   ....[14]....
        /*01a8*/ 	.word	0x00000e90


	//   ....[15]....
        /*01ac*/ 	.word	0x00000eb0


	//   ....[16]....
        /*01b0*/ 	.word	0x00000f00


	//   ....[17]....
        /*01b4*/ 	.word	0x00000f30


	//   ....[18]....
        /*01b8*/ 	.word	0x00000f90


	//   ....[19]....
        /*01bc*/ 	.word	0x00000fb0


	//   ....[20]....
        /*01c0*/ 	.word	0x00001db0


	//   ....[21]....
        /*01c4*/ 	.word	0x00001dc0


	//   ....[22]....
        /*01c8*/ 	.word	0x00001e30


	//   ....[23]....
        /*01cc*/ 	.word	0x00001e40


	//   ....[24]....
        /*01d0*/ 	.word	0x00001ea0


	//   ....[25]....
        /*01d4*/ 	.word	0x00001eb0


	//   ....[26]....
        /*01d8*/ 	.word	0x00001f00


	//   ....[27]....
        /*01dc*/ 	.word	0x00001f20


	//   ....[28]....
        /*01e0*/ 	.word	0x00001f80


	//   ....[29]....
        /*01e4*/ 	.word	0x00001fb0


	//   ....[30]....
        /*01e8*/ 	.word	0x000029b0


	//   ....[31]....
        /*01ec*/ 	.word	0x000029c0


	//   ....[32]....
        /*01f0*/ 	.word	0x00002a30


	//   ....[33]....
        /*01f4*/ 	.word	0x00002a50


	//   ....[34]....
        /*01f8*/ 	.word	0x00002ab0


	//   ....[35]....
        /*01fc*/ 	.word	0x00002ad0


	//   ....[36]....
        /*0200*/ 	.word	0x00002b30


	//   ....[37]....
        /*0204*/ 	.word	0x00002b50


	//   ....[38]....
        /*0208*/ 	.word	0x00002bb0


	//   ....[39]....
        /*020c*/ 	.word	0x00002bc0


	//   ....[40]....
        /*0210*/ 	.word	0x00002da0


	//   ....[41]....
        /*0214*/ 	.word	0x00002db0


	//   ....[42]....
        /*0218*/ 	.word	0x00002e30


	//   ....[43]....
        /*021c*/ 	.word	0x00002e50


	//   ....[44]....
        /*0220*/ 	.word	0x00002ea0


	//   ....[45]....
        /*0224*/ 	.word	0x00002eb0


	//   ....[46]....
        /*0228*/ 	.word	0x00002f20


	//   ....[47]....
        /*022c*/ 	.word	0x00002f40


	//   ....[48]....
        /*0230*/ 	.word	0x00002f90


	//   ....[49]....
        /*0234*/ 	.word	0x00002fc0


	//   ....[50]....
        /*0238*/ 	.word	0x00003e60


	//   ....[51]....
        /*023c*/ 	.word	0x00003e70


	//   ....[52]....
        /*0240*/ 	.word	0x00003ee0


	//   ....[53]....
        /*0244*/ 	.word	0x00003ef0


	//   ....[54]....
        /*0248*/ 	.word	0x00003f50


	//   ....[55]....
        /*024c*/ 	.word	0x00003f80


	//   ....[56]....
        /*0250*/ 	.word	0x00003ff0


	//   ....[57]....
        /*0254*/ 	.word	0x00004000


	//   ....[58]....
        /*0258*/ 	.word	0x00004060


	//   ....[59]....
        /*025c*/ 	.word	0x00004070


	//----- nvinfo : EIATTR_VRC_CTA_INIT_COUNT
	.align		4
.L_952:
        /*0260*/ 	.byte	0x02, 0x4a
	.zero		1
	.zero		1


	//----- nvinfo : EIATTR_EXIT_INSTR_OFFSETS
	.align		4
        /*0264*/ 	.byte	0x04, 0x1c
        /*0266*/ 	.short	(.L_954 - .L_953)


	//   ....[0]....
.L_953:
        /*0268*/ 	.word	0x00000080


	//   ....[1]....
        /*026c*/ 	.word	0x000000c0


	//   ....[2]....
        /*0270*/ 	.word	0x000041e0


	//   ....[3]....
        /*0274*/ 	.word	0x00004230


	//----- nvinfo : EIATTR_MAX_THREADS
	.align		4
.L_954:
        /*0278*/ 	.byte	0x04, 0x05
        /*027a*/ 	.short	(.L_956 - .L_955)
.L_955:
        /*027c*/ 	.word	0x00000100
        /*0280*/ 	.word	0x00000001
        /*0284*/ 	.word	0x00000001


	//----- nvinfo : EIATTR_CRS_STACK_SIZE
	.align		4
.L_956:
        /*0288*/ 	.byte	0x04, 0x1e
        /*028a*/ 	.short	(.L_958 - .L_957)
.L_957:
        /*028c*/ 	.word	0x00000000


	//----- nvinfo : EIATTR_CBANK_PARAM_SIZE
	.align		4
.L_958:
        /*0290*/ 	.byte	0x03, 0x19
        /*0292*/ 	.short	0x0021


	//----- nvinfo : EIATTR_PARAM_CBANK
	.align		4
        /*0294*/ 	.byte	0x04, 0x0a
        /*0296*/ 	.short	(.L_960 - .L_959)
	.align		4
.L_959:
        /*0298*/ 	.word	index@(.nv.constant0._ZN3cub18CUB_300001_SM_10006detail6reduce28DeviceReduceSingleTileKernelINS2_10policy_hubIdj11add_functorIdEE10Policy1000EPdS9_iS6_ddN4cuda3std3__410__identityEEEvT0_T1_T2_T3_T4_T6_)
        /*029c*/ 	.short	0x0380
        /*029e*/ 	.short	0x0021


	//----- nvinfo : EIATTR_SW_WAR
	.align		4
.L_960:
        /*02a0*/ 	.byte	0x04, 0x36
        /*02a2*/ 	.short	(.L_962 - .L_961)
.L_961:
        /*02a4*/ 	.word	0x00000008
.L_962:


//--------------------- .nv.info._ZN3cub18CUB_300001_SM_10006detail6reduce18DeviceReduceKernelINS2_10policy_hubIdj11add_functorIdEE10Policy1000EN6thrust24THRUST_300001_SM_1000_NS6detail15normal_iteratorINSA_10device_ptrIdEEEEjS6_dN4cuda3std3__410__identityEEEvT0_PT3_T1_NS0_13GridEvenShareISN_EET2_T4_ --------------------------
	.section	.nv.info._ZN3cub18CUB_300001_SM_10006detail6reduce18DeviceReduceKernelINS2_10policy_hubIdj11add_functorIdEE10Policy1000EN6thrust24THRUST_300001_SM_1000_NS6detail15normal_iteratorINSA_10device_ptrIdEEEEjS6_dN4cuda3std3__410__identityEEEvT0_PT3_T1_NS0_13GridEvenShareISN_EET2_T4_,"",@"SHT_CUDA_INFO"
	.sectionflags	@""
	.align	4


	//----- nvinfo : EIATTR_CUDA_API_VERSION
	.align		4
        /*0000*/ 	.byte	0x04, 0x37
        /*0002*/ 	.short	(.L_964 - .L_963)
.L_963:
        /*0004*/ 	.word	0x00000082


	//----- nvinfo : EIATTR_KPARAM_INFO
	.align		4
.L_964:
        /*0008*/ 	.byte	0x04, 0x17
        /*000a*/ 	.short	(.L_966 - .L_965)
.L_965:
        /*000c*/ 	.word	0x00000000
        /*0010*/ 	.short	0x0005
        /*0012*/ 	.short	0x003d
        /*0014*/ 	.byte	0x00, 0xf0, 0x05, 0x00


	//----- nvinfo : EIATTR_KPARAM_INFO
	.align		4
.L_966:
        /*0018*/ 	.byte	0x04, 0x17
        /*001a*/ 	.short	(.L_968 - .L_967)
.L_967:
        /*001c*/ 	.word	0x00000000
        /*0020*/ 	.short	0x0004
        /*0022*/ 	.short	0x003c
        /*0024*/ 	.byte	0x00, 0xf0, 0x05, 0x00


	//----- nvinfo : EIATTR_KPARAM_INFO
	.align		4
.L_968:
        /*0028*/ 	.byte	0x04, 0x17
        /*002a*/ 	.short	(.L_970 - .L_969)
.L_969:
        /*002c*/ 	.word	0x00000000
        /*0030*/ 	.short	0x0003
        /*0032*/ 	.short	0x0014
        /*0034*/ 	.byte	0x00, 0xf0, 0xa1, 0x00


	//----- nvinfo : EIATTR_KPARAM_INFO
	.align		4
.L_970:
        /*0038*/ 	.byte	0x04, 0x17
        /*003a*/ 	.short	(.L_972 - .L_971)
.L_971:
        /*003c*/ 	.word	0x00000000
        /*0040*/ 	.short	0x0002
        /*0042*/ 	.short	0x0010
        /*0044*/ 	.byte	0x00, 0xf0, 0x11, 0x00


	//----- nvinfo : EIATTR_KPARAM_INFO
	.align		4
.L_972:
        /*0048*/ 	.byte	0x04, 0x17
        /*004a*/ 	.short	(.L_974 - .L_973)
.L_973:
        /*004c*/ 	.word	0x00000000
        /*0050*/ 	.short	0x0001
        /*0052*/ 	.short	0x0008
        /*0054*/ 	.byte	0x00, 0xf5, 0x21, 0x00


	//----- nvinfo : EIATTR_KPARAM_INFO
	.align		4
.L_974:
        /*0058*/ 	.byte	0x04, 0x17
        /*005a*/ 	.short	(.L_976 - .L_975)
.L_975:
        /*005c*/ 	.word	0x00000000
        /*0060*/ 	.short	0x0000
        /*0062*/ 	.short	0x0000
        /*0064*/ 	.byte	0x00, 0xf0, 0x21, 0x00


	//----- nvinfo : EIATTR_SPARSE_MMA_MASK
	.align		4
.L_976:
        /*0068*/ 	.byte	0x03, 0x50
        /*006a*/ 	.short	0x0000


	//----- nvinfo : EIATTR_MAXREG_COUNT
	.align		4
        /*006c*/ 	.byte	0x03, 0x1b
        /*006e*/ 	.short	0x00ff


	//----- nvinfo : EIATTR_NUM_BARRIERS
	.align		4
        /*0070*/ 	.byte	0x02, 0x4c
        /*0072*/ 	.byte	0x01
	.zero		1


	//----- nvinfo : EIATTR_MERCURY_ISA_VERSION
	.align		4
        /*0074*/ 	.byte	0x03, 0x5f
        /*0076*/ 	.short	0x0101


	//----- nvinfo : EIATTR_COOP_GROUP_MASK_REGIDS
	.align		4
        /*0078*/ 	.byte	0x04, 0x29
        /*007a*/ 	.short	(.L_978 - .L_977)


	//   ....[0]....
.L_977:
        /*007c*/ 	.word	0xffffffff


	//   ....[1]....
        /*0080*/ 	.word	0xffffffff


	//   ....[2]....
        /*0084*/ 	.word	0xffffffff


	//   ....[3]....
        /*0088*/ 	.word	0xffffffff


	//   ....[4]....
        /*008c*/ 	.word	0xffffffff


	//   ....[5]....
        /*0090*/ 	.word	0xffffffff


	//   ....[6]....
        /*0094*/ 	.word	0xffffffff


	//   ....[7]....
        /*0098*/ 	.word	0xffffffff


	//   ....[8]....
        /*009c*/ 	.word	0xffffffff


	//   ....[9]....
        /*00a0*/ 	.word	0xffffffff


	//   ....[10]....
        /*00a4*/ 	.word	0xffffffff


	//   ....[11]....
        /*00a8*/ 	.word	0xffffffff


	//   ....[12]....
        /*00ac*/ 	.word	0xffffffff


	//   ....[13]....
        /*00b0*/ 	.word	0xffffffff


	//   ....[14]....
        /*00b4*/ 	.word	0xffffffff


	//   ....[15]....
        /*00b8*/ 	.word	0xffffffff


	//   ....[16]....
        /*00bc*/ 	.word	0xffffffff


	//   ....[17]....
        /*00c0*/ 	.word	0xffffffff


	//   ....[18]....
        /*00c4*/ 	.word	0xffffffff


	//   ....[19]....
        /*00c8*/ 	.word	0xffffffff


	//   ....[20]....
        /*00cc*/ 	.word	0xffffffff


	//   ....[21]....
        /*00d0*/ 	.word	0xffffffff


	//   ....[22]....
        /*00d4*/ 	.word	0xffffffff


	//   ....[23]....
        /*00d8*/ 	.word	0xffffffff


	//   ....[24]....
        /*00dc*/ 	.word	0xffffffff


	//   ....[25]....
        /*00e0*/ 	.word	0xffffffff


	//   ....[26]....
        /*00e4*/ 	.word	0xffffffff


	//   ....[27]....
        /*00e8*/ 	.word	0xffffffff


	//   ....[28]....
        /*00ec*/ 	.word	0xffffffff


	//   ....[29]....
        /*00f0*/ 	.word	0xffffffff


	//----- nvinfo : EIATTR_COOP_GROUP_INSTR_OFFSETS
	.align		4
.L_978:
        /*00f4*/ 	.byte	0x04, 0x28
        /*00f6*/ 	.short	(.L_980 - .L_979)


	//   ....[0]....
.L_979:
        /*00f8*/ 	.word	0x00000c00


	//   ....[1]....
        /*00fc*/ 	.word	0x00000c10


	//   ....[2]....
        /*0100*/ 	.word	0x00000c80


	//   ....[3]....
        /*0104*/ 	.word	0x00000c90


	//   ....[4]....
        /*0108*/ 	.word	0x00000cf0


	//   ....[5]....
        /*010c*/ 	.word	0x00000d00


	//   ....[6]....
        /*0110*/ 	.word	0x00000d50


	//   ....[7]....
        /*0114*/ 	.word	0x00000d80


	//   ....[8]....
        /*0118*/ 	.word	0x00000dd0


	//   ....[9]....
        /*011c*/ 	.word	0x00000e00


	//   ....[10]....
        /*0120*/ 	.word	0x00000ff0


	//   ....[11]....
        /*0124*/ 	.word	0x00001000


	//   ....[12]....
        /*0128*/ 	.word	0x00001070


	//   ....[13]....
        /*012c*/ 	.word	0x00001090


	//   ....[14]....
        /*0130*/ 	.word	0x000010e0


	//   ....[15]....
        /*0134*/ 	.word	0x00001100


	//   ....[16]....
        /*0138*/ 	.word	0x00001160


	//   ....[17]....
        /*013c*/ 	.word	0x00001180


	//   ....[18]....
        /*0140*/ 	.word	0x00001200


	//   ....[19]....
        /*0144*/ 	.word	0x00001230


	//   ....[20]....
        /*0148*/ 	.word	0x000023f0


	//   ....[21]....
        /*014c*/ 	.word	0x00002400


	//   ....[22]....
        /*0150*/ 	.word	0x00002480


	//   ....[23]....
        /*0154*/ 	.word	0x00002490


	//   ....[24]....
        /*0158*/ 	.word	0x00002510


	//   ....[25]....
        /*015c*/ 	.word	0x00002520


	//   ....[26]....
        /*0160*/ 	.word	0x00002570


	//   ....[27]....
        /*0164*/ 	.word	0x00002590


	//   ....[28]....
        /*0168*/ 	.word	0x00002600


	//   ....[29]....
        /*016c*/ 	.word	0x00002610


	//----- nvinfo : EIATTR_VRC_CTA_INIT_COUNT
	.align		4
.L_980:
        /*0170*/ 	.byte	0x02, 0x4a
	.zero		1
	.zero		1


	//----- nvinfo : EIATTR_EXIT_INSTR_OFFSETS
	.align		4
        /*0174*/ 	.byte	0x04, 0x1c
        /*0176*/ 	.short	(.L_982 - .L_981)


	//   ....[0]....
.L_981:
        /*0178*/ 	.word	0x000027a0


	//   ....[1]....
        /*017c*/ 	.word	0x000027e0


	//----- nvinfo : EIATTR_MAX_THREADS
	.align		4
.L_982:
        /*0180*/ 	.byte	0x04, 0x05
        /*0182*/ 	.short	(.L_984 - .L_983)
.L_983:
        /*0184*/ 	.word	0x00000100
        /*0188*/ 	.word	0x00000001
        /*018c*/ 	.word	0x00000001


	//----- nvinfo : EIATTR_CRS_STACK_SIZE
	.align		4
.L_984:
        /*0190*/ 	.byte	0x04, 0x1e
        /*0192*/ 	.short	(.L_986 - .L_985)
.L_985:
        /*0194*/ 	.word	0x00000000


	//----- nvinfo : EIATTR_CBANK_PARAM_SIZE
	.align		4
.L_986:
        /*0198*/ 	.byte	0x03, 0x19
        /*019a*/ 	.short	0x003e


	//----- nvinfo : EIATTR_PARAM_CBANK
	.align		4
        /*019c*/ 	.byte	0x04, 0x0a
        /*019e*/ 	.short	(.L_988 - .L_987)
	.align		4
.L_987:
        /*01a0*/ 	.word	index@(.nv.constant0._ZN3cub18CUB_300001_SM_10006detail6reduce18DeviceReduceKernelINS2_10policy_hubIdj11add_functorIdEE10Policy1000EN6thrust24THRUST_300001_SM_1000_NS6detail15normal_iteratorINSA_10device_ptrIdEEEEjS6_dN4cuda3std3__410__identityEEEvT0_PT3_T1_NS0_13GridEvenShareISN_EET2_T4_)
        /*01a4*/ 	.short	0x0380
        /*01a6*/ 	.short	0x003e


	//----- nvinfo : EIATTR_SW_WAR
	.align		4
.L_988:
        /*01a8*/ 	.byte	0x04, 0x36
        /*01aa*/ 	.short	(.L_990 - .L_989)
.L_989:
        /*01ac*/ 	.word	0x00000008
.L_990:


//--------------------- .nv.info._ZN3cub18CUB_300001_SM_10006detail6reduce28DeviceReduceSingleTileKernelINS2_10policy_hubIdj11add_functorIdEE10Policy1000EN6thrust24THRUST_300001_SM_1000_NS6detail15normal_iteratorINSA_10device_ptrIdEEEEPdjS6_ddN4cuda3std3__410__identityEEEvT0_T1_T2_T3_T4_T6_ --------------------------
	.section	.nv.info._ZN3cub18CUB_300001_SM_10006detail6reduce28DeviceReduceSingleTileKernelINS2_10policy_hubIdj11add_functorIdEE10Policy1000EN6thrust24THRUST_300001_SM_1000_NS6detail15normal_iteratorINSA_10device_ptrIdEEEEPdjS6_ddN4cuda3std3__410__identityEEEvT0_T1_T2_T3_T4_T6_,"",@"SHT_CUDA_INFO"
	.sectionflags	@""
	.align	4


	//----- nvinfo : EIATTR_CUDA_API_VERSION
	.align		4
        /*0000*/ 	.byte	0x04, 0x37
        /*0002*/ 	.short	(.L_992 - .L_991)
.L_991:
        /*0004*/ 	.word	0x00000082


	//----- nvinfo : EIATTR_KPARAM_INFO
	.align		4
.L_992:
        /*0008*/ 	.byte	0x04, 0x17
        /*000a*/ 	.short	(.L_994 - .L_993)
.L_993:
        /*000c*/ 	.word	0x00000000
        /*0010*/ 	.short	0x0005
        /*0012*/ 	.short	0x0020
        /*0014*/ 	.byte	0x00, 0xf0, 0x05, 0x00


	//----- nvinfo : EIATTR_KPARAM_INFO
	.align		4
.L_994:
        /*0018*/ 	.byte	0x04, 0x17
        /*001a*/ 	.short	(.L_996 - .L_995)
.L_995:
        /*001c*/ 	.word	0x00000000
        /*0020*/ 	.short	0x0004
        /*0022*/ 	.short	0x0018
        /*0024*/ 	.byte	0x00, 0xf0, 0x21, 0x00


	//----- nvinfo : EIATTR_KPARAM_INFO
	.align		4
.L_996:
        /*0028*/ 	.byte	0x04, 0x17
        /*002a*/ 	.short	(.L_998 - .L_997)
.L_997:
        /*002c*/ 	.word	0x00000000
        /*0030*/ 	.short	0x0003
        /*0032*/ 	.short	0x0014
        /*0034*/ 	.byte	0x00, 0xf0, 0x05, 0x00


	//----- nvinfo : EIATTR_KPARAM_INFO
	.align		4
.L_998:
        /*0038*/ 	.byte	0x04, 0x17
        /*003a*/ 	.short	(.L_1000 - .L_999)
.L_999:
        /*003c*/ 	.word	0x00000000
        /*0040*/ 	.short	0x0002
        /*0042*/ 	.short	0x0010
        /*0044*/ 	.byte	0x00, 0xf0, 0x11, 0x00


	//----- nvinfo : EIATTR_KPARAM_INFO
	.align		4
.L_1000:
        /*0048*/ 	.byte	0x04, 0x17
        /*004a*/ 	.short	(.L_1002 - .L_1001)
.L_1001:
        /*004c*/ 	.word	0x00000000
        /*0050*/ 	.short	0x0001
        /*0052*/ 	.short	0x0008
        /*0054*/ 	.byte	0x00, 0xf5, 0x21, 0x00


	//----- nvinfo : EIATTR_KPARAM_INFO
	.align		4
.L_1002:
        /*0058*/ 	.byte	0x04, 0x17
        /*005a*/ 	.short	(.L_1004 - .L_1003)
.L_1003:
        /*005c*/ 	.word	0x00000000
        /*0060*/ 	.short	0x0000
        /*0062*/ 	.short	0x0000
        /*0064*/ 	.byte	0x00, 0xf0, 0x21, 0x00


	//----- nvinfo : EIATTR_SPARSE_MMA_MASK
	.align		4
.L_1004:
        /*0068*/ 	.byte	0x03, 0x50
        /*006a*/ 	.short	0x0000


	//----- nvinfo : EIATTR_MAXREG_COUNT
	.align		4
        /*006c*/ 	.byte	0x03, 0x1b
        /*006e*/ 	.short	0x00ff


	//----- nvinfo : EIATTR_NUM_BARRIERS
	.align		4
        /*0070*/ 	.byte	0x02, 0x4c
        /*0072*/ 	.byte	0x01
	.zero		1


	//----- nvinfo : EIATTR_MERCURY_ISA_VERSION
	.align		4
        /*0074*/ 	.byte	0x03, 0x5f
        /*0076*/ 	.short	0x0101


	//----- nvinfo : EIATTR_COOP_GROUP_MASK_REGIDS
	.align		4
        /*0078*/ 	.byte	0x04, 0x29
        /*007a*/ 	.short	(.L_1006 - .L_1005)


	//   ....[0]....
.L_1005:
        /*007c*/ 	.word	0xffffffff


	//   ....[1]....
        /*0080*/ 	.word	0xffffffff


	//   ....[2]....
        /*0084*/ 	.word	0xffffffff


	//   ....[3]....
        /*0088*/ 	.word	0xffffffff


	//   ....[4]....
        /*008c*/ 	.word	0xffffffff


	//   ....[5]....
        /*0090*/ 	.word	0xffffffff


	//   ....[6]....
        /*0094*/ 	.word	0xffffffff


	//   ....[7]....
        /*0098*/ 	.word	0xffffffff


	//   ....[8]....
        /*009c*/ 	.word	0xffffffff


	//   ....[9]....
        /*00a0*/ 	.word	0xffffffff


	//   ....[10]....
        /*00a4*/ 	.word	0xffffffff


	//   ....[11]....
        /*00a8*/ 	.word	0xffffffff


	//   ....[12]....
        /*00ac*/ 	.word	0xffffffff


	//   ....[13]....
        /*00b0*/ 	.word	0xffffffff


	//   ....[14]....
        /*00b4*/ 	.word	0xffffffff


	//   ....[15]....
        /*00b8*/ 	.word	0xffffffff


	//   ....[16]....
        /*00bc*/ 	.word	0xffffffff


	//   ....[17]....
        /*00c0*/ 	.word	0xffffffff


	//   ....[18]....
        /*00c4*/ 	.word	0xffffffff


	//   ....[19]....
        /*00c8*/ 	.word	0xffffffff


	//   ....[20]....
        /*00cc*/ 	.word	0xffffffff


	//   ....[21]....
        /*00d0*/ 	.word	0xffffffff


	//   ....[22]....
        /*00d4*/ 	.word	0xffffffff


	//   ....[23]....
        /*00d8*/ 	.word	0xffffffff


	//   ....[24]....
        /*00dc*/ 	.word	0xffffffff


	//   ....[25]....
        /*00e0*/ 	.word	0xffffffff


	//   ....[26]....
        /*00e4*/ 	.word	0xffffffff


	//   ....[27]....
        /*00e8*/ 	.word	0xffffffff


	//   ....[28]....
        /*00ec*/ 	.word	0xffffffff


	//   ....[29]....
        /*00f0*/ 	.word	0xffffffff


	//----- nvinfo : EIATTR_COOP_GROUP_INSTR_OFFSETS
	.align		4
.L_1006:
        /*00f4*/ 	.byte	0x04, 0x28
        /*00f6*/ 	.short	(.L_1008 - .L_1007)


	//   ....[0]....
.L_1007:
        /*00f8*/ 	.word	0x00000920


	//   ....[1]....
        /*00fc*/ 	.word	0x00000930


	//   ....[2]....
        /*0100*/ 	.word	0x000009a0


	//   ....[3]....
        /*0104*/ 	.word	0x000009d0


	//   ....[4]....
        /*0108*/ 	.word	0x00000a40


	//   ....[5]....
        /*010c*/ 	.word	0x00000a50


	//   ....[6]....
        /*0110*/ 	.word	0x00000aa0


	//   ....[7]....
        /*0114*/ 	.word	0x00000ac0


	//   ....[8]....
        /*0118*/ 	.word	0x00000b20


	//   ....[9]....
        /*011c*/ 	.word	0x00000b30


	//   ....[10]....
        /*0120*/ 	.word	0x00000d10


	//   ....[11]....
        /*0124*/ 	.word	0x00000d20


	//   ....[12]....
        /*0128*/ 	.word	0x00000da0


	//   ....[13]....
        /*012c*/ 	.word	0x00000dc0


	//   ....[14]....
        /*0130*/ 	.word	0x00000e10


	//   ....[15]....
        /*0134*/ 	.word	0x00000e30


	//   ....[16]....
        /*0138*/ 	.word	0x00000ea0


	//   ....[17]....
        /*013c*/ 	.word	0x00000eb0


	//   ....[18]....
        /*0140*/ 	.word	0x00000f00


	//   ....[19]....
        /*0144*/ 	.word	0x00000f30


	//   ....[20]....
        /*0148*/ 	.word	0x00001fb0


	//   ....[21]....
        /*014c*/ 	.word	0x00001fc0


	//   ....[22]....
        /*0150*/ 	.word	0x00002030


	//   ....[23]....
        /*0154*/ 	.word	0x00002040


	//   ....[24]....
        /*0158*/ 	.word	0x000020a0


	//   ....[25]....
        /*015c*/ 	.word	0x000020b0


	//   ....[26]....
        /*0160*/ 	.word	0x00002100


	//   ....[27]....
        /*0164*/ 	.word	0x00002130


	//   ....[28]....
        /*0168*/ 	.word	0x000021b0


	//   ....[29]....
        /*016c*/ 	.word	0x000021c0


	//----- nvinfo : EIATTR_VRC_CTA_INIT_COUNT
	.align		4
.L_1008:
        /*0170*/ 	.byte	0x02, 0x4a
	.zero		1
	.zero		1


	//----- nvinfo : EIATTR_EXIT_INSTR_OFFSETS
	.align		4
        /*0174*/ 	.byte	0x04, 0x1c
        /*0176*/ 	.short	(.L_1010 - .L_1009)


	//   ....[0]....
.L_1009:
        /*0178*/ 	.word	0x00000080


	//   ....[1]....
        /*017c*/ 	.word	0x000000c0


	//   ....[2]....
        /*0180*/ 	.word	0x00002330


	//   ....[3]....
        /*0184*/ 	.word	0x00002380


	//----- nvinfo : EIATTR_MAX_THREADS
	.align		4
.L_1010:
        /*0188*/ 	.byte	0x04, 0x05
        /*018a*/ 	.short	(.L_1012 - .L_1011)
.L_1011:
        /*018c*/ 	.word	0x00000100
        /*0190*/ 	.word	0x00000001
        /*0194*/ 	.word	0x00000001


	//----- nvinfo : EIATTR_CRS_STACK_SIZE
	.align		4
.L_1012:
        /*0198*/ 	.byte	0x04, 0x1e
        /*019a*/ 	.short	(.L_1014 - .L_1013)
.L_1013:
        /*019c*/ 	.word	0x00000000


	//----- nvinfo : EIATTR_CBANK_PARAM_SIZE
	.align		4
.L_1014:
        /*01a0*/ 	.byte	0x03, 0x19
        /*01a2*/ 	.short	0x0021


	//----- nvinfo : EIATTR_PARAM_CBANK
	.align		4
        /*01a4*/ 	.byte	0x04, 0x0a
        /*01a6*/ 	.short	(.L_1016 - .L_1015)
	.align		4
.L_1015:
        /*01a8*/ 	.word	index@(.nv.constant0._ZN3cub18CUB_300001_SM_10006detail6reduce28DeviceReduceSingleTileKernelINS2_10policy_hubIdj11add_functorIdEE10Policy1000EN6thrust24THRUST_300001_SM_1000_NS6detail15normal_iteratorINSA_10device_ptrIdEEEEPdjS6_ddN4cuda3std3__410__identityEEEvT0_T1_T2_T3_T4_T6_)
        /*01ac*/ 	.short	0x0380
        /*01ae*/ 	.short	0x0021


	//----- nvinfo : EIATTR_SW_WAR
	.align		4
.L_1016:
        /*01b0*/ 	.byte	0x04, 0x36
        /*01b2*/ 	.short	(.L_1018 - .L_1017)
.L_1017:
        /*01b4*/ 	.word	0x00000008
.L_1018:


//--------------------- .nv.info._ZN3cub18CUB_300001_SM_10006detail9transform16transform_kernelINS2_10policy_hubILb1EN4cuda3std3__45tupleIJN6thrust24THRUST_300001_SM_1000_NS6detail15normal_iteratorINSA_10device_ptrIdEEEEEEEE10policy1000El11abs_functorIdESF_JPdEEEvT0_iT1_T2_DpNS2_10kernel_argIT3_EE --------------------------
	.section	.nv.info._ZN3cub18CUB_300001_SM_10006detail9transform16transform_kernelINS2_10policy_hubILb1EN4cuda3std3__45tupleIJN6thrust24THRUST_300001_SM_1000_NS6detail15normal_iteratorINSA_10device_ptrIdEEEEEEEE10policy1000El11abs_functorIdESF_JPdEEEvT0_iT1_T2_DpNS2_10kernel_argIT3_EE,"",@"SHT_CUDA_INFO"
	.sectionflags	@""
	.align	4


	//----- nvinfo : EIATTR_CUDA_API_VERSION
	.align		4
        /*0000*/ 	.byte	0x04, 0x37
        /*0002*/ 	.short	(.L_1020 - .L_1019)
.L_1019:
        /*0004*/ 	.word	0x00000082


	//----- nvinfo : EIATTR_KPARAM_INFO
	.align		4
.L_1020:
        /*0008*/ 	.byte	0x04, 0x17
        /*000a*/ 	.short	(.L_1022 - .L_1021)
.L_1021:
        /*000c*/ 	.word	0x00000000
        /*0010*/ 	.short	0x0004
        /*0012*/ 	.short	0x0018
        /*0014*/ 	.byte	0x00, 0xf0, 0x41, 0x00


	//----- nvinfo : EIATTR_KPARAM_INFO
	.align		4
.L_1022:
        /*0018*/ 	.byte	0x04, 0x17
        /*001a*/ 	.short	(.L_1024 - .L_1023)
.L_1023:
        /*001c*/ 	.word	0x00000000
        /*0020*/ 	.short	0x0003
        /*0022*/ 	.short	0x0010
        /*0024*/ 	.byte	0x00, 0xf0, 0x21, 0x00


	//----- nvinfo : EIATTR_KPARAM_INFO
	.align		4
.L_1024:
        /*0028*/ 	.byte	0x04, 0x17
        /*002a*/ 	.short	(.L_1026 - .L_1025)
.L_1025:
        /*002c*/ 	.word	0x00000000
        /*0030*/ 	.short	0x0002
        /*0032*/ 	.short	0x000c
        /*0034*/ 	.byte	0x00, 0xf0, 0x05, 0x00


	//----- nvinfo : EIATTR_KPARAM_INFO
	.align		4
.L_1026:
        /*0038*/ 	.byte	0x04, 0x17
        /*003a*/ 	.short	(.L_1028 - .L_1027)
.L_1027:
        /*003c*/ 	.word	0x00000000
        /*0040*/ 	.short	0x0001
        /*0042*/ 	.short	0x0008
        /*0044*/ 	.byte	0x00, 0xf0, 0x11, 0x00


	//----- nvinfo : EIATTR_KPARAM_INFO
	.align		4
.L_1028:
        /*0048*/ 	.byte	0x04, 0x17
        /*004a*/ 	.short	(.L_1030 - .L_1029)
.L_1029:
        /*004c*/ 	.word	0x00000000
        /*0050*/ 	.short	0x0000
        /*0052*/ 	.short	0x0000
        /*0054*/ 	.byte	0x00, 0xf0, 0x21, 0x00


	//----- nvinfo : EIATTR_SPARSE_MMA_MASK
	.align		4
.L_1030:
        /*0058*/ 	.byte	0x03, 0x50
        /*005a*/ 	.short	0x0000


	//----- nvinfo : EIATTR_MAXREG_COUNT
	.align		4
        /*005c*/ 	.byte	0x03, 0x1b
        /*005e*/ 	.short	0x00ff


	//----- nvinfo : EIATTR_MERCURY_ISA_VERSION
	.align		4
        /*0060*/ 	.byte	0x03, 0x5f
        /*0062*/ 	.short	0x0101


	//----- nvinfo : EIATTR_VRC_CTA_INIT_COUNT
	.align		4
        /*0064*/ 	.byte	0x02, 0x4a
	.zero		1
	.zero		1


	//----- nvinfo : EIATTR_EXIT_INSTR_OFFSETS
	.align		4
        /*0068*/ 	.byte	0x04, 0x1c
        /*006a*/ 	.short	(.L_1032 - .L_1031)


	//   ....[0]....
.L_1031:
        /*006c*/ 	.word	0x000002a0


	//   ....[1]....
        /*0070*/ 	.word	0x00000d30


	//   ....[2]....
        /*0074*/ 	.word	0x00001020


	//   ....[3]....
        /*0078*/ 	.word	0x000011c0


	//   ....[4]....
        /*007c*/ 	.word	0x000011f0


	//   ....[5]....
        /*0080*/ 	.word	0x00001280


	//   ....[6]....
        /*0084*/ 	.word	0x000012a0


	//   ....[7]....
        /*0088*/ 	.word	0x00001a60


	//   ....[8]....
        /*008c*/ 	.word	0x00001df0


	//   ....[9]....
        /*0090*/ 	.word	0x00002000


	//   ....[10]....
        /*0094*/ 	.word	0x000020d0


	//----- nvinfo : EIATTR_MAX_THREADS
	.align		4
.L_1032:
        /*0098*/ 	.byte	0x04, 0x05
        /*009a*/ 	.short	(.L_1034 - .L_1033)
.L_1033:
        /*009c*/ 	.word	0x00000080
        /*00a0*/ 	.word	0x00000001
        /*00a4*/ 	.word	0x00000001


	//----- nvinfo : EIATTR_CRS_STACK_SIZE
	.align		4
.L_1034:
        /*00a8*/ 	.byte	0x04, 0x1e
        /*00aa*/ 	.short	(.L_1036 - .L_1035)
.L_1035:
        /*00ac*/ 	.word	0x00000000


	//----- nvinfo : EIATTR_CBANK_PARAM_SIZE
	.align		4
.L_1036:
        /*00b0*/ 	.byte	0x03, 0x19
        /*00b2*/ 	.short	0x0028


	//----- nvinfo : EIATTR_PARAM_CBANK
	.align		4
        /*00b4*/ 	.byte	0x04, 0x0a
        /*00b6*/ 	.short	(.L_1038 - .L_1037)
	.align		4
.L_1037:
        /*00b8*/ 	.word	index@(.nv.constant0._ZN3cub18CUB_300001_SM_10006detail9transform16transform_kernelINS2_10policy_hubILb1EN4cuda3std3__45tupleIJN6thrust24THRUST_300001_SM_1000_NS6detail15normal_iteratorINSA_10device_ptrIdEEEEEEEE10policy1000El11abs_functorIdESF_JPdEEEvT0_iT1_T2_DpNS2_10kernel_argIT3_EE)
        /*00bc*/ 	.short	0x0380
        /*00be*/ 	.short	0x0028


	//----- nvinfo : EIATTR_SW_WAR
	.align		4
.L_1038:
        /*00c0*/ 	.byte	0x04, 0x36
        /*00c2*/ 	.short	(.L_1040 - .L_1039)
.L_1039:
        /*00c4*/ 	.word	0x00000008
.L_1040:


//--------------------- .nv.info._ZN3cub18CUB_300001_SM_10006detail9transform16transform_kernelINS2_10policy_hubILb1EN4cuda3std3__45tupleIJN6thrust24THRUST_300001_SM_1000_NS6detail15normal_iteratorINSA_10device_ptrIdEEEEEEEE10policy1000Ei11abs_functorIdESF_JPdEEEvT0_iT1_T2_DpNS2_10kernel_argIT3_EE --------------------------
	.section	.nv.info._ZN3cub18CUB_300001_SM_10006detail9transform16transform_kernelINS2_10policy_hubILb1EN4cuda3std3__45tupleIJN6thrust24THRUST_300001_SM_1000_NS6detail15normal_iteratorINSA_10device_ptrIdEEEEEEEE10policy1000Ei11abs_functorIdESF_JPdEEEvT0_iT1_T2_DpNS2_10kernel_argIT3_EE,"",@"SHT_CUDA_INFO"
	.sectionflags	@""
	.align	4


	//----- nvinfo : EIATTR_CUDA_API_VERSION
	.align		4
        /*0000*/ 	.byte	0x04, 0x37
        /*0002*/ 	.short	(.L_1042 - .L_1041)
.L_1041:
        /*0004*/ 	.word	0x00000082


	//----- nvinfo : EIATTR_KPARAM_INFO
	.align		4
.L_1042:
        /*0008*/ 	.byte	0x04, 0x17
        /*000a*/ 	.short	(.L_1044 - .L_1043)
.L_1043:
        /*000c*/ 	.word	0x00000000
        /*0010*/ 	.short	0x0004
        /*0012*/ 	.short	0x0018
        /*0014*/ 	.byte	0x00, 0xf0, 0x41, 0x00


	//----- nvinfo : EIATTR_KPARAM_INFO
	.align		4
.L_1044:
        /*0018*/ 	.byte	0x04, 0x17
        /*001a*/ 	.short	(.L_1046 - .L_1045)
.L_1045:
        /*001c*/ 	.word	0x00000000
        /*0020*/ 	.short	0x0003
        /*0022*/ 	.short	0x0010
        /*0024*/ 	.byte	0x00, 0xf0, 0x21, 0x00


	//----- nvinfo : EIATTR_KPARAM_INFO
	.align		4
.L_1046:
        /*0028*/ 	.byte	0x04, 0x17
        /*002a*/ 	.short	(.L_1048 - .L_1047)
.L_1047:
        /*002c*/ 	.word	0x00000000
        /*0030*/ 	.short	0x0002
        /*0032*/ 	.short	0x0008
        /*0034*/ 	.byte	0x00, 0xf0, 0x05, 0x00


	//----- nvinfo : EIATTR_KPARAM_INFO
	.align		4
.L_1048:
        /*0038*/ 	.byte	0x04, 0x17
        /*003a*/ 	.short	(.L_1050 - .L_1049)
.L_1049:
        /*003c*/ 	.word	0x00000000
        /*0040*/ 	.short	0x0001
        /*0042*/ 	.short	0x0004
        /*0044*/ 	.byte	0x00, 0xf0, 0x11, 0x00


	//----- nvinfo : EIATTR_KPARAM_INFO
	.align		4
.L_1050:
        /*0048*/ 	.byte	0x04, 0x17
        /*004a*/ 	.short	(.L_1052 - .L_1051)
.L_1051:
        /*004c*/ 	.word	0x00000000
        /*0050*/ 	.short	0x0000
        /*0052*/ 	.short	0x0000
        /*0054*/ 	.byte	0x00, 0xf0, 0x11, 0x00


	//----- nvinfo : EIATTR_SPARSE_MMA_MASK
	.align		4
.L_1052:
        /*0058*/ 	.byte	0x03, 0x50
        /*005a*/ 	.short	0x0000


	//----- nvinfo : EIATTR_MAXREG_COUNT
	.align		4
        /*005c*/ 	.byte	0x03, 0x1b
        /*005e*/ 	.short	0x00ff


	//----- nvinfo : EIATTR_MERCURY_ISA_VERSION
	.align		4
        /*0060*/ 	.byte	0x03, 0x5f
        /*0062*/ 	.short	0x0101


	//----- nvinfo : EIATTR_VRC_CTA_INIT_COUNT
	.align		4
        /*0064*/ 	.byte	0x02, 0x4a
	.zero		1
	.zero		1


	//----- nvinfo : EIATTR_EXIT_INSTR_OFFSETS
	.align		4
        /*0068*/ 	.byte	0x04, 0x1c
        /*006a*/ 	.short	(.L_1054 - .L_1053)


	//   ....[0]....
.L_1053:
        /*006c*/ 	.word	0x000001f0


	//   ....[1]....
        /*0070*/ 	.word	0x000009b0


	//   ....[2]....
        /*0074*/ 	.word	0x00000d50


	//   ....[3]....
        /*0078*/ 	.word	0x00000f60


	//   ....[4]....
        /*007c*/ 	.word	0x00001050


	//   ....[5]....
        /*0080*/ 	.word	0x00001070


	//   ....[6]....
        /*0084*/ 	.word	0x00001590


	//   ....[7]....
        /*0088*/ 	.word	0x00001880


	//   ....[8]....
        /*008c*/ 	.word	0x00001a20


	//   ....[9]....
        /*0090*/ 	.word	0x00001a50


	//   ....[10]....
        /*0094*/ 	.word	0x00001ae0


	//----- nvinfo : EIATTR_MAX_THREADS
	.align		4
.L_1054:
        /*0098*/ 	.byte	0x04, 0x05
        /*009a*/ 	.short	(.L_1056 - .L_1055)
.L_1055:
        /*009c*/ 	.word	0x00000080
        /*00a0*/ 	.word	0x00000001
        /*00a4*/ 	.word	0x00000001


	//----- nvinfo : EIATTR_CRS_STACK_SIZE
	.align		4
.L_1056:
        /*00a8*/ 	.byte	0x04, 0x1e
        /*00aa*/ 	.short	(.L_1058 - .L_1057)
.L_1057:
        /*00ac*/ 	.word	0x00000000


	//----- nvinfo : EIATTR_CBANK_PARAM_SIZE
	.align		4
.L_1058:
        /*00b0*/ 	.byte	0x03, 0x19
        /*00b2*/ 	.short	0x0028


	//----- nvinfo : EIATTR_PARAM_CBANK
	.align		4
        /*00b4*/ 	.byte	0x04, 0x0a
        /*00b6*/ 	.short	(.L_1060 - .L_1059)
	.align		4
.L_1059:
        /*00b8*/ 	.word	index@(.nv.constant0._ZN3cub18CUB_300001_SM_10006detail9transform16transform_kernelINS2_10policy_hubILb1EN4cuda3std3__45tupleIJN6thrust24THRUST_300001_SM_1000_NS6detail15normal_iteratorINSA_10device_ptrIdEEEEEEEE10policy1000Ei11abs_functorIdESF_JPdEEEvT0_iT1_T2_DpNS2_10kernel_argIT3_EE)
        /*00bc*/ 	.short	0x0380
        /*00be*/ 	.short	0x0028


	//----- nvinfo : EIATTR_SW_WAR
	.align		4
.L_1060:
        /*00c0*/ 	.byte	0x04, 0x36
        /*00c2*/ 	.short	(.L_1062 - .L_1061)
.L_1061:
        /*00c4*/ 	.word	0x00000008
.L_1062:


//--------------------- .nv.info._ZN3cub18CUB_300001_SM_10006detail9transform16transform_kernelINS2_10policy_hubILb1EN4cuda3std3__45tupleIJN6thrust24THRUST_300001_SM_1000_NS6detail15normal_iteratorINSA_10device_ptrIdEEEESF_EEEE10policy1000El12diff_functorIdESF_JPdSL_EEEvT0_iT1_T2_DpNS2_10kernel_argIT3_EE --------------------------
	.section	.nv.info._ZN3cub18CUB_300001_SM_10006detail9transform16transform_kernelINS2_10policy_hubILb1EN4cuda3std3__45tupleIJN6thrust24THRUST_300001_SM_1000_NS6detail15normal_iteratorINSA_10device_ptrIdEEEESF_EEEE10policy1000El12diff_functorIdESF_JPdSL_EEEvT0_iT1_T2_DpNS2_10kernel_argIT3_EE,"",@"SHT_CUDA_INFO"
	.sectionflags	@""
	.align	4


	//----- nvinfo : EIATTR_CUDA_API_VERSION
	.align		4
        /*0000*/ 	.byte	0x04, 0x37
        /*0002*/ 	.short	(.L_1064 - .L_1063)
.L_1063:
        /*0004*/ 	.word	0x00000082


	//----- nvinfo : EIATTR_KPARAM_INFO
	.align		4
.L_1064:
        /*0008*/ 	.byte	0x04, 0x17
        /*000a*/ 	.short	(.L_1066 - .L_1065)
.L_1065:
        /*000c*/ 	.word	0x00000000
        /*0010*/ 	.short	0x0005
        /*0012*/ 	.short	0x0028
        /*0014*/ 	.byte	0x00, 0xf0, 0x41, 0x00


	//----- nvinfo : EIATTR_KPARAM_INFO
	.align		4
.L_1066:
        /*0018*/ 	.byte	0x04, 0x17
        /*001a*/ 	.short	(.L_1068 - .L_1067)
.L_1067:
        /*001c*/ 	.word	0x00000000
        /*0020*/ 	.short	0x0004
        /*0022*/ 	.short	0x0018
        /*0024*/ 	.byte	0x00, 0xf0, 0x41, 0x00


	//----- nvinfo : EIATTR_KPARAM_INFO
	.align		4
.L_1068:
        /*0028*/ 	.byte	0x04, 0x17
        /*002a*/ 	.short	(.L_1070 - .L_1069)
.L_1069:
        /*002c*/ 	.word	0x00000000
        /*0030*/ 	.short	0x0003
        /*0032*/ 	.short	0x0010
        /*0034*/ 	.byte	0x00, 0xf0, 0x21, 0x00


	//----- nvinfo : EIATTR_KPARAM_INFO
	.align		4
.L_1070:
        /*0038*/ 	.byte	0x04, 0x17
        /*003a*/ 	.short	(.L_1072 - .L_1071)
.L_1071:
        /*003c*/ 	.word	0x00000000
        /*0040*/ 	.short	0x0002
        /*0042*/ 	.short	0x000c
        /*0044*/ 	.byte	0x00, 0xf0, 0x05, 0x00


	//----- nvinfo : EIATTR_KPARAM_INFO
	.align		4
.L_1072:
        /*0048*/ 	.byte	0x04, 0x17
        /*004a*/ 	.short	(.L_1074 - .L_1073)
.L_1073:
        /*004c*/ 	.word	0x00000000
        /*0050*/ 	.short	0x0001
        /*0052*/ 	.short	0x0008
        /*0054*/ 	.byte	0x00, 0xf0, 0x11, 0x00


	//----- nvinfo : EIATTR_KPARAM_INFO
	.align		4
.L_1074:
        /*0058*/ 	.byte	0x04, 0x17
        /*005a*/ 	.short	(.L_1076 - .L_1075)
.L_1075:
        /*005c*/ 	.word	0x00000000
        /*0060*/ 	.short	0x0000
        /*0062*/ 	.short	0x0000
        /*0064*/ 	.byte	0x00, 0xf0, 0x21, 0x00


	//----- nvinfo : EIATTR_SPARSE_MMA_MASK
	.align		4
.L_1076:
        /*0068*/ 	.byte	0x03, 0x50
        /*006a*/ 	.short	0x0000


	//----- nvinfo : EIATTR_MAXREG_COUNT
	.align		4
        /*006c*/ 	.byte	0x03, 0x1b
        /*006e*/ 	.short	0x00ff


	//----- nvinfo : EIATTR_MERCURY_ISA_VERSION
	.align		4
        /*0070*/ 	.byte	0x03, 0x5f
        /*0072*/ 	.short	0x0101


	//----- nvinfo : EIATTR_VRC_CTA_INIT_COUNT
	.align		4
        /*0074*/ 	.byte	0x02, 0x4a
	.zero		1
	.zero		1


	//----- nvinfo : EIATTR_EXIT_INSTR_OFFSETS
	.align		4
        /*0078*/ 	.byte	0x04, 0x1c
        /*007a*/ 	.short	(.L_1078 - .L_1077)


	//   ....[0]....
.L_1077:
        /*007c*/ 	.word	0x000003d0


	//   ....[1]....
        /*0080*/ 	.word	0x000010a0


	//   ....[2]....
        /*0084*/ 	.word	0x00001450


	//   ....[3]....
        /*0088*/ 	.word	0x00001650


	//   ....[4]....
        /*008c*/ 	.word	0x00001680


	//   ....[5]....
        /*0090*/ 	.word	0x00001740


	//   ....[6]....
        /*0094*/ 	.word	0x00001760


	//   ....[7]....
        /*0098*/ 	.word	0x00001db0


	//   ....[8]....
        /*009c*/ 	.word	0x00002060


	//   ....[9]....
        /*00a0*/ 	.word	0x00002200


	//   ....[10]....
        /*00a4*/ 	.word	0x000022d0


	//----- nvinfo : EIATTR_MAX_THREADS
	.align		4
.L_1078:
        /*00a8*/ 	.byte	0x04, 0x05
        /*00aa*/ 	.short	(.L_1080 - .L_1079)
.L_1079:
        /*00ac*/ 	.word	0x00000080
        /*00b0*/ 	.word	0x00000001
        /*00b4*/ 	.word	0x00000001


	//----- nvinfo : EIATTR_CRS_STACK_SIZE
	.align		4
.L_1080:
        /*00b8*/ 	.byte	0x04, 0x1e
        /*00ba*/ 	.short	(.L_1082 - .L_1081)
.L_1081:
        /*00bc*/ 	.word	0x00000000


	//----- nvinfo : EIATTR_CBANK_PARAM_SIZE
	.align		4
.L_1082:
        /*00c0*/ 	.byte	0x03, 0x19
        /*00c2*/ 	.short	0x0038


	//----- nvinfo : EIATTR_PARAM_CBANK
	.align		4
        /*00c4*/ 	.byte	0x04, 0x0a
        /*00c6*/ 	.short	(.L_1084 - .L_1083)
	.align		4
.L_1083:
        /*00c8*/ 	.word	index@(.nv.constant0._ZN3cub18CUB_300001_SM_10006detail9transform16transform_kernelINS2_10policy_hubILb1EN4cuda3std3__45tupleIJN6thrust24THRUST_300001_SM_1000_NS6detail15normal_iteratorINSA_10device_ptrIdEEEESF_EEEE10policy1000El12diff_functorIdESF_JPdSL_EEEvT0_iT1_T2_DpNS2_10kernel_argIT3_EE)
        /*00cc*/ 	.short	0x0380
        /*00ce*/ 	.short	0x0038


	//----- nvinfo : EIATTR_SW_WAR
	.align		4
.L_1084:
        /*00d0*/ 	.byte	0x04, 0x36
        /*00d2*/ 	.short	(.L_1086 - .L_1085)
.L_1085:
        /*00d4*/ 	.word	0x00000008
.L_1086:


//--------------------- .nv.info._ZN3cub18CUB_300001_SM_10006detail9transform16transform_kernelINS2_10policy_hubILb1EN4cuda3std3__45tupleIJN6thrust24THRUST_300001_SM_1000_NS6detail15normal_iteratorINSA_10device_ptrIdEEEESF_EEEE10policy1000Ei12diff_functorIdESF_JPdSL_EEEvT0_iT1_T2_DpNS2_10kernel_argIT3_EE --------------------------
	.section	.nv.info._ZN3cub18CUB_300001_SM_10006detail9transform16transform_kernelINS2_10policy_hubILb1EN4cuda3std3__45tupleIJN6thrust24THRUST_300001_SM_1000_NS6detail15normal_iteratorINSA_10device_ptrIdEEEESF_EEEE10policy1000Ei12diff_functorIdESF_JPdSL_EEEvT0_iT1_T2_DpNS2_10kernel_argIT3_EE,"",@"SHT_CUDA_INFO"
	.sectionflags	@""
	.align	4


	//----- nvinfo : EIATTR_CUDA_API_VERSION
	.align		4
        /*0000*/ 	.byte	0x04, 0x37
        /*0002*/ 	.short	(.L_1088 - .L_1087)
.L_1087:
        /*0004*/ 	.word	0x00000082


	//----- nvinfo : EIATTR_KPARAM_INFO
	.align		4
.L_1088:
        /*0008*/ 	.byte	0x04, 0x17
        /*000a*/ 	.short	(.L_1090 - .L_1089)
.L_1089:
        /*000c*/ 	.word	0x00000000
        /*0010*/ 	.short	0x0005
        /*0012*/ 	.short	0x0028
        /*0014*/ 	.byte	0x00, 0xf0, 0x41, 0x00


	//----- nvinfo : EIATTR_KPARAM_INFO
	.align		4
.L_1090:
        /*0018*/ 	.byte	0x04, 0x17
        /*001a*/ 	.short	(.L_1092 - .L_1091)
.L_1091:
        /*001c*/ 	.word	0x00000000
        /*0020*/ 	.short	0x0004
        /*0022*/ 	.short	0x0018
        /*0024*/ 	.byte	0x00, 0xf0, 0x41, 0x00


	//----- nvinfo : EIATTR_KPARAM_INFO
	.align		4
.L_1092:
        /*0028*/ 	.byte	0x04, 0x17
        /*002a*/ 	.short	(.L_1094 - .L_1093)
.L_1093:
        /*002c*/ 	.word	0x00000000
        /*0030*/ 	.short	0x0003
        /*0032*/ 	.short	0x0010
        /*0034*/ 	.byte	0x00, 0xf0, 0x21, 0x00


	//----- nvinfo : EIATTR_KPARAM_INFO
	.align		4
.L_1094:
        /*0038*/ 	.byte	0x04, 0x17
        /*003a*/ 	.short	(.L_1096 - .L_1095)
.L_1095:
        /*003c*/ 	.word	0x00000000
        /*0040*/ 	.short	0x0002
        /*0042*/ 	.short	0x0008
        /*0044*/ 	.byte	0x00, 0xf0, 0x05, 0x00


	//----- nvinfo : EIATTR_KPARAM_INFO
	.align		4
.L_1096:
        /*0048*/ 	.byte	0x04, 0x17
        /*004a*/ 	.short	(.L_1098 - .L_1097)
.L_1097:
        /*004c*/ 	.word	0x00000000
        /*0050*/ 	.short	0x0001
        /*0052*/ 	.short	0x0004
        /*0054*/ 	.byte	0x00, 0xf0, 0x11, 0x00


	//----- nvinfo : EIATTR_KPARAM_INFO
	.align		4
.L_1098:
        /*0058*/ 	.byte	0x04, 0x17
        /*005a*/ 	.short	(.L_1100 - .L_1099)
.L_1099:
        /*005c*/ 	.word	0x00000000
        /*0060*/ 	.short	0x0000
        /*0062*/ 	.short	0x0000
        /*0064*/ 	.byte	0x00, 0xf0, 0x11, 0x00


	//----- nvinfo : EIATTR_SPARSE_MMA_MASK
	.align		4
.L_1100:
        /*0068*/ 	.byte	0x03, 0x50
        /*006a*/ 	.short	0x0000


	//----- nvinfo : EIATTR_MAXREG_COUNT
	.align		4
        /*006c*/ 	.byte	0x03, 0x1b
        /*006e*/ 	.short	0x00ff


	//----- nvinfo : EIATTR_MERCURY_ISA_VERSION
	.align		4
        /*0070*/ 	.byte	0x03, 0x5f
        /*0072*/ 	.short	0x0101


	//----- nvinfo : EIATTR_VRC_CTA_INIT_COUNT
	.align		4
        /*0074*/ 	.byte	0x02, 0x4a
	.zero		1
	.zero		1


	//----- nvinfo : EIATTR_EXIT_INSTR_OFFSETS
	.align		4
        /*0078*/ 	.byte	0x04, 0x1c
        /*007a*/ 	.short	(.L_1102 - .L_1101)


	//   ....[0]....
.L_1101:
        /*007c*/ 	.word	0x000002d0


	//   ....[1]....
        /*0080*/ 	.word	0x00000a00


	//   ....[2]....
        /*0084*/ 	.word	0x00000d60


	//   ....[3]....
        /*0088*/ 	.word	0x00000f00


	//   ....[4]....
        /*008c*/ 	.word	0x00000fd0


	//   ....[5]....
        /*0090*/ 	.word	0x00001000


	//   ....[6]....
        /*0094*/ 	.word	0x00001700


	//   ....[7]....
        /*0098*/ 	.word	0x00001ab0


	//   ....[8]....
        /*009c*/ 	.word	0x00001cb0


	//   ....[9]....
        /*00a0*/ 	.word	0x00001ce0


	//   ....[10]....
        /*00a4*/ 	.word	0x00001da0


	//----- nvinfo : EIATTR_MAX_THREADS
	.align		4
.L_1102:
        /*00a8*/ 	.byte	0x04, 0x05
        /*00aa*/ 	.short	(.L_1104 - .L_1103)
.L_1103:
        /*00ac*/ 	.word	0x00000080
        /*00b0*/ 	.word	0x00000001
        /*00b4*/ 	.word	0x00000001


	//----- nvinfo : EIATTR_CRS_STACK_SIZE
	.align		4
.L_1104:
        /*00b8*/ 	.byte	0x04, 0x1e
        /*00ba*/ 	.short	(.L_1106 - .L_1105)
.L_1105:
        /*00bc*/ 	.word	0x00000000


	//----- nvinfo : EIATTR_CBANK_PARAM_SIZE
	.align		4
.L_1106:
        /*00c0*/ 	.byte	0x03, 0x19
        /*00c2*/ 	.short	0x0038


	//----- nvinfo : EIATTR_PARAM_CBANK
	.align		4
        /*00c4*/ 	.byte	0x04, 0x0a
        /*00c6*/ 	.short	(.L_1108 - .L_1107)
	.align		4
.L_1107:
        /*00c8*/ 	.word	index@(.nv.constant0._ZN3cub18CUB_300001_SM_10006detail9transform16transform_kernelINS2_10policy_hubILb1EN4cuda3std3__45tupleIJN6thrust24THRUST_300001_SM_1000_NS6detail15normal_iteratorINSA_10device_ptrIdEEEESF_EEEE10policy1000Ei12diff_functorIdESF_JPdSL_EEEvT0_iT1_T2_DpNS2_10kernel_argIT3_EE)
        /*00cc*/ 	.short	0x0380
        /*00ce*/ 	.short	0x0038


	//----- nvinfo : EIATTR_SW_WAR
	.align		4
.L_1108:
        /*00d0*/ 	.byte	0x04, 0x36
        /*00d2*/ 	.short	(.L_1110 - .L_1109)
.L_1109:
        /*00d4*/ 	.word	0x00000008
.L_1110:


//--------------------- .nv.info._ZN3cub18CUB_300001_SM_10006detail9transform16transform_kernelINS2_10policy_hubILb1EN4cuda3std3__45tupleIJN6thrust24THRUST_300001_SM_1000_NS6detail15normal_iteratorINSA_10device_ptrIdEEEESF_EEEE10policy1000El11mul_functorIdESF_JPdSL_EEEvT0_iT1_T2_DpNS2_10kernel_argIT3_EE --------------------------
	.section	.nv.info._ZN3cub18CUB_300001_SM_10006detail9transform16transform_kernelINS2_10policy_hubILb1EN4cuda3std3__45tupleIJN6thrust24THRUST_300001_SM_1000_NS6detail15normal_iteratorINSA_10device_ptrIdEEEESF_EEEE10policy1000El11mul_functorIdESF_JPdSL_EEEvT0_iT1_T2_DpNS2_10kernel_argIT3_EE,"",@"SHT_CUDA_INFO"
	.sectionflags	@""
	.align	4


	//----- nvinfo : EIATTR_CUDA_API_VERSION
	.align		4
        /*0000*/ 	.byte	0x04, 0x37
        /*0002*/ 	.short	(.L_1112 - .L_1111)
.L_1111:
        /*0004*/ 	.word	0x00000082


	//----- nvinfo : EIATTR_KPARAM_INFO
	.align		4
.L_1112:
        /*0008*/ 	.byte	0x04, 0x17
        /*000a*/ 	.short	(.L_1114 - .L_1113)
.L_1113:
        /*000c*/ 	.word	0x00000000
        /*0010*/ 	.short	0x0005
        /*0012*/ 	.short	0x0028
        /*0014*/ 	.byte	0x00, 0xf0, 0x41, 0x00


	//----- nvinfo : EIATTR_KPARAM_INFO
	.align		4
.L_1114:
        /*0018*/ 	.byte	0x04, 0x17
        /*001a*/ 	.short	(.L_1116 - .L_1115)
.L_1115:
        /*001c*/ 	.word	0x00000000
        /*0020*/ 	.short	0x0004
        /*0022*/ 	.short	0x0018
        /*0024*/ 	.byte	0x00, 0xf0, 0x41, 0x00


	//----- nvinfo : EIATTR_KPARAM_INFO
	.align		4
.L_1116:
        /*0028*/ 	.byte	0x04, 0x17
        /*002a*/ 	.short	(.L_1118 - .L_1117)
.L_1117:
        /*002c*/ 	.word	0x00000000
        /*0030*/ 	.short	0x0003
        /*0032*/ 	.short	0x0010
        /*0034*/ 	.byte	0x00, 0xf0, 0x21, 0x00


	//----- nvinfo : EIATTR_KPARAM_INFO
	.align		4
.L_1118:
        /*0038*/ 	.byte	0x04, 0x17
        /*003a*/ 	.short	(.L_1120 - .L_1119)
.L_1119:
        /*003c*/ 	.word	0x00000000
        /*0040*/ 	.short	0x0002
        /*0042*/ 	.short	0x000c
        /*0044*/ 	.byte	0x00, 0xf0, 0x05, 0x00


	//----- nvinfo : EIATTR_KPARAM_INFO
	.align		4
.L_1120:
        /*0048*/ 	.byte	0x04, 0x17
        /*004a*/ 	.short	(.L_1122 - .L_1121)
.L_1121:
        /*004c*/ 	.word	0x00000000
        /*0050*/ 	.short	0x0001
        /*0052*/ 	.short	0x0008
        /*0054*/ 	.byte	0x00, 0xf0, 0x11, 0x00


	//----- nvinfo : EIATTR_KPARAM_INFO
	.align		4
.L_1122:
        /*0058*/ 	.byte	0x04, 0x17
        /*005a*/ 	.short	(.L_1124 - .L_1123)
.L_1123:
        /*005c*/ 	.word	0x00000000
        /*0060*/ 	.short	0x0000
        /*0062*/ 	.short	0x0000
        /*0064*/ 	.byte	0x00, 0xf0, 0x21, 0x00


	//----- nvinfo : EIATTR_SPARSE_MMA_MASK
	.align		4
.L_1124:
        /*0068*/ 	.byte	0x03, 0x50
        /*006a*/ 	.short	0x0000


	//----- nvinfo : EIATTR_MAXREG_COUNT
	.align		4
        /*006c*/ 	.byte	0x03, 0x1b
        /*006e*/ 	.short	0x00ff


	//----- nvinfo : EIATTR_MERCURY_ISA_VERSION
	.align		4
        /*0070*/ 	.byte	0x03, 0x5f
        /*0072*/ 	.short	0x0101


	//----- nvinfo : EIATTR_VRC_CTA_INIT_COUNT
	.align		4
        /*0074*/ 	.byte	0x02, 0x4a
	.zero		1
	.zero		1


	//----- nvinfo : EIATTR_EXIT_INSTR_OFFSETS
	.align		4
        /*0078*/ 	.byte	0x04, 0x1c
        /*007a*/ 	.short	(.L_1126 - .L_1125)


	//   ....[0]....
.L_1125:
        /*007c*/ 	.word	0x00000470


	//   ....[1]....
        /*0080*/ 	.word	0x00000d50


	//   ....[2]....
        /*0084*/ 	.word	0x00001000


	//   ....[3]....
        /*0088*/ 	.word	0x00001180


	//   ....[4]....
        /*008c*/ 	.word	0x000011b0


	//   ....[5]....
        /*0090*/ 	.word	0x00001230


	//   ....[6]....
        /*0094*/ 	.word	0x00001260


	//   ....[7]....
        /*0098*/ 	.word	0x00001960


	//   ....[8]....
        /*009c*/ 	.word	0x00001ce0


	//   ....[9]....
        /*00a0*/ 	.word	0x00001e90


	//   ....[10]....
        /*00a4*/ 	.word	0x00001fc0


	//----- nvinfo : EIATTR_MAX_THREADS
	.align		4
.L_1126:
        /*00a8*/ 	.byte	0x04, 0x05
        /*00aa*/ 	.short	(.L_1128 - .L_1127)
.L_1127:
        /*00ac*/ 	.word	0x00000080
        /*00b0*/ 	.word	0x00000001
        /*00b4*/ 	.word	0x00000001


	//----- nvinfo : EIATTR_CRS_STACK_SIZE
	.align		4
.L_1128:
        /*00b8*/ 	.byte	0x04, 0x1e
        /*00ba*/ 	.short	(.L_1130 - .L_1129)
.L_1129:
        /*00bc*/ 	.word	0x00000000


	//----- nvinfo : EIATTR_CBANK_PARAM_SIZE
	.align		4
.L_1130:
        /*00c0*/ 	.byte	0x03, 0x19
        /*00c2*/ 	.short	0x0038


	//----- nvinfo : EIATTR_PARAM_CBANK
	.align		4
        /*00c4*/ 	.byte	0x04, 0x0a
        /*00c6*/ 	.short	(.L_1132 - .L_1131)
	.align		4
.L_1131:
        /*00c8*/ 	.word	index@(.nv.constant0._ZN3cub18CUB_300001_SM_10006detail9transform16transform_kernelINS2_10policy_hubILb1EN4cuda3std3__45tupleIJN6thrust24THRUST_300001_SM_1000_NS6detail15normal_iteratorINSA_10device_ptrIdEEEESF_EEEE10policy1000El11mul_functorIdESF_JPdSL_EEEvT0_iT1_T2_DpNS2_10kernel_argIT3_EE)
        /*00cc*/ 	.short	0x0380
        /*00ce*/ 	.short	0x0038


	//----- nvinfo : EIATTR_SW_WAR
	.align		4
.L_1132:
        /*00d0*/ 	.byte	0x04, 0x36
        /*00d2*/ 	.short	(.L_1134 - .L_1133)
.L_1133:
        /*00d4*/ 	.word	0x00000008
.L_1134:


//--------------------- .nv.info._ZN3cub18CUB_300001_SM_10006detail9transform16transform_kernelINS2_10policy_hubILb1EN4cuda3std3__45tupleIJN6thrust24THRUST_300001_SM_1000_NS6detail15normal_iteratorINSA_10device_ptrIdEEEESF_EEEE10policy1000Ei11mul_functorIdESF_JPdSL_EEEvT0_iT1_T2_DpNS2_10kernel_argIT3_EE --------------------------
	.section	.nv.info._ZN3cub18CUB_300001_SM_10006detail9transform16transform_kernelINS2_10policy_hubILb1EN4cuda3std3__45tupleIJN6thrust24THRUST_300001_SM_1000_NS6detail15normal_iteratorINSA_10device_ptrIdEEEESF_EEEE10policy1000Ei11mul_functorIdESF_JPdSL_EEEvT0_iT1_T2_DpNS2_10kernel_argIT3_EE,"",@"SHT_CUDA_INFO"
	.sectionflags	@""
	.align	4


	//----- nvinfo : EIATTR_CUDA_API_VERSION
	.align		4
        /*0000*/ 	.byte	0x04, 0x37
        /*0002*/ 	.short	(.L_1136 - .L_1135)
.L_1135:
        /*0004*/ 	.word	0x00000082


	//----- nvinfo : EIATTR_KPARAM_INFO
	.align		4
.L_1136:
        /*0008*/ 	.byte	0x04, 0x17
        /*000a*/ 	.short	(.L_1138 - .L_1137)
.L_1137:
        /*000c*/ 	.word	0x00000000
        /*0010*/ 	.short	0x0005
        /*0012*/ 	.short	0x0028
        /*0014*/ 	.byte	0x00, 0xf0, 0x41, 0x00


	//----- nvinfo : EIATTR_KPARAM_INFO
	.align		4
.L_1138:
        /*0018*/ 	.byte	0x04, 0x17
        /*001a*/ 	.short	(.L_1140 - .L_1139)
.L_1139:
        /*001c*/ 	.word	0x00000000
        /*0020*/ 	.short	0x0004
        /*0022*/ 	.short	0x0018
        /*0024*/ 	.byte	0x00, 0xf0, 0x41, 0x00


	//----- nvinfo : EIATTR_KPARAM_INFO
	.align		4
.L_1140:
        /*0028*/ 	.byte	0x04, 0x17
        /*002a*/ 	.short	(.L_1142 - .L_1141)
.L_1141:
        /*002c*/ 	.word	0x00000000
        /*0030*/ 	.short	0x0003
        /*0032*/ 	.short	0x0010
        /*0034*/ 	.byte	0x00, 0xf0, 0x21, 0x00


	//----- nvinfo : EIATTR_KPARAM_INFO
	.align		4
.L_1142:
        /*0038*/ 	.byte	0x04, 0x17
        /*003a*/ 	.short	(.L_1144 - .L_1143)
.L_1143:
        /*003c*/ 	.word	0x00000000
        /*0040*/ 	.short	0x0002
        /*0042*/ 	.short	0x0008
        /*0044*/ 	.byte	0x00, 0xf0, 0x05, 0x00


	//----- nvinfo : EIATTR_KPARAM_INFO
	.align		4
.L_1144:
        /*0048*/ 	.byte	0x04, 0x17
        /*004a*/ 	.short	(.L_1146 - .L_1145)
.L_1145:
        /*004c*/ 	.word	0x00000000
        /*0050*/ 	.short	0x0001
        /*0052*/ 	.short	0x0004
        /*0054*/ 	.byte	0x00, 0xf0, 0x11, 0x00


	//----- nvinfo : EIATTR_KPARAM_INFO
	.align		4
.L_1146:
        /*0058*/ 	.byte	0x04, 0x17
        /*005a*/ 	.short	(.L_1148 - .L_1147)
.L_1147:
        /*005c*/ 	.word	0x00000000
        /*0060*/ 	.short	0x0000
        /*0062*/ 	.short	0x0000
        /*0064*/ 	.byte	0x00, 0xf0, 0x11, 0x00


	//----- nvinfo : EIATTR_SPARSE_MMA_MASK
	.align		4
.L_1148:
        /*0068*/ 	.byte	0x03, 0x50
        /*006a*/ 	.short	0x0000


	//----- nvinfo : EIATTR_MAXREG_COUNT
	.align		4
        /*006c*/ 	.byte	0x03, 0x1b
        /*006e*/ 	.short	0x00ff


	//----- nvinfo : EIATTR_MERCURY_ISA_VERSION
	.align		4
        /*0070*/ 	.byte	0x03, 0x5f
        /*0072*/ 	.short	0x0101


	//----- nvinfo : EIATTR_VRC_CTA_INIT_COUNT
	.align		4
        /*0074*/ 	.byte	0x02, 0x4a
	.zero		1
	.zero		1


	//----- nvinfo : EIATTR_EXIT_INSTR_OFFSETS
	.align		4
        /*0078*/ 	.byte	0x04, 0x1c
        /*007a*/ 	.short	(.L_1150 - .L_1149)


	//   ....[0]....
.L_1149:
        /*007c*/ 	.word	0x00000320


	//   ....[1]....
        /*0080*/ 	.word	0x00000a00


	//   ....[2]....
        /*0084*/ 	.word	0x00000d90


	//   ....[3]....
        /*0088*/ 	.word	0x00000f40


	//   ....[4]....
        /*008c*/ 	.word	0x000010e0


	//   ....[5]....
        /*0090*/ 	.word	0x00001110


	//   ....[6]....
        /*0094*/ 	.word	0x00001640


	//   ....[7]....
        /*0098*/ 	.word	0x000018f0


	//   ....[8]....
        /*009c*/ 	.word	0x00001a70


	//   ....[9]....
        /*00a0*/ 	.word	0x00001aa0


	//   ....[10]....
        /*00a4*/ 	.word	0x00001b20


	//----- nvinfo : EIATTR_MAX_THREADS
	.align		4
.L_1150:
        /*00a8*/ 	.byte	0x04, 0x05
        /*00aa*/ 	.short	(.L_1152 - .L_1151)
.L_1151:
        /*00ac*/ 	.word	0x00000080
        /*00b0*/ 	.word	0x00000001
        /*00b4*/ 	.word	0x00000001


	//----- nvinfo : EIATTR_CRS_STACK_SIZE
	.align		4
.L_1152:
        /*00b8*/ 	.byte	0x04, 0x1e
        /*00ba*/ 	.short	(.L_1154 - .L_1153)
.L_1153:
        /*00bc*/ 	.word	0x00000000


	//----- nvinfo : EIATTR_CBANK_PARAM_SIZE
	.align		4
.L_1154:
        /*00c0*/ 	.byte	0x03, 0x19
        /*00c2*/ 	.short	0x0038


	//----- nvinfo : EIATTR_PARAM_CBANK
	.align		4
        /*00c4*/ 	.byte	0x04, 0x0a
        /*00c6*/ 	.short	(.L_1156 - .L_1155)
	.align		4
.L_1155:
        /*00c8*/ 	.word	index@(.nv.constant0._ZN3cub18CUB_300001_SM_10006detail9transform16transform_kernelINS2_10policy_hubILb1EN4cuda3std3__45tupleIJN6thrust24THRUST_300001_SM_1000_NS6detail15normal_iteratorINSA_10device_ptrIdEEEESF_EEEE10policy1000Ei11mul_functorIdESF_JPdSL_EEEvT0_iT1_T2_DpNS2_10kernel_argIT3_EE)
        /*00cc*/ 	.short	0x0380
        /*00ce*/ 	.short	0x0038


	//----- nvinfo : EIATTR_SW_WAR
	.align		4
.L_1156:
        /*00d0*/ 	.byte	0x04, 0x36
        /*00d2*/ 	.short	(.L_1158 - .L_1157)
.L_1157:
        /*00d4*/ 	.word	0x00000008
.L_1158:


//--------------------- .nv.info._ZN3cub18CUB_300001_SM_10006detail9transform16transform_kernelINS2_10policy_hubILb1EN4cuda3std3__45tupleIJN6thrust24THRUST_300001_SM_1000_NS6detail15normal_iteratorINSA_10device_ptrIdEEEEEEEE10policy1000El14square_functorIdESF_JPdEEEvT0_iT1_T2_DpNS2_10kernel_argIT3_EE --------------------------
	.section	.nv.info._ZN3cub18CUB_300001_SM_10006detail9transform16transform_kernelINS2_10policy_hubILb1EN4cuda3std3__45tupleIJN6thrust24THRUST_300001_SM_1000_NS6detail15normal_iteratorINSA_10device_ptrIdEEEEEEEE10policy1000El14square_functorIdESF_JPdEEEvT0_iT1_T2_DpNS2_10kernel_argIT3_EE,"",@"SHT_CUDA_INFO"
	.sectionflags	@""
	.align	4


	//----- nvinfo : EIATTR_CUDA_API_VERSION
	.align		4
        /*0000*/ 	.byte	0x04, 0x37
        /*0002*/ 	.short	(.L_1160 - .L_1159)
.L_1159:
        /*0004*/ 	.word	0x00000082


	//----- nvinfo : EIATTR_KPARAM_INFO
	.align		4
.L_1160:
        /*0008*/ 	.byte	0x04, 0x17
        /*000a*/ 	.short	(.L_1162 - .L_1161)
.L_1161:
        /*000c*/ 	.word	0x00000000
        /*0010*/ 	.short	0x0004
        /*0012*/ 	.short	0x0018
        /*0014*/ 	.byte	0x00, 0xf0, 0x41, 0x00


	//----- nvinfo : EIATTR_KPARAM_INFO
	.align		4
.L_1162:
        /*0018*/ 	.byte	0x04, 0x17
        /*001a*/ 	.short	(.L_1164 - .L_1163)
.L_1163:
        /*001c*/ 	.word	0x00000000
        /*0020*/ 	.short	0x0003
        /*0022*/ 	.short	0x0010
        /*0024*/ 	.byte	0x00, 0xf0, 0x21, 0x00


	//----- nvinfo : EIATTR_KPARAM_INFO
	.align		4
.L_1164:
        /*0028*/ 	.byte	0x04, 0x17
        /*002a*/ 	.short	(.L_1166 - .L_1165)
.L_1165:
        /*002c*/ 	.word	0x00000000
        /*0030*/ 	.short	0x0002
        /*0032*/ 	.short	0x000c
        /*0034*/ 	.byte	0x00, 0xf0, 0x05, 0x00


	//----- nvinfo : EIATTR_KPARAM_INFO
	.align		4
.L_1166:
        /*0038*/ 	.byte	0x04, 0x17
        /*003a*/ 	.short	(.L_1168 - .L_1167)
.L_1167:
        /*003c*/ 	.word	0x00000000
        /*0040*/ 	.short	0x0001
        /*0042*/ 	.short	0x0008
        /*0044*/ 	.byte	0x00, 0xf0, 0x11, 0x00


	//----- nvinfo : EIATTR_KPARAM_INFO
	.align		4
.L_1168:
        /*0048*/ 	.byte	0x04, 0x17
        /*004a*/ 	.short	(.L_1170 - .L_1169)
.L_1169:
        /*004c*/ 	.word	0x00000000
        /*0050*/ 	.short	0x0000
        /*0052*/ 	.short	0x0000
        /*0054*/ 	.byte	0x00, 0xf0, 0x21, 0x00


	//----- nvinfo : EIATTR_SPARSE_MMA_MASK
	.align		4
.L_1170:
        /*0058*/ 	.byte	0x03, 0x50
        /*005a*/ 	.short	0x0000


	//----- nvinfo : EIATTR_MAXREG_COUNT
	.align		4
        /*005c*/ 	.byte	0x03, 0x1b
        /*005e*/ 	.short	0x00ff


	//----- nvinfo : EIATTR_MERCURY_ISA_VERSION
	.align		4
        /*0060*/ 	.byte	0x03, 0x5f
        /*0062*/ 	.short	0x0101


	//----- nvinfo : EIATTR_VRC_CTA_INIT_COUNT
	.align		4
        /*0064*/ 	.byte	0x02, 0x4a
	.zero		1
	.zero		1


	//----- nvinfo : EIATTR_EXIT_INSTR_OFFSETS
	.align		4
        /*0068*/ 	.byte	0x04, 0x1c
        /*006a*/ 	.short	(.L_1172 - .L_1171)


	//   ....[0]....
.L_1171:
        /*006c*/ 	.word	0x000002a0


	//   ....[1]....
        /*0070*/ 	.word	0x00000a30


	//   ....[2]....
        /*0074*/ 	.word	0x00000c60


	//   ....[3]....
        /*0078*/ 	.word	0x00000da0


	//   ....[4]....
        /*007c*/ 	.word	0x00000dd0


	//   ....[5]....
        /*0080*/ 	.word	0x00000e30


	//   ....[6]....
        /*0084*/ 	.word	0x00000e50


	//   ....[7]....
        /*0088*/ 	.word	0x00001310


	//   ....[8]....
        /*008c*/ 	.word	0x00001520


	//   ....[9]....
        /*0090*/ 	.word	0x00001670


	//   ....[10]....
        /*0094*/ 	.word	0x00001710


	//----- nvinfo : EIATTR_MAX_THREADS
	.align		4
.L_1172:
        /*0098*/ 	.byte	0x04, 0x05
        /*009a*/ 	.short	(.L_1174 - .L_1173)
.L_1173:
        /*009c*/ 	.word	0x00000080
        /*00a0*/ 	.word	0x00000001
        /*00a4*/ 	.word	0x00000001


	//----- nvinfo : EIATTR_CRS_STACK_SIZE
	.align		4
.L_1174:
        /*00a8*/ 	.byte	0x04, 0x1e
        /*00aa*/ 	.short	(.L_1176 - .L_1175)
.L_1175:
        /*00ac*/ 	.word	0x00000000


	//----- nvinfo : EIATTR_CBANK_PARAM_SIZE
	.align		4
.L_1176:
        /*00b0*/ 	.byte	0x03, 0x19
        /*00b2*/ 	.short	0x0028


	//----- nvinfo : EIATTR_PARAM_CBANK
	.align		4
        /*00b4*/ 	.byte	0x04, 0x0a
        /*00b6*/ 	.short	(.L_1178 - .L_1177)
	.align		4
.L_1177:
        /*00b8*/ 	.word	index@(.nv.constant0._ZN3cub18CUB_300001_SM_10006detail9transform16transform_kernelINS2_10policy_hubILb1EN4cuda3std3__45tupleIJN6thrust24THRUST_300001_SM_1000_NS6detail15normal_iteratorINSA_10device_ptrIdEEEEEEEE10policy1000El14square_functorIdESF_JPdEEEvT0_iT1_T2_DpNS2_10kernel_argIT3_EE)
        /*00bc*/ 	.short	0x0380
        /*00be*/ 	.short	0x0028


	//----- nvinfo : EIATTR_SW_WAR
	.align		4
.L_1178:
        /*00c0*/ 	.byte	0x04, 0x36
        /*00c2*/ 	.short	(.L_1180 - .L_1179)
.L_1179:
        /*00c4*/ 	.word	0x00000008
.L_1180:


//--------------------- .nv.info._ZN3cub18CUB_300001_SM_10006detail9transform16transform_kernelINS2_10policy_hubILb1EN4cuda3std3__45tupleIJN6thrust24THRUST_300001_SM_1000_NS6detail15normal_iteratorINSA_10device_ptrIdEEEEEEEE10policy1000Ei14square_functorIdESF_JPdEEEvT0_iT1_T2_DpNS2_10kernel_argIT3_EE --------------------------
	.section	.nv.info._ZN3cub18CUB_300001_SM_10006detail9transform16transform_kernelINS2_10policy_hubILb1EN4cuda3std3__45tupleIJN6thrust24THRUST_300001_SM_1000_NS6detail15normal_iteratorINSA_10device_ptrIdEEEEEEEE10policy1000Ei14square_functorIdESF_JPdEEEvT0_iT1_T2_DpNS2_10kernel_argIT3_EE,"",@"SHT_CUDA_INFO"
	.sectionflags	@""
	.align	4


	//----- nvinfo : EIATTR_CUDA_API_VERSION
	.align		4
        /*0000*/ 	.byte	0x04, 0x37
        /*0002*/ 	.short	(.L_1182 - .L_1181)
.L_1181:
        /*0004*/ 	.word	0x00000082


	//----- nvinfo : EIATTR_KPARAM_INFO
	.align		4
.L_1182:
        /*0008*/ 	.byte	0x04, 0x17
        /*000a*/ 	.short	(.L_1184 - .L_1183)
.L_1183:
        /*000c*/ 	.word	0x00000000
        /*0010*/ 	.short	0x0004
        /*0012*/ 	.short	0x0018
        /*0014*/ 	.byte	0x00, 0xf0, 0x41, 0x00


	//----- nvinfo : EIATTR_KPARAM_INFO
	.align		4
.L_1184:
        /*0018*/ 	.byte	0x04, 0x17
        /*001a*/ 	.short	(.L_1186 - .L_1185)
.L_1185:
        /*001c*/ 	.word	0x00000000
        /*0020*/ 	.short	0x0003
        /*0022*/ 	.short	0x0010
        /*0024*/ 	.byte	0x00, 0xf0, 0x21, 0x00


	//----- nvinfo : EIATTR_KPARAM_INFO
	.align		4
.L_1186:
        /*0028*/ 	.byte	0x04, 0x17
        /*002a*/ 	.short	(.L_1188 - .L_1187)
.L_1187:
        /*002c*/ 	.word	0x00000000
        /*0030*/ 	.short	0x0002
        /*0032*/ 	.short	0x0008
        /*0034*/ 	.byte	0x00, 0xf0, 0x05, 0x00


	//----- nvinfo : EIATTR_KPARAM_INFO
	.align		4
.L_1188:
        /*0038*/ 	.byte	0x04, 0x17
        /*003a*/ 	.short	(.L_1190 - .L_1189)
.L_1189:
        /*003c*/ 	.word	0x00000000
        /*0040*/ 	.short	0x0001
        /*0042*/ 	.short	0x0004
        /*0044*/ 	.byte	0x00, 0xf0, 0x11, 0x00


	//----- nvinfo : EIATTR_KPARAM_INFO
	.align		4
.L_1190:
        /*0048*/ 	.byte	0x04, 0x17
        /*004a*/ 	.short	(.L_1192 - .L_1191)
.L_1191:
        /*004c*/ 	.word	0x00000000
        /*0050*/ 	.short	0x0000
        /*0052*/ 	.short	0x0000
        /*0054*/ 	.byte	0x00, 0xf0, 0x11, 0x00


	//----- nvinfo : EIATTR_SPARSE_MMA_MASK
	.align		4
.L_1192:
        /*0058*/ 	.byte	0x03, 0x50
        /*005a*/ 	.short	0x0000


	//----- nvinfo : EIATTR_MAXREG_COUNT
	.align		4
        /*005c*/ 	.byte	0x03, 0x1b
        /*005e*/ 	.short	0x00ff


	//----- nvinfo : EIATTR_MERCURY_ISA_VERSION
	.align		4
        /*0060*/ 	.byte	0x03, 0x5f
        /*0062*/ 	.short	0x0101


	//----- nvinfo : EIATTR_VRC_CTA_INIT_COUNT
	.align		4
        /*0064*/ 	.byte	0x02, 0x4a
	.zero		1
	.zero		1


	//----- nvinfo : EIATTR_EXIT_INSTR_OFFSETS
	.align		4
        /*0068*/ 	.byte	0x04, 0x1c
        /*006a*/ 	.short	(.L_1194 - .L_1193)


	//   ....[0]....
.L_1193:
        /*006c*/ 	.word	0x000001f0


	//   ....[1]....
        /*0070*/ 	.word	0x000006b0


	//   ....[2]....
        /*0074*/ 	.word	0x000008d0


	//   ....[3]....
        /*0078*/ 	.word	0x00000a20


	//   ....[4]....
        /*007c*/ 	.word	0x00000ae0


	//   ....[5]....
        /*0080*/ 	.word	0x00000b00


	//   ....[6]....
        /*0084*/ 	.word	0x00000ea0


	//   ....[7]....
        /*0088*/ 	.word	0x000010d0


	//   ....[8]....
        /*008c*/ 	.word	0x00001210


	//   ....[9]....
        /*0090*/ 	.word	0x00001240


	//   ....[10]....
        /*0094*/ 	.word	0x000012a0


	//----- nvinfo : EIATTR_MAX_THREADS
	.align		4
.L_1194:
        /*0098*/ 	.byte	0x04, 0x05
        /*009a*/ 	.short	(.L_1196 - .L_1195)
.L_1195:
        /*009c*/ 	.word	0x00000080
        /*00a0*/ 	.word	0x00000001
        /*00a4*/ 	.word	0x00000001


	//----- nvinfo : EIATTR_CRS_STACK_SIZE
	.align		4
.L_1196:
        /*00a8*/ 	.byte	0x04, 0x1e
        /*00aa*/ 	.short	(.L_1198 - .L_1197)
.L_1197:
        /*00ac*/ 	.word	0x00000000


	//----- nvinfo : EIATTR_CBANK_PARAM_SIZE
	.align		4
.L_1198:
        /*00b0*/ 	.byte	0x03, 0x19
        /*00b2*/ 	.short	0x0028


	//----- nvinfo : EIATTR_PARAM_CBANK
	.align		4
        /*00b4*/ 	.byte	0x04, 0x0a
        /*00b6*/ 	.short	(.L_1200 - .L_1199)
	.align		4
.L_1199:
        /*00b8*/ 	.word	index@(.nv.constant0._ZN3cub18CUB_300001_SM_10006detail9transform16transform_kernelINS2_10policy_hubILb1EN4cuda3std3__45tupleIJN6thrust24THRUST_300001_SM_1000_NS6detail15normal_iteratorINSA_10device_ptrIdEEEEEEEE10policy1000Ei14square_functorIdESF_JPdEEEvT0_iT1_T2_DpNS2_10kernel_argIT3_EE)
        /*00bc*/ 	.short	0x0380
        /*00be*/ 	.short	0x0028


	//----- nvinfo : EIATTR_SW_WAR
	.align		4
.L_1200:
        /*00c0*/ 	.byte	0x04, 0x36
        /*00c2*/ 	.short	(.L_1202 - .L_1201)
.L_1201:
        /*00c4*/ 	.word	0x00000008
.L_1202:


//--------------------- .nv.info._ZN3cub18CUB_300001_SM_10006detail9transform16transform_kernelINS2_10policy_hubILb1EN4cuda3std3__45tupleIJN6thrust24THRUST_300001_SM_1000_NS6detail15normal_iteratorINSA_10device_ptrIdEEEESF_EEEE10policy1000El11sub_functorIdESF_JPdSL_EEEvT0_iT1_T2_DpNS2_10kernel_argIT3_EE --------------------------
	.section	.nv.info._ZN3cub18CUB_300001_SM_10006detail9transform16transform_kernelINS2_10policy_hubILb1EN4cuda3std3__45tupleIJN6thrust24THRUST_300001_SM_1000_NS6detail15normal_iteratorINSA_10device_ptrIdEEEESF_EEEE10policy1000El11sub_functorIdESF_JPdSL_EEEvT0_iT1_T2_DpNS2_10kernel_argIT3_EE,"",@"SHT_CUDA_INFO"
	.sectionflags	@""
	.align	4


	//----- nvinfo : EIATTR_CUDA_API_VERSION
	.align		4
        /*0000*/ 	.byte	0x04, 0x37
        /*0002*/ 	.short	(.L_1204 - .L_1203)
.L_1203:
        /*0004*/ 	.word	0x00000082


	//----- nvinfo : EIATTR_KPARAM_INFO
	.align		4
.L_1204:
        /*0008*/ 	.byte	0x04, 0x17
        /*000a*/ 	.short	(.L_1206 - .L_1205)
.L_1205:
        /*000c*/ 	.word	0x00000000
        /*0010*/ 	.short	0x0005
        /*0012*/ 	.short	0x0028
        /*0014*/ 	.byte	0x00, 0xf0, 0x41, 0x00


	//----- nvinfo : EIATTR_KPARAM_INFO
	.align		4
.L_1206:
        /*0018*/ 	.byte	0x04, 0x17
        /*001a*/ 	.short	(.L_1208 - .L_1207)
.L_1207:
        /*001c*/ 	.word	0x00000000
        /*0020*/ 	.short	0x0004
        /*0022*/ 	.short	0x0018
        /*0024*/ 	.byte	0x00, 0xf0, 0x41, 0x00


	//----- nvinfo : EIATTR_KPARAM_INFO
	.align		4
.L_1208:
        /*0028*/ 	.byte	0x04, 0x17
        /*002a*/ 	.short	(.L_1210 - .L_1209)
.L_1209:
        /*002c*/ 	.word	0x00000000
        /*0030*/ 	.short	0x0003
        /*0032*/ 	.short	0x0010
        /*0034*/ 	.byte	0x00, 0xf0, 0x21, 0x00


	//----- nvinfo : EIATTR_KPARAM_INFO
	.align		4
.L_1210:
        /*0038*/ 	.byte	0x04, 0x17
        /*003a*/ 	.short	(.L_1212 - .L_1211)
.L_1211:
        /*003c*/ 	.word	0x00000000
        /*0040*/ 	.short	0x0002
        /*0042*/ 	.short	0x000c
        /*0044*/ 	.byte	0x00, 0xf0, 0x05, 0x00


	//----- nvinfo : EIATTR_KPARAM_INFO
	.align		4
.L_1212:
        /*0048*/ 	.byte	0x04, 0x17
        /*004a*/ 	.short	(.L_1214 - .L_1213)
.L_1213:
        /*004c*/ 	.word	0x00000000
        /*0050*/ 	.short	0x0001
        /*0052*/ 	.short	0x0008
        /*0054*/ 	.byte	0x00, 0xf0, 0x11, 0x00


	//----- nvinfo : EIATTR_KPARAM_INFO
	.align		4
.L_1214:
        /*0058*/ 	.byte	0x04, 0x17
        /*005a*/ 	.short	(.L_1216 - .L_1215)
.L_1215:
        /*005c*/ 	.word	0x00000000
        /*0060*/ 	.short	0x0000
        /*0062*/ 	.short	0x0000
        /*0064*/ 	.byte	0x00, 0xf0, 0x21, 0x00


	//----- nvinfo : EIATTR_SPARSE_MMA_MASK
	.align		4
.L_1216:
        /*0068*/ 	.byte	0x03, 0x50
        /*006a*/ 	.short	0x0000


	//----- nvinfo : EIATTR_MAXREG_COUNT
	.align		4
        /*006c*/ 	.byte	0x03, 0x1b
        /*006e*/ 	.short	0x00ff


	//----- nvinfo : EIATTR_MERCURY_ISA_VERSION
	.align		4
        /*0070*/ 	.byte	0x03, 0x5f
        /*0072*/ 	.short	0x0101


	//----- nvinfo : EIATTR_VRC_CTA_INIT_COUNT
	.align		4
        /*0074*/ 	.byte	0x02, 0x4a
	.zero		1
	.zero		1


	//----- nvinfo : EIATTR_EXIT_INSTR_OFFSETS
	.align		4
        /*0078*/ 	.byte	0x04, 0x1c
        /*007a*/ 	.short	(.L_1218 - .L_1217)


	//   ....[0]....
.L_1217:
        /*007c*/ 	.word	0x00000470


	//   ....[1]....
        /*0080*/ 	.word	0x00000d50


	//   ....[2]....
        /*0084*/ 	.word	0x00001000


	//   ....[3]....
        /*0088*/ 	.word	0x00001180


	//   ....[4]....
        /*008c*/ 	.word	0x000011b0


	//   ....[5]....
        /*0090*/ 	.word	0x00001230


	//   ....[6]....
        /*0094*/ 	.word	0x00001260


	//   ....[7]....
        /*0098*/ 	.word	0x00001960


	//   ....[8]....
        /*009c*/ 	.word	0x00001ce0


	//   ....[9]....
        /*00a0*/ 	.word	0x00001e90


	//   ....[10]....
        /*00a4*/ 	.word	0x00001fc0


	//----- nvinfo : EIATTR_MAX_THREADS
	.align		4
.L_1218:
        /*00a8*/ 	.byte	0x04, 0x05
        /*00aa*/ 	.short	(.L_1220 - .L_1219)
.L_1219:
        /*00ac*/ 	.word	0x00000080
        /*00b0*/ 	.word	0x00000001
        /*00b4*/ 	.word	0x00000001


	//----- nvinfo : EIATTR_CRS_STACK_SIZE
	.align		4
.L_1220:
        /*00b8*/ 	.byte	0x04, 0x1e
        /*00ba*/ 	.short	(.L_1222 - .L_1221)
.L_1221:
        /*00bc*/ 	.word	0x00000000


	//----- nvinfo : EIATTR_CBANK_PARAM_SIZE
	.align		4
.L_1222:
        /*00c0*/ 	.byte	0x03, 0x19
        /*00c2*/ 	.short	0x0038


	//----- nvinfo : EIATTR_PARAM_CBANK
	.align		4
        /*00c4*/ 	.byte	0x04, 0x0a
        /*00c6*/ 	.short	(.L_1224 - .L_1223)
	.align		4
.L_1223:
        /*00c8*/ 	.word	index@(.nv.constant0._ZN3cub18CUB_300001_SM_10006detail9transform16transform_kernelINS2_10policy_hubILb1EN4cuda3std3__45tupleIJN6thrust24THRUST_300001_SM_1000_NS6detail15normal_iteratorINSA_10device_ptrIdEEEESF_EEEE10policy1000El11sub_functorIdESF_JPdSL_EEEvT0_iT1_T2_DpNS2_10kernel_argIT3_EE)
        /*00cc*/ 	.short	0x0380
        /*00ce*/ 	.short	0x0038


	//----- nvinfo : EIATTR_SW_WAR
	.align		4
.L_1224:
        /*00d0*/ 	.byte	0x04, 0x36
        /*00d2*/ 	.short	(.L_1226 - .L_1225)
.L_1225:
        /*00d4*/ 	.word	0x00000008
.L_1226:


//--------------------- .nv.info._ZN3cub18CUB_300001_SM_10006detail9transform16transform_kernelINS2_10policy_hubILb1EN4cuda3std3__45tupleIJN6thrust24THRUST_300001_SM_1000_NS6detail15normal_iteratorINSA_10device_ptrIdEEEESF_EEEE10policy1000Ei11sub_functorIdESF_JPdSL_EEEvT0_iT1_T2_DpNS2_10kernel_argIT3_EE --------------------------
	.section	.nv.info._ZN3cub18CUB_300001_SM_10006detail9transform16transform_kernelINS2_10policy_hubILb1EN4cuda3std3__45tupleIJN6thrust24THRUST_300001_SM_1000_NS6detail15normal_iteratorINSA_10device_ptrIdEEEESF_EEEE10policy1000Ei11sub_functorIdESF_JPdSL_EEEvT0_iT1_T2_DpNS2_10kernel_argIT3_EE,"",@"SHT_CUDA_INFO"
	.sectionflags	@""
	.align	4


	//----- nvinfo : EIATTR_CUDA_API_VERSION
	.align		4
        /*0000*/ 	.byte	0x04, 0x37
        /*0002*/ 	.short	(.L_1228 - .L_1227)
.L_1227:
        /*0004*/ 	.word	0x00000082


	//----- nvinfo : EIATTR_KPARAM_INFO
	.align		4
.L_1228:
        /*0008*/ 	.byte	0x04, 0x17
        /*000a*/ 	.short	(.L_1230 - .L_1229)
.L_1229:
        /*000c*/ 	.word	0x00000000
        /*0010*/ 	.short	0x0005
        /*0012*/ 	.short	0x0028
        /*0014*/ 	.byte	0x00, 0xf0, 0x41, 0x00


	//----- nvinfo : EIATTR_KPARAM_INFO
	.align		4
.L_1230:
        /*0018*/ 	.byte	0x04, 0x17
        /*001a*/ 	.short	(.L_1232 - .L_1231)
.L_1231:
        /*001c*/ 	.word	0x00000000
        /*0020*/ 	.short	0x0004
        /*0022*/ 	.short	0x0018
        /*0024*/ 	.byte	0x00, 0xf0, 0x41, 0x00


	//----- nvinfo : EIATTR_KPARAM_INFO
	.align		4
.L_1232:
        /*0028*/ 	.byte	0x04, 0x17
        /*002a*/ 	.short	(.L_1234 - .L_1233)
.L_1233:
        /*002c*/ 	.word	0x00000000
        /*0030*/ 	.short	0x0003
        /*0032*/ 	.short	0x0010
        /*0034*/ 	.byte	0x00, 0xf0, 0x21, 0x00


	//----- nvinfo : EIATTR_KPARAM_INFO
	.align		4
.L_1234:
        /*0038*/ 	.byte	0x04, 0x17
        /*003a*/ 	.short	(.L_1236 - .L_1235)
.L_1235:
        /*003c*/ 	.word	0x00000000
        /*0040*/ 	.short	0x0002
        /*0042*/ 	.short	0x0008
        /*0044*/ 	.byte	0x00, 0xf0, 0x05, 0x00


	//----- nvinfo : EIATTR_KPARAM_INFO
	.align		4
.L_1236:
        /*0048*/ 	.byte	0x04, 0x17
        /*004a*/ 	.short	(.L_1238 - .L_1237)
.L_1237:
        /*004c*/ 	.word	0x00000000
        /*0050*/ 	.short	0x0001
        /*0052*/ 	.short	0x0004
        /*0054*/ 	.byte	0x00, 0xf0, 0x11, 0x00


	//----- nvinfo : EIATTR_KPARAM_INFO
	.align		4
.L_1238:
        /*0058*/ 	.byte	0x04, 0x17
        /*005a*/ 	.short	(.L_1240 - .L_1239)
.L_1239:
        /*005c*/ 	.word	0x00000000
        /*0060*/ 	.short	0x0000
        /*0062*/ 	.short	0x0000
        /*0064*/ 	.byte	0x00, 0xf0, 0x11, 0x00


	//----- nvinfo : EIATTR_SPARSE_MMA_MASK
	.align		4
.L_1240:
        /*0068*/ 	.byte	0x03, 0x50
        /*006a*/ 	.short	0x0000


	//----- nvinfo : EIATTR_MAXREG_COUNT
	.align		4
        /*006c*/ 	.byte	0x03, 0x1b
        /*006e*/ 	.short	0x00ff


	//----- nvinfo : EIATTR_MERCURY_ISA_VERSION
	.align		4
        /*0070*/ 	.byte	0x03, 0x5f
        /*0072*/ 	.short	0x0101


	//----- nvinfo : EIATTR_VRC_CTA_INIT_COUNT
	.align		4
        /*0074*/ 	.byte	0x02, 0x4a
	.zero		1
	.zero		1


	//----- nvinfo : EIATTR_EXIT_INSTR_OFFSETS
	.align		4
        /*0078*/ 	.byte	0x04, 0x1c
        /*007a*/ 	.short	(.L_1242 - .L_1241)


	//   ....[0]....
.L_1241:
        /*007c*/ 	.word	0x00000320


	//   ....[1]....
        /*0080*/ 	.word	0x00000a00


	//   ....[2]....
        /*0084*/ 	.word	0x00000d90


	//   ....[3]....
        /*0088*/ 	.word	0x00000f40


	//   ....[4]....
        /*008c*/ 	.word	0x000010e0


	//   ....[5]....
        /*0090*/ 	.word	0x00001110


	//   ....[6]....
        /*0094*/ 	.word	0x00001640


	//   ....[7]....
        /*0098*/ 	.word	0x000018f0


	//   ....[8]....
        /*009c*/ 	.word	0x00001a70


	//   ....[9]....
        /*00a0*/ 	.word	0x00001aa0


	//   ....[10]....
        /*00a4*/ 	.word	0x00001b20


	//----- nvinfo : EIATTR_MAX_THREADS
	.align		4
.L_1242:
        /*00a8*/ 	.byte	0x04, 0x05
        /*00aa*/ 	.short	(.L_1244 - .L_1243)
.L_1243:
        /*00ac*/ 	.word	0x00000080
        /*00b0*/ 	.word	0x00000001
        /*00b4*/ 	.word	0x00000001


	//----- nvinfo : EIATTR_CRS_STACK_SIZE
	.align		4
.L_1244:
        /*00b8*/ 	.byte	0x04, 0x1e
        /*00ba*/ 	.short	(.L_1246 - .L_1245)
.L_1245:
        /*00bc*/ 	.word	0x00000000


	//----- nvinfo : EIATTR_CBANK_PARAM_SIZE
	.align		4
.L_1246:
        /*00c0*/ 	.byte	0x03, 0x19
        /*00c2*/ 	.short	0x0038


	//----- nvinfo : EIATTR_PARAM_CBANK
	.align		4
        /*00c4*/ 	.byte	0x04, 0x0a
        /*00c6*/ 	.short	(.L_1248 - .L_1247)
	.align		4
.L_1247:
        /*00c8*/ 	.word	index@(.nv.constant0._ZN3cub18CUB_300001_SM_10006detail9transform16transform_kernelINS2_10policy_hubILb1EN4cuda3std3__45tupleIJN6thrust24THRUST_300001_SM_1000_NS6detail15normal_iteratorINSA_10device_ptrIdEEEESF_EEEE10policy1000Ei11sub_functorIdESF_JPdSL_EEEvT0_iT1_T2_DpNS2_10kernel_argIT3_EE)
        /*00cc*/ 	.short	0x0380
        /*00ce*/ 	.short	0x0038


	//----- nvinfo : EIATTR_SW_WAR
	.align		4
.L_1248:
        /*00d0*/ 	.byte	0x04, 0x36
        /*00d2*/ 	.short	(.L_1250 - .L_1249)
.L_1249:
        /*00d4*/ 	.word	0x00000008
.L_1250:


//--------------------- .nv.info._ZN3cub18CUB_300001_SM_10006detail8for_each13static_kernelINS2_12policy_hub_t12policy_500_tEmN6thrust24THRUST_300001_SM_1000_NS8cuda_cub20__uninitialized_fill7functorINS7_10device_ptrIjEEjEEEEvT0_T1_ --------------------------
	.section	.nv.info._ZN3cub18CUB_300001_SM_10006detail8for_each13static_kernelINS2_12policy_hub_t12policy_500_tEmN6thrust24THRUST_300001_SM_1000_NS8cuda_cub20__uninitialized_fill7functorINS7_10device_ptrIjEEjEEEEvT0_T1_,"",@"SHT_CUDA_INFO"
	.sectionflags	@""
	.align	4


	//----- nvinfo : EIATTR_CUDA_API_VERSION
	.align		4
        /*0000*/ 	.byte	0x04, 0x37
        /*0002*/ 	.short	(.L_1252 - .L_1251)
.L_1251:
        /*0004*/ 	.word	0x00000082


	//----- nvinfo : EIATTR_KPARAM_INFO
	.align		4
.L_1252:
        /*0008*/ 	.byte	0x04, 0x17
        /*000a*/ 	.short	(.L_1254 - .L_1253)
.L_1253:
        /*000c*/ 	.word	0x00000000
        /*0010*/ 	.short	0x0001
        /*0012*/ 	.short	0x0008
        /*0014*/ 	.byte	0x00, 0xf0, 0x41, 0x00


	//----- nvinfo : EIATTR_KPARAM_INFO
	.align		4
.L_1254:
        /*0018*/ 	.byte	0x04, 0x17
        /*001a*/ 	.short	(.L_1256 - .L_1255)
.L_1255:
        /*001c*/ 	.word	0x00000000
        /*0020*/ 	.short	0x0000
        /*0022*/ 	.short	0x0000
        /*0024*/ 	.byte	0x00, 0xf0, 0x21, 0x00


	//----- nvinfo : EIATTR_SPARSE_MMA_MASK
	.align		4
.L_1256:
        /*0028*/ 	.byte	0x03, 0x50
        /*002a*/ 	.short	0x0000


	//----- nvinfo : EIATTR_MAXREG_COUNT
	.align		4
        /*002c*/ 	.byte	0x03, 0x1b
        /*002e*/ 	.short	0x00ff


	//----- nvinfo : EIATTR_MERCURY_ISA_VERSION
	.align		4
        /*0030*/ 	.byte	0x03, 0x5f
        /*0032*/ 	.short	0x0101


	//----- nvinfo : EIATTR_VRC_CTA_INIT_COUNT
	.align		4
        /*0034*/ 	.byte	0x02, 0x4a
	.zero		1
	.zero		1


	//----- nvinfo : EIATTR_EXIT_INSTR_OFFSETS
	.align		4
        /*0038*/ 	.byte	0x04, 0x1c
        /*003a*/ 	.short	(.L_1258 - .L_1257)


	//   ....[0]....
.L_1257:
        /*003c*/ 	.word	0x00000130


	//   ....[1]....
        /*0040*/ 	.word	0x00000230


	//   ....[2]....
        /*0044*/ 	.word	0x00000260


	//----- nvinfo : EIATTR_MAX_THREADS
	.align		4
.L_1258:
        /*0048*/ 	.byte	0x04, 0x05
        /*004a*/ 	.short	(.L_1260 - .L_1259)
.L_1259:
        /*004c*/ 	.word	0x00000100
        /*0050*/ 	.word	0x00000001
        /*0054*/ 	.word	0x00000001


	//----- nvinfo : EIATTR_CBANK_PARAM_SIZE
	.align		4
.L_1260:
        /*0058*/ 	.byte	0x03, 0x19
        /*005a*/ 	.short	0x0018


	//----- nvinfo : EIATTR_PARAM_CBANK
	.align		4
        /*005c*/ 	.byte	0x04, 0x0a
        /*005e*/ 	.short	(.L_1262 - .L_1261)
	.align		4
.L_1261:
        /*0060*/ 	.word	index@(.nv.constant0._ZN3cub18CUB_300001_SM_10006detail8for_each13static_kernelINS2_12policy_hub_t12policy_500_tEmN6thrust24THRUST_300001_SM_1000_NS8cuda_cub20__uninitialized_fill7functorINS7_10device_ptrIjEEjEEEEvT0_T1_)
        /*0064*/ 	.short	0x0380
        /*0066*/ 	.short	0x0018


	//----- nvinfo : EIATTR_SW_WAR
	.align		4
.L_1262:
        /*0068*/ 	.byte	0x04, 0x36
        /*006a*/ 	.short	(.L_1264 - .L_1263)
.L_1263:
        /*006c*/ 	.word	0x00000008
.L_1264:


//--------------------- .nv.info._ZN3cub18CUB_300001_SM_10006detail8for_each13static_kernelINS2_12policy_hub_t12policy_500_tElN6thrust24THRUST_300001_SM_1000_NS8cuda_cub6__fill7functorINS7_6detail15normal_iteratorINS7_10device_ptrIdEEEEdEEEEvT0_T1_ --------------------------
	.section	.nv.info._ZN3cub18CUB_300001_SM_10006detail8for_each13static_kernelINS2_12policy_hub_t12policy_500_tElN6thrust24THRUST_300001_SM_1000_NS8cuda_cub6__fill7functorINS7_6detail15normal_iteratorINS7_10device_ptrIdEEEEdEEEEvT0_T1_,"",@"SHT_CUDA_INFO"
	.sectionflags	@""
	.align	4


	//----- nvinfo : EIATTR_CUDA_API_VERSION
	.align		4
        /*0000*/ 	.byte	0x04, 0x37
        /*0002*/ 	.short	(.L_1266 - .L_1265)
.L_1265:
        /*0004*/ 	.word	0x00000082


	//----- nvinfo : EIATTR_KPARAM_INFO
	.align		4
.L_1266:
        /*0008*/ 	.byte	0x04, 0x17
        /*000a*/ 	.short	(.L_1268 - .L_1267)
.L_1267:
        /*000c*/ 	.word	0x00000000
        /*0010*/ 	.short	0x0001
        /*0012*/ 	.short	0x0008
        /*0014*/ 	.byte	0x00, 0xf0, 0x41, 0x00


	//----- nvinfo : EIATTR_KPARAM_INFO
	.align		4
.L_1268:
        /*0018*/ 	.byte	0x04, 0x17
        /*001a*/ 	.short	(.L_1270 - .L_1269)
.L_1269:
        /*001c*/ 	.word	0x00000000
        /*0020*/ 	.short	0x0000
        /*0022*/ 	.short	0x0000
        /*0024*/ 	.byte	0x00, 0xf0, 0x21, 0x00


	//----- nvinfo : EIATTR_SPARSE_MMA_MASK
	.align		4
.L_1270:
        /*0028*/ 	.byte	0x03, 0x50
        /*002a*/ 	.short	0x0000


	//----- nvinfo : EIATTR_MAXREG_COUNT
	.align		4
        /*002c*/ 	.byte	0x03, 0x1b
        /*002e*/ 	.short	0x00ff


	//----- nvinfo : EIATTR_MERCURY_ISA_VERSION
	.align		4
        /*0030*/ 	.byte	0x03, 0x5f
        /*0032*/ 	.short	0x0101


	//----- nvinfo : EIATTR_VRC_CTA_INIT_COUNT
	.align		4
        /*0034*/ 	.byte	0x02, 0x4a
	.zero		1
	.zero		1


	//----- nvinfo : EIATTR_EXIT_INSTR_OFFSETS
	.align		4
        /*0038*/ 	.byte	0x04, 0x1c
        /*003a*/ 	.short	(.L_1272 - .L_1271)


	//   ....[0]....
.L_1271:
        /*003c*/ 	.word	0x00000130


	//   ....[1]....
        /*0040*/ 	.word	0x00000240


	//   ....[2]....
        /*0044*/ 	.word	0x00000270


	//----- nvinfo : EIATTR_MAX_THREADS
	.align		4
.L_1272:
        /*0048*/ 	.byte	0x04, 0x05
        /*004a*/ 	.short	(.L_1274 - .L_1273)
.L_1273:
        /*004c*/ 	.word	0x00000100
        /*0050*/ 	.word	0x00000001
        /*0054*/ 	.word	0x00000001


	//----- nvinfo : EIATTR_CBANK_PARAM_SIZE
	.align		4
.L_1274:
        /*0058*/ 	.byte	0x03, 0x19
        /*005a*/ 	.short	0x0018


	//----- nvinfo : EIATTR_PARAM_CBANK
	.align		4
        /*005c*/ 	.byte	0x04, 0x0a
        /*005e*/ 	.short	(.L_1276 - .L_1275)
	.align		4
.L_1275:
        /*0060*/ 	.word	index@(.nv.constant0._ZN3cub18CUB_300001_SM_10006detail8for_each13static_kernelINS2_12policy_hub_t12policy_500_tElN6thrust24THRUST_300001_SM_1000_NS8cuda_cub6__fill7functorINS7_6detail15normal_iteratorINS7_10device_ptrIdEEEEdEEEEvT0_T1_)
        /*0064*/ 	.short	0x0380
        /*0066*/ 	.short	0x0018


	//----- nvinfo : EIATTR_SW_WAR
	.align		4
.L_1276:
        /*0068*/ 	.byte	0x04, 0x36
        /*006a*/ 	.short	(.L_1278 - .L_1277)
.L_1277:
        /*006c*/ 	.word	0x00000008
.L_1278:


//--------------------- .nv.info._ZN3cub18CUB_300001_SM_10006detail8for_each13static_kernelINS2_12policy_hub_t12policy_500_tEmN6thrust24THRUST_300001_SM_1000_NS8cuda_cub20__uninitialized_fill7functorINS7_10device_ptrIdEEdEEEEvT0_T1_ --------------------------
	.section	.nv.info._ZN3cub18CUB_300001_SM_10006detail8for_each13static_kernelINS2_12policy_hub_t12policy_500_tEmN6thrust24THRUST_300001_SM_1000_NS8cuda_cub20__uninitialized_fill7functorINS7_10device_ptrIdEEdEEEEvT0_T1_,"",@"SHT_CUDA_INFO"
	.sectionflags	@""
	.align	4


	//----- nvinfo : EIATTR_CUDA_API_VERSION
	.align		4
        /*0000*/ 	.byte	0x04, 0x37
        /*0002*/ 	.short	(.L_1280 - .L_1279)
.L_1279:
        /*0004*/ 	.word	0x00000082


	//----- nvinfo : EIATTR_KPARAM_INFO
	.align		4
.L_1280:
        /*0008*/ 	.byte	0x04, 0x17
        /*000a*/ 	.short	(.L_1282 - .L_1281)
.L_1281:
        /*000c*/ 	.word	0x00000000
        /*0010*/ 	.short	0x0001
        /*0012*/ 	.short	0x0008
        /*0014*/ 	.byte	0x00, 0xf0, 0x41, 0x00


	//----- nvinfo : EIATTR_KPARAM_INFO
	.align		4
.L_1282:
        /*0018*/ 	.byte	0x04, 0x17
        /*001a*/ 	.short	(.L_1284 - .L_1283)
.L_1283:
        /*001c*/ 	.word	0x00000000
        /*0020*/ 	.short	0x0000
        /*0022*/ 	.short	0x0000
        /*0024*/ 	.byte	0x00, 0xf0, 0x21, 0x00


	//----- nvinfo : EIATTR_SPARSE_MMA_MASK
	.align		4
.L_1284:
        /*0028*/ 	.byte	0x03, 0x50
        /*002a*/ 	.short	0x0000


	//----- nvinfo : EIATTR_MAXREG_COUNT
	.align		4
        /*002c*/ 	.byte	0x03, 0x1b
        /*002e*/ 	.short	0x00ff


	//----- nvinfo : EIATTR_MERCURY_ISA_VERSION
	.align		4
        /*0030*/ 	.byte	0x03, 0x5f
        /*0032*/ 	.short	0x0101


	//----- nvinfo : EIATTR_VRC_CTA_INIT_COUNT
	.align		4
        /*0034*/ 	.byte	0x02, 0x4a
	.zero		1
	.zero		1


	//----- nvinfo : EIATTR_EXIT_INSTR_OFFSETS
	.align		4
        /*0038*/ 	.byte	0x04, 0x1c
        /*003a*/ 	.short	(.L_1286 - .L_1285)


	//   ....[0]....
.L_1285:
        /*003c*/ 	.word	0x00000130


	//   ....[1]....
        /*0040*/ 	.word	0x00000230


	//   ....[2]....
        /*0044*/ 	.word	0x00000260


	//----- nvinfo : EIATTR_MAX_THREADS
	.align		4
.L_1286:
        /*0048*/ 	.byte	0x04, 0x05
        /*004a*/ 	.short	(.L_1288 - .L_1287)
.L_1287:
        /*004c*/ 	.word	0x00000100
        /*0050*/ 	.word	0x00000001
        /*0054*/ 	.word	0x00000001


	//----- nvinfo : EIATTR_CBANK_PARAM_SIZE
	.align		4
.L_1288:
        /*0058*/ 	.byte	0x03, 0x19
        /*005a*/ 	.short	0x0018


	//----- nvinfo : EIATTR_PARAM_CBANK
	.align		4
        /*005c*/ 	.byte	0x04, 0x0a
        /*005e*/ 	.short	(.L_1290 - .L_1289)
	.align		4
.L_1289:
        /*0060*/ 	.word	index@(.nv.constant0._ZN3cub18CUB_300001_SM_10006detail8for_each13static_kernelINS2_12policy_hub_t12policy_500_tEmN6thrust24THRUST_300001_SM_1000_NS8cuda_cub20__uninitialized_fill7functorINS7_10device_ptrIdEEdEEEEvT0_T1_)
        /*0064*/ 	.short	0x0380
        /*0066*/ 	.short	0x0018


	//----- nvinfo : EIATTR_SW_WAR
	.align		4
.L_1290:
        /*0068*/ 	.byte	0x04, 0x36
        /*006a*/ 	.short	(.L_1292 - .L_1291)
.L_1291:
        /*006c*/ 	.word	0x00000008
.L_1292:


//--------------------- .nv.info._ZN3cub18CUB_300001_SM_10006detail8for_each13static_kernelINS2_12policy_hub_t12policy_500_tEmN6thrust24THRUST_300001_SM_1000_NS8cuda_cub6__fill7functorINS7_6detail15normal_iteratorINS7_10device_ptrIdEEEEdEEEEvT0_T1_ --------------------------
	.section	.nv.info._ZN3cub18CUB_300001_SM_10006detail8for_each13static_kernelINS2_12policy_hub_t12policy_500_tEmN6thrust24THRUST_300001_SM_1000_NS8cuda_cub6__fill7functorINS7_6detail15normal_iteratorINS7_10device_ptrIdEEEEdEEEEvT0_T1_,"",@"SHT_CUDA_INFO"
	.sectionflags	@""
	.align	4


	//----- nvinfo : EIATTR_CUDA_API_VERSION
	.align		4
        /*0000*/ 	.byte	0x04, 0x37
        /*0002*/ 	.short	(.L_1294 - .L_1293)
.L_1293:
        /*0004*/ 	.word	0x00000082


	//----- nvinfo : EIATTR_KPARAM_INFO
	.align		4
.L_1294:
        /*0008*/ 	.byte	0x04, 0x17
        /*000a*/ 	.short	(.L_1296 - .L_1295)
.L_1295:
        /*000c*/ 	.word	0x00000000
        /*0010*/ 	.short	0x0001
        /*0012*/ 	.short	0x0008
        /*0014*/ 	.byte	0x00, 0xf0, 0x41, 0x00


	//----- nvinfo : EIATTR_KPARAM_INFO
	.align		4
.L_1296:
        /*0018*/ 	.byte	0x04, 0x17
        /*001a*/ 	.short	(.L_1298 - .L_1297)
.L_1297:
        /*001c*/ 	.word	0x00000000
        /*0020*/ 	.short	0x0000
        /*0022*/ 	.short	0x0000
        /*0024*/ 	.byte	0x00, 0xf0, 0x21, 0x00


	//----- nvinfo : EIATTR_SPARSE_MMA_MASK
	.align		4
.L_1298:
        /*0028*/ 	.byte	0x03, 0x50
        /*002a*/ 	.short	0x0000


	//----- nvinfo : EIATTR_MAXREG_COUNT
	.align		4
        /*002c*/ 	.byte	0x03, 0x1b
        /*002e*/ 	.short	0x00ff


	//----- nvinfo : EIATTR_MERCURY_ISA_VERSION
	.align		4
        /*0030*/ 	.byte	0x03, 0x5f
        /*0032*/ 	.short	0x0101


	//----- nvinfo : EIATTR_VRC_CTA_INIT_COUNT
	.align		4
        /*0034*/ 	.byte	0x02, 0x4a
	.zero		1
	.zero		1


	//----- nvinfo : EIATTR_EXIT_INSTR_OFFSETS
	.align		4
        /*0038*/ 	.byte	0x04, 0x1c
        /*003a*/ 	.short	(.L_1300 - .L_1299)


	//   ....[0]....
.L_1299:
        /*003c*/ 	.word	0x00000130


	//   ....[1]....
        /*0040*/ 	.word	0x00000230


	//   ....[2]....
        /*0044*/ 	.word	0x00000260


	//----- nvinfo : EIATTR_MAX_THREADS
	.align		4
.L_1300:
        /*0048*/ 	.byte	0x04, 0x05
        /*004a*/ 	.short	(.L_1302 - .L_1301)
.L_1301:
        /*004c*/ 	.word	0x00000100
        /*0050*/ 	.word	0x00000001
        /*0054*/ 	.word	0x00000001


	//----- nvinfo : EIATTR_CBANK_PARAM_SIZE
	.align		4
.L_1302:
        /*0058*/ 	.byte	0x03, 0x19
        /*005a*/ 	.short	0x0018


	//----- nvinfo : EIATTR_PARAM_CBANK
	.align		4
        /*005c*/ 	.byte	0x04, 0x0a
        /*005e*/ 	.short	(.L_1304 - .L_1303)
	.align		4
.L_1303:
        /*0060*/ 	.word	index@(.nv.constant0._ZN3cub18CUB_300001_SM_10006detail8for_each13static_kernelINS2_12policy_hub_t12policy_500_tEmN6thrust24THRUST_300001_SM_1000_NS8cuda_cub6__fill7functorINS7_6detail15normal_iteratorINS7_10device_ptrIdEEEEdEEEEvT0_T1_)
        /*0064*/ 	.short	0x0380
        /*0066*/ 	.short	0x0018


	//----- nvinfo : EIATTR_SW_WAR
	.align		4
.L_1304:
        /*0068*/ 	.byte	0x04, 0x36
        /*006a*/ 	.short	(.L_1306 - .L_1305)
.L_1305:
        /*006c*/ 	.word	0x00000008
.L_1306:


//--------------------- .nv.info._ZN3cub18CUB_300001_SM_10006detail11EmptyKernelIvEEvv --------------------------
	.section	.nv.info._ZN3cub18CUB_300001_SM_10006detail11EmptyKernelIvEEvv,"",@"SHT_CUDA_INFO"
	.sectionflags	@""
	.align	4


	//----- nvinfo : EIATTR_CUDA_API_VERSION
	.align		4
        /*0000*/ 	.byte	0x04, 0x37
        /*0002*/ 	.short	(.L_1308 - .L_1307)
.L_1307:
        /*0004*/ 	.word	0x00000082


	//----- nvinfo : EIATTR_SPARSE_MMA_MASK
	.align		4
.L_1308:
        /*0008*/ 	.byte	0x03, 0x50
        /*000a*/ 	.short	0x0000


	//----- nvinfo : EIATTR_MAXREG_COUNT
	.align		4
        /*000c*/ 	.byte	0x03, 0x1b
        /*000e*/ 	.short	0x00ff


	//----- nvinfo : EIATTR_MERCURY_ISA_VERSION
	.align		4
        /*0010*/ 	.byte	0x03, 0x5f
        /*0012*/ 	.short	0x0101


	//----- nvinfo : EIATTR_VRC_CTA_INIT_COUNT
	.align		4
        /*0014*/ 	.byte	0x02, 0x4a
	.zero		1
	.zero		1


	//----- nvinfo : EIATTR_EXIT_INSTR_OFFSETS
	.align		4
        /*0018*/ 	.byte	0x04, 0x1c
        /*001a*/ 	.short	(.L_1310 - .L_1309)


	//   ....[0]....
.L_1309:
        /*001c*/ 	.word	0x00000010


	//----- nvinfo : EIATTR_SW_WAR
	.align		4
.L_1310:
        /*0020*/ 	.byte	0x04, 0x36
        /*0022*/ 	.short	(.L_1312 - .L_1311)
.L_1311:
        /*0024*/ 	.word	0x00000008
.L_1312:


//--------------------- .nv.callgraph             --------------------------
	.section	.nv.callgraph,"",@"SHT_CUDA_CALLGRAPH"
	.align	4
	.sectionentsize	8
	.align		4
        /*0000*/ 	.word	0x00000000
	.align		4
        /*0004*/ 	.word	0xffffffff
	.align		4
        /*0008*/ 	.word	0x00000000
	.align		4
        /*000c*/ 	.word	0xfffffffe
	.align		4
        /*0010*/ 	.word	0x00000000
	.align		4
        /*0014*/ 	.word	0xfffffffd
	.align		4
        /*0018*/ 	.word	0x00000000
	.align		4
        /*001c*/ 	.word	0xfffffffc


//--------------------- .nv.constant4             --------------------------
	.section	.nv.constant4,"a",@progbits
	.align	8
	.align		8
.nv.constant4:
        /*0000*/ 	.dword	_ZN34_INTERNAL_1cb56496_4_k_cu_0a15568c4cuda3std3__45__cpo5beginE
	.align		8
        /*0008*/ 	.dword	_ZN34_INTERNAL_1cb56496_4_k_cu_0a15568c4cuda3std3__45__cpo3endE
	.align		8
        /*0010*/ 	.dword	_ZN34_INTERNAL_1cb56496_4_k_cu_0a15568c4cuda3std3__45__cpo6cbeginE
	.align		8
        /*0018*/ 	.dword	_ZN34_INTERNAL_1cb56496_4_k_cu_0a15568c4cuda3std3__45__cpo4cendE
	.align		8
        /*0020*/ 	.dword	_ZN34_INTERNAL_1cb56496_4_k_cu_0a15568c4cuda3std3__45__cpo6rbeginE
	.align		8
        /*0028*/ 	.dword	_ZN34_INTERNAL_1cb56496_4_k_cu_0a15568c4cuda3std3__45__cpo4rendE
	.align		8
        /*0030*/ 	.dword	_ZN34_INTERNAL_1cb56496_4_k_cu_0a15568c4cuda3std3__45__cpo7crbeginE
	.align		8
        /*0038*/ 	.dword	_ZN34_INTERNAL_1cb56496_4_k_cu_0a15568c4cuda3std3__45__cpo5crendE
	.align		8
        /*0040*/ 	.dword	_ZN34_INTERNAL_1cb56496_4_k_cu_0a15568c4cuda3std3__436_GLOBAL__N__1cb56496_4_k_cu_0a15568c6ignoreE
	.align		8
        /*0048*/ 	.dword	_ZN34_INTERNAL_1cb56496_4_k_cu_0a15568c4cuda3std3__419piecewise_constructE
	.align		8
        /*0050*/ 	.dword	_ZN34_INTERNAL_1cb56496_4_k_cu_0a15568c4cuda3std3__48in_placeE
	.align		8
        /*0058*/ 	.dword	_ZN34_INTERNAL_1cb56496_4_k_cu_0a15568c4cuda3std3__420unreachable_sentinelE
	.align		8
        /*0060*/ 	.dword	_ZN34_INTERNAL_1cb56496_4_k_cu_0a15568c4cuda3std3__47nulloptE
	.align		8
        /*0068*/ 	.dword	_ZN34_INTERNAL_1cb56496_4_k_cu_0a15568c4cuda3std3__48unexpectE
	.align		8
        /*0070*/ 	.dword	_ZN34_INTERNAL_1cb56496_4_k_cu_0a15568c4cuda3std6ranges3__45__cpo4swapE
	.align		8
        /*0078*/ 	.dword	_ZN34_INTERNAL_1cb56496_4_k_cu_0a15568c4cuda3std6ranges3__45__cpo9iter_moveE
	.align		8
        /*0080*/ 	.dword	_ZN34_INTERNAL_1cb56496_4_k_cu_0a15568c4cuda3std6ranges3__45__cpo5beginE
	.align		8
        /*0088*/ 	.dword	_ZN34_INTERNAL_1cb56496_4_k_cu_0a15568c4cuda3std6ranges3__45__cpo3endE
	.align		8
        /*0090*/ 	.dword	_ZN34_INTERNAL_1cb56496_4_k_cu_0a15568c4cuda3std6ranges3__45__cpo6cbeginE
	.align		8
        /*0098*/ 	.dword	_ZN34_INTERNAL_1cb56496_4_k_cu_0a15568c4cuda3std6ranges3__45__cpo4cendE
	.align		8
        /*00a0*/ 	.dword	_ZN34_INTERNAL_1cb56496_4_k_cu_0a15568c4cuda3std6ranges3__45__cpo7advanceE
	.align		8
        /*00a8*/ 	.dword	_ZN34_INTERNAL_1cb56496_4_k_cu_0a15568c4cuda3std6ranges3__45__cpo9iter_swapE
	.align		8
        /*00b0*/ 	.dword	_ZN34_INTERNAL_1cb56496_4_k_cu_0a15568c4cuda3std6ranges3__45__cpo4nextE
	.align		8
        /*00b8*/ 	.dword	_ZN34_INTERNAL_1cb56496_4_k_cu_0a15568c4cuda3std6ranges3__45__cpo4prevE
	.align		8
        /*00c0*/ 	.dword	_ZN34_INTERNAL_1cb56496_4_k_cu_0a15568c4cuda3std6ranges3__45__cpo4dataE
	.align		8
        /*00c8*/ 	.dword	_ZN34_INTERNAL_1cb56496_4_k_cu_0a15568c4cuda3std6ranges3__45__cpo5cdataE
	.align		8
        /*00d0*/ 	.dword	_ZN34_INTERNAL_1cb56496_4_k_cu_0a15568c4cuda3std6ranges3__45__cpo4sizeE
	.align		8
        /*00d8*/ 	.dword	_ZN34_INTERNAL_1cb56496_4_k_cu_0a15568c4cuda3std6ranges3__45__cpo5ssizeE
	.align		8
        /*00e0*/ 	.dword	_ZN34_INTERNAL_1cb56496_4_k_cu_0a15568c4cuda3std6ranges3__45__cpo8distanceE
	.align		8
        /*00e8*/ 	.dword	_ZN34_INTERNAL_1cb56496_4_k_cu_0a15568c6thrust24THRUST_300001_SM_1000_NS8cuda_cub3parE
	.align		8
        /*00f0*/ 	.dword	_ZN34_INTERNAL_1cb56496_4_k_cu_0a15568c6thrust24THRUST_300001_SM_1000_NS8cuda_cub10par_nosyncE
	.align		8
        /*00f8*/ 	.dword	_ZN34_INTERNAL_1cb56496_4_k_cu_0a15568c6thrust24THRUST_300001_SM_1000_NS6system6detail10sequential3seqE
	.align		8
        /*0100*/ 	.dword	_ZN34_INTERNAL_1cb56496_4_k_cu_0a15568c6thrust24THRUST_300001_SM_1000_NS6system3cpp3parE
	.align		8
        /*0108*/ 	.dword	_ZN34_INTERNAL_1cb56496_4_k_cu_0a15568c6thrust24THRUST_300001_SM_1000_NS12placeholders2_1E
	.align		8
        /*0110*/ 	.dword	_ZN34_INTERNAL_1cb56496_4_k_cu_0a15568c6thrust24THRUST_300001_SM_1000_NS12placeholders2_2E
	.align		8
        /*0118*/ 	.dword	_ZN34_INTERNAL_1cb56496_4_k_cu_0a15568c6thrust24THRUST_300001_SM_1000_NS12placeholders2_3E
	.align		8
        /*0120*/ 	.dword	_ZN34_INTERNAL_1cb56496_4_k_cu_0a15568c6thrust24THRUST_300001_SM_1000_NS12placeholders2_4E
	.align		8
        /*0128*/ 	.dword	_ZN34_INTERNAL_1cb56496_4_k_cu_0a15568c6thrust24THRUST_300001_SM_1000_NS12placeholders2_5E
	.align		8
        /*0130*/ 	.dword	_ZN34_INTERNAL_1cb56496_4_k_cu_0a15568c6thrust24THRUST_300001_SM_1000_NS12placeholders2_6E
	.align		8
        /*0138*/ 	.dword	_ZN34_INTERNAL_1cb56496_4_k_cu_0a15568c6thrust24THRUST_300001_SM_1000_NS12placeholders2_7E
	.align		8
        /*0140*/ 	.dword	_ZN34_INTERNAL_1cb56496_4_k_cu_0a15568c6thrust24THRUST_300001_SM_1000_NS12placeholders2_8E
	.align		8
        /*0148*/ 	.dword	_ZN34_INTERNAL_1cb56496_4_k_cu_0a15568c6thrust24THRUST_300001_SM_1000_NS12placeholders2_9E
	.align		8
        /*0150*/ 	.dword	_ZN34_INTERNAL_1cb56496_4_k_cu_0a15568c6thrust24THRUST_300001_SM_1000_NS12placeholders3_10E
	.align		8
        /*0158*/ 	.dword	_ZN34_INTERNAL_1cb56496_4_k_cu_0a15568c6thrust24THRUST_300001_SM_1000_NS3seqE
	.align		8
        /*0160*/ 	.dword	_ZN34_INTERNAL_1cb56496_4_k_cu_0a15568c6thrust24THRUST_300001_SM_1000_NS6deviceE


//--------------------- .text._ZN3cub18CUB_300001_SM_10006detail6reduce28DeviceReduceSingleTileKernelINS2_10policy_hubImy11mul_functorImEE10Policy1000EPmS9_iS6_mmN4cuda3std3__410__identityEEEvT0_T1_T2_T3_T4_T6_ --------------------------
	.section	.text._ZN3cub18CUB_300001_SM_10006detail6reduce28DeviceReduceSingleTileKernelINS2_10policy_hubImy11mul_functorImEE10Policy1000EPmS9_iS6_mmN4cuda3std3__410__identityEEEvT0_T1_T2_T3_T4_T6_,"ax",@progbits
	.align	128
        .global         _ZN3cub18CUB_300001_SM_10006detail6reduce28DeviceReduceSingleTileKernelINS2_10policy_hubImy11mul_functorImEE10Policy1000EPmS9_iS6_mmN4cuda3std3__410__identityEEEvT0_T1_T2_T3_T4_T6_
        .type           _ZN3cub18CUB_300001_SM_10006detail6reduce28DeviceReduceSingleTileKernelINS2_10policy_hubImy11mul_functorImEE10Policy1000EPmS9_iS6_mmN4cuda3std3__410__identityEEEvT0_T1_T2_T3_T4_T6_,@function
        .size           _ZN3cub18CUB_300001_SM_10006detail6reduce28DeviceReduceSingleTileKernelINS2_10policy_hubImy11mul_functorImEE10Policy1000EPmS9_iS6_mmN4cuda3std3__410__identityEEEvT0_T1_T2_T3_T4_T6_,(.L_x_1186 - _ZN3cub18CUB_300001_SM_10006detail6reduce28DeviceReduceSingleTileKernelINS2_10policy_hubImy11mul_functorImEE10Policy1000EPmS9_iS6_mmN4cuda3std3__410__identityEEEvT0_T1_T2_T3_T4_T6_)
        .other          _ZN3cub18CUB_300001_SM_10006detail6reduce28DeviceReduceSingleTileKernelINS2_10policy_hubImy11mul_functorImEE10Policy1000EPmS9_iS6_mmN4cuda3std3__410__identityEEEvT0_T1_T2_T3_T4_T6_,@"STO_CUDA_ENTRY STV_DEFAULT"
_ZN3cub18CUB_300001_SM_10006detail6reduce28DeviceReduceSingleTileKernelINS2_10policy_hubImy11mul_functorImEE10Policy1000EPmS9_iS6_mmN4cuda3std3__410__identityEEEvT0_T1_T2_T3_T4_T6_:
.text._ZN3cub18CUB_300001_SM_10006detail6reduce28DeviceReduceSingleTileKernelINS2_10policy_hubImy11mul_functorImEE10Policy1000EPmS9_iS6_mmN4cuda3std3__410__identityEEEvT0_T1_T2_T3_T4_T6_:
[----:B------:R-:W-:Y:S01]  /*0000*/  LDC R1, c[0x0][0x37c] ;  /* 0x0000df00ff017b82 */ /* 0x000fe20000000800 */
[----:B------:R-:W0:Y:S01]  /*0010*/  LDCU UR4, c[0x0][0x390] ;  /* 0x00007200ff0477ac */ /* 0x000e220008000800 */
[----:B------:R-:W1:Y:S01]  /*0020*/  LDCU.64 UR6, c[0x0][0x358] ;  /* 0x00006b00ff0677ac */ /* 0x000e620008000a00 */
[----:B0-----:R-:W-:-:S04]  /*0030*/  MOV R4, UR4 ;  /* 0x0000000400047c02 */ /* 0x001fc80008000f00 */
[----:B------:R-:W-:-:S13]  /*0040*/  ISETP.NE.AND P0, PT, R4, RZ, PT ;  /* 0x000000ff0400720c */ /* 0x000fda0003f05270 */
[----:B-1----:R-:W-:Y:S05]  /*0050*/  @P0 BRA `(.L_x_0) ;  /* 0x00000000001c0947 */ /* 0x002fea0003800000 */
[----:B------:R-:W0:Y:S02]  /*0060*/  S2R R0, SR_TID.X ;  /* 0x0000000000007919 */ /* 0x000e240000002100 */
[----:B0-----:R-:W-:-:S13]  /*0070*/  ISETP.NE.AND P0, PT, R0, RZ, PT ;  /* 0x000000ff0000720c */ /* 0x001fda0003f05270 */
[----:B------:R-:W-:Y:S05]  /*0080*/  @P0 EXIT ;  /* 0x000000000000094d */ /* 0x000fea0003800000 */
[----:B------:R-:W0:Y:S08]  /*0090*/  LDC.64 R2, c[0x0][0x388] ;  /* 0x0000e200ff027b82 */ /* 0x000e300000000a00 */
[----:B------:R-:W0:Y:S02]  /*00a0*/  LDC.64 R4, c[0x0][0x398] ;  /* 0x0000e600ff047b82 */ /* 0x000e240000000a00 */
[----:B0-----:R-:W-:Y:S01]  /*00b0*/  STG.E.64 desc[UR6][R2.64], R4 ;  /* 0x0000000402007986 */ /* 0x001fe2000c101b06 */
[----:B------:R-:W-:Y:S05]  /*00c0*/  EXIT ;  /* 0x000000000000794d */ /* 0x000fea0003800000 */
.L_x_0:
[----:B------:R-:W0:Y:S01]  /*00d0*/  LDCU UR4, c[0x0][0x380] ;  /* 0x00007000ff0477ac */ /* 0x000e220008000800 */
[----:B------:R-:W-:Y:S01]  /*00e0*/  BSSY.RECONVERGENT B0, `(.L_x_1) ;  /* 0x00006a1000007945 */ /* 0x000fe20003800200 */
[----:B0-----:R-:W-:-:S09]  /*00f0*/  ULOP3.LUT UP0, URZ, UR4, 0x1f, URZ, 0xc0, !UPT ;  /* 0x0000001f04ff7892 */ /* 0x001fd2000f80c0ff */
[----:B------:R-:W-:Y:S05]  /*0100*/  BRA.U UP0, `(.L_x_2) ;  /* 0x0000003500307547 */ /* 0x000fea000b800000 */
[----:B------:R-:W-:-:S13]  /*0110*/  ISETP.GT.AND P0, PT, R4, 0x7ff, PT ;  /* 0x000007ff0400780c */ /* 0x000fda0003f04270 */
[----:B------:R-:W-:Y:S05]  /*0120*/  @P0 BRA `(.L_x_3) ;  /* 0x0000001800e00947 */ /* 0x000fea0003800000 */
[----:B------:R-:W0:Y:S01]  /*0130*/  S2R R5, SR_TID.X ;  /* 0x0000000000057919 */ /* 0x000e220000002100 */
[----:B------:R-:W-:Y:S01]  /*0140*/  BSSY.RECONVERGENT B1, `(.L_x_4) ;  /* 0x0000009000017945 */ /* 0x000fe20003800200 */
[----:B------:R-:W-:Y:S02]  /*0150*/  CS2R R6, SRZ ;  /* 0x0000000000067805 */ /* 0x000fe4000001ff00 */
[----:B0-----:R-:W-:Y:S02]  /*0160*/  ISETP.GE.AND P0, PT, R5, R4, PT ;  /* 0x000000040500720c */ /* 0x001fe40003f06270 */
[----:B------:R-:W-:-:S11]  /*0170*/  MOV R43, R5 ;  /* 0x00000005002b7202 */ /* 0x000fd60000000f00 */
[----:B------:R-:W-:Y:S05]  /*0180*/  @P0 BRA `(.L_x_5) ;  /* 0x0000000000100947 */ /* 0x000fea0003800000 */
[----:B------:R-:W0:Y:S02]  /*0190*/  LDC.64 R6, c[0x0][0x380] ;  /* 0x0000e000ff067b82 */ /* 0x000e240000000a00 */
[----:B0-----:R-:W-:-:S06]  /*01a0*/  IMAD.WIDE.U32 R6, R5, 0x8, R6 ;  /* 0x0000000805067825 */ /* 0x001fcc00078e0006 */
[----:B------:R-:W5:Y:S01]  /*01b0*/  LDG.E.64.CONSTANT R6, desc[UR6][R6.64] ;  /* 0x0000000606067981 */ /* 0x000f62000c1e9b00 */
[----:B------:R-:W-:-:S07]  /*01c0*/  IADD3 R43, PT, PT, R5, 0x100, RZ ;  /* 0x00000100052b7810 */ /* 0x000fce0007ffe0ff */
.L_x_5:
[----:B------:R-:W-:Y:S05]  /*01d0*/  BSYNC.RECONVERGENT B1 ;  /* 0x0000000000017941 */ /* 0x000fea0003800200 */
.L_x_4:
[----:B------:R-:W-:Y:S01]  /*01e0*/  ISETP.GE.AND P0, PT, R43, R4, PT ;  /* 0x000000042b00720c */ /* 0x000fe20003f06270 */
[----:B------:R-:W-:-:S12]  /*01f0*/  BSSY.RECONVERGENT B1, `(.L_x_6) ;  /* 0x00000ce000017945 */ /* 0x000fd80003800200 */
[----:B------:R-:W-:Y:S05]  /*0200*/  @P0 BRA `(.L_x_7) ;  /* 0x0000000c00300947 */ /* 0x000fea0003800000 */
[----:B------:R-:W-:Y:S01]  /*0210*/  LOP3.LUT R3, RZ, R43, RZ, 0x33, !PT ;  /* 0x0000002bff037212 */ /* 0x000fe200078e33ff */
[----:B------:R-:W-:Y:S03]  /*0220*/  BSSY.RECONVERGENT B2, `(.L_x_8) ;  /* 0x000001b000027945 */ /* 0x000fe60003800200 */
[----:B------:R-:W-:-:S04]  /*0230*/  IADD3 R0, PT, PT, R3, R4, RZ ;  /* 0x0000000403007210 */ /* 0x000fc80007ffe0ff */
[C---:B------:R-:W-:Y:S02]  /*0240*/  LOP3.LUT R2, R0.reuse, 0x300, RZ, 0xc0, !PT ;  /* 0x0000030000027812 */ /* 0x040fe400078ec0ff */
[----:B------:R-:W-:Y:S02]  /*0250*/  ISETP.GE.U32.AND P0, PT, R0, 0x300, PT ;  /* 0x000003000000780c */ /* 0x000fe40003f06070 */
[----:B------:R-:W-:-:S13]  /*0260*/  ISETP.NE.AND P1, PT, R2, 0x300, PT ;  /* 0x000003000200780c */ /* 0x000fda0003f25270 */
[----:B------:R-:W-:Y:S05]  /*0270*/  @!P1 BRA `(.L_x_9) ;  /* 0x0000000000549947 */ /* 0x000fea0003800000 */
[----:B------:R-:W0:Y:S01]  /*0280*/  LDC.64 R2, c[0x0][0x380] ;  /* 0x0000e000ff027b82 */ /* 0x000e220000000a00 */
[----:B------:R-:W-:-:S04]  /*0290*/  LEA.HI R0, R0, 0x1, RZ, 0x18 ;  /* 0x0000000100007811 */ /* 0x000fc800078fc0ff */
[----:B------:R-:W-:-:S04]  /*02a0*/  LOP3.LUT R0, R0, 0x3, RZ, 0xc0, !PT ;  /* 0x0000000300007812 */ /* 0x000fc800078ec0ff */
[----:B------:R-:W-:Y:S01]  /*02b0*/  IADD3 R0, PT, PT, -R0, RZ, RZ ;  /* 0x000000ff00007210 */ /* 0x000fe20007ffe1ff */
[----:B0-----:R-:W-:-:S03]  /*02c0*/  IMAD.WIDE.U32 R2, R43, 0x8, R2 ;  /* 0x000000082b027825 */ /* 0x001fc600078e0002 */
[----:B------:R-:W-:Y:S02]  /*02d0*/  MOV R10, R2 ;  /* 0x00000002000a7202 */ /* 0x000fe40000000f00 */
[----:B------:R-:W-:-:S07]  /*02e0*/  MOV R11, R3 ;  /* 0x00000003000b7202 */ /* 0x000fce0000000f00 */
.L_x_10:
[----:B------:R-:W-:Y:S02]  /*02f0*/  MOV R2, R10 ;  /* 0x0000000a00027202 */ /* 0x000fe40000000f00 */
[----:B------:R-:W-:-:S06]  /*0300*/  MOV R3, R11 ;  /* 0x0000000b00037202 */ /* 0x000fcc0000000f00 */
[----:B------:R-:W2:Y:S01]  /*0310*/  LDG.E.64.CONSTANT R2, desc[UR6][R2.64] ;  /* 0x0000000602027981 */ /* 0x000ea2000c1e9b00 */
[----:B------:R-:W-:Y:S02]  /*0320*/  IADD3 R0, PT, PT, R0, 0x1, RZ ;  /* 0x0000000100007810 */ /* 0x000fe40007ffe0ff */
[----:B------:R-:W-:Y:S02]  /*0330*/  IADD3 R10, P2, PT, R10, 0x800, RZ ;  /* 0x000008000a0a7810 */ /* 0x000fe40007f5e0ff */
[----:B------:R-:W-:Y:S02]  /*0340*/  ISETP.NE.AND P1, PT, R0, RZ, PT ;  /* 0x000000ff0000720c */ /* 0x000fe40003f25270 */
[----:B------:R-:W-:Y:S02]  /*0350*/  IADD3 R43, PT, PT, R43, 0x100, RZ ;  /* 0x000001002b2b7810 */ /* 0x000fe40007ffe0ff */
[----:B------:R-:W-:Y:S01]  /*0360*/  IADD3.X R11, PT, PT, RZ, R11, RZ, P2, !PT ;  /* 0x0000000bff0b7210 */ /* 0x000fe200017fe4ff */
[----:B--2--5:R-:W-:-:S02]  /*0370*/  IMAD R12, R3, R6, RZ ;  /* 0x00000006030c7224 */ /* 0x024fc400078e02ff */
[----:B------:R-:W-:-:S04]  /*0380*/  IMAD.WIDE.U32 R8, R2, R6, RZ ;  /* 0x0000000602087225 */ /* 0x000fc800078e00ff */
[----:B------:R-:W-:Y:S01]  /*0390*/  IMAD R7, R2, R7, R12 ;  /* 0x0000000702077224 */ /* 0x000fe200078e020c */
[----:B------:R-:W-:-:S04]  /*03a0*/  MOV R6, R8 ;  /* 0x0000000800067202 */ /* 0x000fc80000000f00 */
[----:B------:R-:W-:Y:S01]  /*03b0*/  IADD3 R7, PT, PT, R9, R7, RZ ;  /* 0x0000000709077210 */ /* 0x000fe20007ffe0ff */
[----:B------:R-:W-:Y:S06]  /*03c0*/  @P1 BRA `(.L_x_10) ;  /* 0xfffffffc00c81947 */ /* 0x000fec000383ffff */
.L_x_9:
[----:B------:R-:W-:Y:S05]  /*03d0*/  BSYNC.RECONVERGENT B2 ;  /* 0x0000000000027941 */ /* 0x000fea0003800200 */
.L_x_8:
[----:B------:R-:W-:Y:S05]  /*03e0*/  @!P0 BRA `(.L_x_7) ;  /* 0x0000000800b88947 */ /* 0x000fea0003800000 */
[----:B------:R-:W-:Y:S01]  /*03f0*/  IADD3 R0, PT, PT, -R43, R4, RZ ;  /* 0x000000042b007210 */ /* 0x000fe20007ffe1ff */
[----:B------:R-:W-:Y:S01]  /*0400*/  BSSY.RECONVERGENT B2, `(.L_x_11) ;  /* 0x0000061000027945 */ /* 0x000fe20003800200 */
[----:B------:R-:W-:Y:S02]  /*0410*/  PLOP3.LUT P0, PT, PT, PT, PT, 0x80, 0x8 ;  /* 0x000000000008781c */ /* 0x000fe40003f0f070 */
[----:B------:R-:W-:-:S13]  /*0420*/  ISETP.GT.AND P1, PT, R0, 0xc00, PT ;  /* 0x00000c000000780c */ /* 0x000fda0003f24270 */
[----:B------:R-:W-:Y:S05]  /*0430*/  @!P1 BRA `(.L_x_12) ;  /* 0x0000000400749947 */ /* 0x000fea0003800000 */
[----:B------:R-:W0:Y:S01]  /*0440*/  LDC.64 R2, c[0x0][0x380] ;  /* 0x0000e000ff027b82 */ /* 0x000e220000000a00 */
[----:B------:R-:W-:Y:S02]  /*0450*/  PLOP3.LUT P0, PT, PT, PT, PT, 0x8, 0x80 ;  /* 0x000000000080781c */ /* 0x000fe40003f0e170 */
[----:B------:R-:W-:-:S11]  /*0460*/  IADD3 R0, PT, PT, R4, -0xc00, RZ ;  /* 0xfffff40004007810 */ /* 0x000fd60007ffe0ff */
.L_x_13:
[----:B0-----:R-:W-:-:S05]  /*0470*/  IMAD.WIDE R30, R43, 0x8, R2 ;  /* 0x000000082b1e7825 */ /* 0x001fca00078e0202 */
[----:B------:R-:W2:Y:S04]  /*0480*/  LDG.E.64.CONSTANT R8, desc[UR6][R30.64] ;  /* 0x000000061e087981 */ /* 0x000ea8000c1e9b00 */
[----:B------:R-:W3:Y:S04]  /*0490*/  LDG.E.64.CONSTANT R10, desc[UR6][R30.64+0x800] ;  /* 0x000800061e0a7981 */ /* 0x000ee8000c1e9b00 */
[----:B------:R-:W4:Y:S01]  /*04a0*/  LDG.E.64.CONSTANT R12, desc[UR6][R30.64+0x1000] ;  /* 0x001000061e0c7981 */ /* 0x000f22000c1e9b00 */
[----:B------:R-:W-:-:S03]  /*04b0*/  IADD3 R39, PT, PT, R43, 0x400, RZ ;  /* 0x000004002b277810 */ /* 0x000fc60007ffe0ff */
[----:B------:R-:W4:Y:S02]  /*04c0*/  LDG.E.64.CONSTANT R14, desc[UR6][R30.64+0x1800] ;  /* 0x001800061e0e7981 */ /* 0x000f24000c1e9b00 */
[----:B------:R-:W-:-:S05]  /*04d0*/  IMAD.WIDE R38, R39, 0x8, R2 ;  /* 0x0000000827267825 */ /* 0x000fca00078e0202 */
[----:B------:R-:W4:Y:S04]  /*04e0*/  LDG.E.64.CONSTANT R16, desc[UR6][R38.64] ;  /* 0x0000000626107981 */ /* 0x000f28000c1e9b00 */
[----:B------:R-:W4:Y:S04]  /*04f0*/  LDG.E.64.CONSTANT R18, desc[UR6][R38.64+0x800] ;  /* 0x0008000626127981 */ /* 0x000f28000c1e9b00 */
        /* <DEDUP_REMOVED lines=8> */
[----:B------:R0:W4:Y:S02]  /*0580*/  LDG.E.64.CONSTANT R30, desc[UR6][R44.64+0x1800] ;  /* 0x001800062c1e7981 */ /* 0x000124000c1e9b00 */
[----:B0-----:R-:W-:-:S05]  /*0590*/  IMAD.WIDE R44, R33, 0x8, R2 ;  /* 0x00000008212c7825 */ /* 0x001fca00078e0202 */
[----:B------:R-:W4:Y:S04]  /*05a0*/  LDG.E.64.CONSTANT R32, desc[UR6][R44.64] ;  /* 0x000000062c207981 */ /* 0x000f28000c1e9b00 */
[----:B------:R-:W4:Y:S04]  /*05b0*/  LDG.E.64.CONSTANT R34, desc[UR6][R44.64+0x800] ;  /* 0x000800062c227981 */ /* 0x000f28000c1e9b00 */
[----:B------:R-:W4:Y:S04]  /*05c0*/  LDG.E.64.CONSTANT R36, desc[UR6][R44.64+0x1000] ;  /* 0x001000062c247981 */ /* 0x000f28000c1e9b00 */
[----:B------:R-:W4:Y:S01]  /*05d0*/  LDG.E.64.CONSTANT R38, desc[UR6][R44.64+0x1800] ;  /* 0x001800062c267981 */ /* 0x000f22000c1e9b00 */
[----:B------:R-:W-:-:S04]  /*05e0*/  IADD3 R43, PT, PT, R43, 0x1000, RZ ;  /* 0x000010002b2b7810 */ /* 0x000fc80007ffe0ff */
[----:B------:R-:W-:Y:S01]  /*05f0*/  ISETP.GE.AND P1, PT, R43, R0, PT ;  /* 0x000000002b00720c */ /* 0x000fe20003f26270 */
[-C--:B--2--5:R-:W-:Y:S02]  /*0600*/  IMAD R9, R9, R6.reuse, RZ ;  /* 0x0000000609097224 */ /* 0x0a4fe400078e02ff */
[----:B------:R-:W-:-:S04]  /*0610*/  IMAD.WIDE.U32 R40, R8, R6, RZ ;  /* 0x0000000608287225 */ /* 0x000fc800078e00ff */
[----:B------:R-:W-:Y:S02]  /*0620*/  IMAD R7, R8, R7, R9 ;  /* 0x0000000708077224 */ /* 0x000fe400078e0209 */
[----:B---3--:R-:W-:-:S03]  /*0630*/  IMAD R6, R11, R40, RZ ;  /* 0x000000280b067224 */ /* 0x008fc600078e02ff */
[----:B------:R-:W-:Y:S01]  /*0640*/  IADD3 R7, PT, PT, R41, R7, RZ ;  /* 0x0000000729077210 */ /* 0x000fe20007ffe0ff */
[----:B------:R-:W-:-:S04]  /*0650*/  IMAD.WIDE.U32 R40, R10, R40, RZ ;  /* 0x000000280a287225 */ /* 0x000fc800078e00ff */
[----:B------:R-:W-:Y:S02]  /*0660*/  IMAD R7, R10, R7, R6 ;  /* 0x000000070a077224 */ /* 0x000fe400078e0206 */
[----:B----4-:R-:W-:-:S03]  /*0670*/  IMAD R6, R13, R40, RZ ;  /* 0x000000280d067224 */ /* 0x010fc600078e02ff */
[----:B------:R-:W-:Y:S01]  /*0680*/  IADD3 R7, PT, PT, R41, R7, RZ ;  /* 0x0000000729077210 */ /* 0x000fe20007ffe0ff */
[----:B------:R-:W-:-:S04]  /*0690*/  IMAD.WIDE.U32 R40, R12, R40, RZ ;  /* 0x000000280c287225 */ /* 0x000fc800078e00ff */
[----:B------:R-:W-:Y:S02]  /*06a0*/  IMAD R7, R12, R7, R6 ;  /* 0x000000070c077224 */ /* 0x000fe400078e0206 */
[----:B------:R-:W-:-:S03]  /*06b0*/  IMAD R6, R15, R40, RZ ;  /* 0x000000280f067224 */ /* 0x000fc600078e02ff */
        /* <DEDUP_REMOVED lines=50> */
[----:B------:R-:W-:-:S05]  /*09e0*/  IMAD R9, R38, R9, R8 ;  /* 0x0000000926097224 */ /* 0x000fca00078e0208 */
[----:B------:R-:W-:Y:S01]  /*09f0*/  IADD3 R7, PT, PT, R7, R9, RZ ;  /* 0x0000000907077210 */ /* 0x000fe20007ffe0ff */
[----:B------:R-:W-:Y:S06]  /*0a00*/  @!P1 BRA `(.L_x_13) ;  /* 0xfffffff800989947 */ /* 0x000fec000383ffff */
.L_x_12:
[----:B------:R-:W-:Y:S05]  /*0a10*/  BSYNC.RECONVERGENT B2 ;  /* 0x0000000000027941 */ /* 0x000fea0003800200 */
.L_x_11:
[----:B------:R-:W-:Y:S01]  /*0a20*/  IADD3 R0, PT, PT, -R43, R4, RZ ;  /* 0x000000042b007210 */ /* 0x000fe20007ffe1ff */
[----:B------:R-:W-:Y:S03]  /*0a30*/  BSSY.RECONVERGENT B2, `(.L_x_14) ;  /* 0x0000031000027945 */ /* 0x000fe60003800200 */
[----:B------:R-:W-:-:S13]  /*0a40*/  ISETP.GT.AND P1, PT, R0, 0x400, PT ;  /* 0x000004000000780c */ /* 0x000fda0003f24270 */
[----:B------:R-:W-:Y:S05]  /*0a50*/  @!P1 BRA `(.L_x_15) ;  /* 0x0000000000b89947 */ /* 0x000fea0003800000 */
[----:B------:R-:W0:Y:S02]  /*0a60*/  LDC.64 R24, c[0x0][0x380] ;  /* 0x0000e000ff187b82 */ /* 0x000e240000000a00 */
        /* <DEDUP_REMOVED lines=9> */
[----:B------:R-:W4:Y:S04]  /*0b00*/  LDG.E.64.CONSTANT R8, desc[UR6][R24.64+0x1000] ;  /* 0x0010000618087981 */ /* 0x000f28000c1e9b00 */
[----:B------:R-:W4:Y:S01]  /*0b10*/  LDG.E.64.CONSTANT R2, desc[UR6][R24.64+0x1800] ;  /* 0x0018000618027981 */ /* 0x000f22000c1e9b00 */
[----:B------:R-:W-:-:S02]  /*0b20*/  PLOP3.LUT P0, PT, PT, PT, PT, 0x8, 0x80 ;  /* 0x000000000080781c */ /* 0x000fc40003f0e170 */
[----:B------:R-:W-:Y:S01]  /*0b30*/  IADD3 R43, PT, PT, R43, 0x800, RZ ;  /* 0x000008002b2b7810 */ /* 0x000fe20007ffe0ff */
        /* <DEDUP_REMOVED lines=27> */
[-C--:B------:R-:W-:Y:S02]  /*0cf0*/  IMAD R0, R3, R26.reuse, RZ ;  /* 0x0000001a03007224 */ /* 0x080fe400078e02ff */
[----:B------:R-:W-:Y:S01]  /*0d00*/  IMAD.WIDE.U32 R6, R2, R26, RZ ;  /* 0x0000001a02067225 */ /* 0x000fe200078e00ff */
[----:B------:R-:W-:-:S05]  /*0d10*/  IADD3 R9, PT, PT, R27, R9, RZ ;  /* 0x000000091b097210 */ /* 0x000fca0007ffe0ff */
[----:B------:R-:W-:-:S05]  /*0d20*/  IMAD R9, R2, R9, R0 ;  /* 0x0000000902097224 */ /* 0x000fca00078e0200 */
[----:B------:R-:W-:-:S07]  /*0d30*/  IADD3 R7, PT, PT, R7, R9, RZ ;  /* 0x0000000907077210 */ /* 0x000fce0007ffe0ff */
.L_x_15:
[----:B------:R-:W-:Y:S05]  /*0d40*/  BSYNC.RECONVERGENT B2 ;  /* 0x0000000000027941 */ /* 0x000fea0003800200 */
.L_x_14:
[----:B------:R-:W-:-:S13]  /*0d50*/  ISETP.LT.OR P0, PT, R43, R4, P0 ;  /* 0x000000042b00720c */ /* 0x000fda0000701670 */
[----:B------:R-:W-:Y:S05]  /*0d60*/  @!P0 BRA `(.L_x_7) ;  /* 0x0000000000588947 */ /* 0x000fea0003800000 */
[----:B------:R-:W0:Y:S02]  /*0d70*/  LDC.64 R2, c[0x0][0x380] ;  /* 0x0000e000ff027b82 */ /* 0x000e240000000a00 */
[----:B0-----:R-:W-:-:S05]  /*0d80*/  IMAD.WIDE R2, R43, 0x8, R2 ;  /* 0x000000082b027825 */ /* 0x001fca00078e0202 */
[----:B------:R-:W2:Y:S04]  /*0d90*/  LDG.E.64.CONSTANT R8, desc[UR6][R2.64] ;  /* 0x0000000602087981 */ /* 0x000ea8000c1e9b00 */
[----:B------:R-:W3:Y:S04]  /*0da0*/  LDG.E.64.CONSTANT R10, desc[UR6][R2.64+0x800] ;  /* 0x00080006020a7981 */ /* 0x000ee8000c1e9b00 */
[----:B------:R-:W4:Y:S04]  /*0db0*/  LDG.E.64.CONSTANT R12, desc[UR6][R2.64+0x1000] ;  /* 0x00100006020c7981 */ /* 0x000f28000c1e9b00 */
[----:B------:R0:W4:Y:S01]  /*0dc0*/  LDG.E.64.CONSTANT R14, desc[UR6][R2.64+0x1800] ;  /* 0x00180006020e7981 */ /* 0x000122000c1e9b00 */
[----:B--2--5:R-:W-:-:S02]  /*0dd0*/  IMAD R0, R9, R6, RZ ;  /* 0x0000000609007224 */ /* 0x024fc400078e02ff */
        /* <DEDUP_REMOVED lines=9> */
[----:B0-----:R-:W-:Y:S02]  /*0e70*/  IMAD R3, R12, R7, R0 ;  /* 0x000000070c037224 */ /* 0x001fe400078e0200 */
[-C--:B------:R-:W-:Y:S02]  /*0e80*/  IMAD R0, R15, R16.reuse, RZ ;  /* 0x000000100f007224 */ /* 0x080fe400078e02ff */
[----:B------:R-:W-:Y:S01]  /*0e90*/  IMAD.WIDE.U32 R6, R14, R16, RZ ;  /* 0x000000100e067225 */ /* 0x000fe200078e00ff */
[----:B------:R-:W-:-:S05]  /*0ea0*/  IADD3 R3, PT, PT, R17, R3, RZ ;  /* 0x0000000311037210 */ /* 0x000fca0007ffe0ff */
[----:B------:R-:W-:-:S05]  /*0eb0*/  IMAD R3, R14, R3, R0 ;  /* 0x000000030e037224 */ /* 0x000fca00078e0200 */
[----:B------:R-:W-:-:S07]  /*0ec0*/  IADD3 R7, PT, PT, R7, R3, RZ ;  /* 0x0000000307077210 */ /* 0x000fce0007ffe0ff */
.L_x_7:
[----:B------:R-:W-:Y:S05]  /*0ed0*/  BSYNC.RECONVERGENT B1 ;  /* 0x0000000000017941 */ /* 0x000fea0003800200 */
.L_x_6:
[----:B------:R-:W-:-:S13]  /*0ee0*/  ISETP.GE.AND P0, PT, R4, 0x100, PT ;  /* 0x000001000400780c */ /* 0x000fda0003f06270 */
[----:B------:R-:W-:Y:S05]  /*0ef0*/  @!P0 BRA `(.L_x_16) ;  /* 0x0000000400788947 */ /* 0x000fea0003800000 */
[----:B------:R-:W0:Y:S01]  /*0f00*/  S2R R10, SR_LANEID ;  /* 0x00000000000a7919 */ /* 0x000e220000000000 */
[----:B-----5:R-:W1:Y:S04]  /*0f10*/  SHFL.DOWN PT, R2, R7, 0x1, 0x1f ;  /* 0x08201f0007027f89 */ /* 0x020e6800000e0000 */
[----:B------:R-:W2:Y:S01]  /*0f20*/  SHFL.DOWN PT, R0, R6, 0x1, 0x1f ;  /* 0x08201f0006007f89 */ /* 0x000ea200000e0000 */
[C---:B0-----:R-:W-:Y:S02]  /*0f30*/  ISETP.GT.AND P0, PT, R10.reuse, 0x1e, PT ;  /* 0x0000001e0a00780c */ /* 0x041fe40003f04270 */
[----:B------:R-:W-:Y:S02]  /*0f40*/  ISETP.NE.AND P1, PT, R10, RZ, PT ;  /* 0x000000ff0a00720c */ /* 0x000fe40003f25270 */
[----:B-1----:R-:W-:-:S02]  /*0f50*/  SEL R3, R2, RZ, !P0 ;  /* 0x000000ff02037207 */ /* 0x002fc40004000000 */
[----:B--2---:R-:W-:Y:S02]  /*0f60*/  SEL R0, R0, 0x1, !P0 ;  /* 0x0000000100007807 */ /* 0x004fe40004000000 */
[----:B------:R-:W-:Y:S01]  /*0f70*/  ISETP.GT.AND P0, PT, R10, 0x1d, PT ;  /* 0x0000001d0a00780c */ /* 0x000fe20003f04270 */
[-C--:B------:R-:W-:Y:S02]  /*0f80*/  IMAD R4, R3, R6.reuse, RZ ;  /* 0x0000000603047224 */ /* 0x080fe400078e02ff */
[----:B------:R-:W-:-:S04]  /*0f90*/  IMAD.WIDE.U32 R2, R0, R6, RZ ;  /* 0x0000000600027225 */ /* 0x000fc800078e00ff */
[----:B------:R-:W-:Y:S02]  /*0fa0*/  IMAD R9, R7, R0, R4 ;  /* 0x0000000007097224 */ /* 0x000fe400078e0204 */
[----:B------:R-:W-:Y:S03]  /*0fb0*/  SHFL.DOWN PT, R0, R2, 0x2, 0x1f ;  /* 0x08401f0002007f89 */ /* 0x000fe600000e0000 */
[----:B------:R-:W-:-:S05]  /*0fc0*/  IADD3 R4, PT, PT, R3, R9, RZ ;  /* 0x0000000903047210 */ /* 0x000fca0007ffe0ff */
[----:B------:R-:W0:Y:S02]  /*0fd0*/  SHFL.DOWN PT, R3, R4, 0x2, 0x1f ;  /* 0x08401f0004037f89 */ /* 0x000e2400000e0000 */
[----:B0-----:R-:W-:Y:S02]  /*0fe0*/  SEL R7, R3, RZ, !P0 ;  /* 0x000000ff03077207 */ /* 0x001fe40004000000 */
[----:B------:R-:W-:Y:S02]  /*0ff0*/  SEL R3, R0, 0x1, !P0 ;  /* 0x0000000100037807 */ /* 0x000fe40004000000 */
[----:B------:R-:W-:Y:S01]  /*1000*/  ISETP.GT.AND P0, PT, R10, 0x1b, PT ;  /* 0x0000001b0a00780c */ /* 0x000fe20003f04270 */
[-C--:B------:R-:W-:Y:S02]  /*1010*/  IMAD R0, R7, R2.reuse, RZ ;  /* 0x0000000207007224 */ /* 0x080fe400078e02ff */
[----:B------:R-:W-:-:S04]  /*1020*/  IMAD.WIDE.U32 R6, R3, R2, RZ ;  /* 0x0000000203067225 */ /* 0x000fc800078e00ff */
[----:B------:R-:W-:Y:S02]  /*1030*/  IMAD R3, R3, R4, R0 ;  /* 0x0000000403037224 */ /* 0x000fe400078e0200 */
[----:B------:R-:W0:Y:S03]  /*1040*/  SHFL.DOWN PT, R0, R6, 0x4, 0x1f ;  /* 0x08801f0006007f89 */ /* 0x000e2600000e0000 */
[----:B------:R-:W-:-:S05]  /*1050*/  IADD3 R8, PT, PT, R7, R3, RZ ;  /* 0x0000000307087210 */ /* 0x000fca0007ffe0ff */
[----:B------:R-:W1:Y:S01]  /*1060*/  SHFL.DOWN PT, R3, R8, 0x4, 0x1f ;  /* 0x08801f0008037f89 */ /* 0x000e6200000e0000 */
[----:B0-----:R-:W-:Y:S02]  /*1070*/  SEL R7, R0, 0x1, !P0 ;  /* 0x0000000100077807 */ /* 0x001fe40004000000 */
[----:B-1----:R-:W-:Y:S02]  /*1080*/  SEL R3, R3, RZ, !P0 ;  /* 0x000000ff03037207 */ /* 0x002fe40004000000 */
[----:B------:R-:W-:-:S03]  /*1090*/  ISETP.GT.AND P0, PT, R10, 0x17, PT ;  /* 0x000000170a00780c */ /* 0x000fc60003f04270 */
        /* <DEDUP_REMOVED lines=11> */
[----:B------:R-:W-:Y:S01]  /*1150*/  IMAD R3, R3, R4, R0 ;  /* 0x0000000403037224 */ /* 0x000fe200078e0200 */
[----:B------:R-:W-:Y:S01]  /*1160*/  @!P1 MOV R4, 0x400 ;  /* 0x0000040000049802 */ /* 0x000fe20000000f00 */
[----:B------:R-:W0:Y:S03]  /*1170*/  SHFL.DOWN PT, R0, R6, 0x10, 0x1f ;  /* 0x0a001f0006007f89 */ /* 0x000e2600000e0000 */
[----:B------:R-:W-:Y:S02]  /*1180*/  IADD3 R8, PT, PT, R7, R3, RZ ;  /* 0x0000000307087210 */ /* 0x000fe40007ffe0ff */
[----:B------:R-:W1:Y:S03]  /*1190*/  @!P1 S2R R7, SR_CgaCtaId ;  /* 0x0000000000079919 */ /* 0x000e660000008800 */
[----:B------:R-:W2:Y:S01]  /*11a0*/  SHFL.DOWN PT, R3, R8, 0x10, 0x1f ;  /* 0x0a001f0008037f89 */ /* 0x000ea200000e0000 */
[----:B0-----:R-:W-:-:S02]  /*11b0*/  SEL R9, R0, 0x1, !P0 ;  /* 0x0000000100097807 */ /* 0x001fc40004000000 */
[----:B------:R-:W-:-:S04]  /*11c0*/  @!P1 SHF.R.U32.HI R0, RZ, 0x2, R5 ;  /* 0x00000002ff009819 */ /* 0x000fc80000011605 */
[----:B------:R-:W-:Y:S02]  /*11d0*/  @!P1 LOP3.LUT R0, R0, 0xf8, RZ, 0xc0, !PT ;  /* 0x000000f800009812 */ /* 0x000fe400078ec0ff */
[----:B--2---:R-:W-:Y:S02]  /*11e0*/  SEL R3, R3, RZ, !P0 ;  /* 0x000000ff03037207 */ /* 0x004fe40004000000 */
[----:B------:R-:W-:Y:S02]  /*11f0*/  ISETP.NE.AND P0, PT, R5, RZ, PT ;  /* 0x000000ff0500720c */ /* 0x000fe40003f05270 */
[----:B-1----:R-:W-:Y:S01]  /*1200*/  @!P1 LEA R7, R7, R4, 0x18 ;  /* 0x0000000407079211 */ /* 0x002fe200078ec0ff */
[-C--:B------:R-:W-:Y:S02]  /*1210*/  IMAD R10, R3, R6.reuse, RZ ;  /* 0x00000006030a7224 */ /* 0x080fe400078e02ff */
[----:B------:R-:W-:Y:S01]  /*1220*/  IMAD.WIDE.U32 R2, R9, R6, RZ ;  /* 0x0000000609027225 */ /* 0x000fe200078e00ff */
[----:B------:R-:W-:-:S03]  /*1230*/  @!P1 IADD3 R7, PT, PT, R0, R7, RZ ;  /* 0x0000000700079210 */ /* 0x000fc60007ffe0ff */
[----:B------:R-:W-:-:S05]  /*1240*/  IMAD R9, R9, R8, R10 ;  /* 0x0000000809097224 */ /* 0x000fca00078e020a */
[----:B------:R-:W-:-:S05]  /*1250*/  IADD3 R3, PT, PT, R3, R9, RZ ;  /* 0x0000000903037210 */ /* 0x000fca0007ffe0ff */
[----:B------:R0:W-:Y:S01]  /*1260*/  @!P1 STS.64 [R7+0x8], R2 ;  /* 0x0000080207009388 */ /* 0x0001e20000000a00 */
[----:B------:R-:W-:Y:S06]  /*1270*/  BAR.SYNC.DEFER_BLOCKING 0x0 ;  /* 0x0000000000007b1d */ /* 0x000fec0000010000 */
[----:B------:R-:W-:Y:S05]  /*1280*/  @P0 BRA `(.L_x_17) ;  /* 0x0000005800180947 */ /* 0x000fea0003800000 */
[----:B------:R-:W1:Y:S01]  /*1290*/  S2UR UR5, SR_CgaCtaId ;  /* 0x00000000000579c3 */ /* 0x000e620000008800 */
[----:B------:R-:W-:Y:S02]  /*12a0*/  UMOV UR4, 0x400 ;  /* 0x0000040000047882 */ /* 0x000fe40000000000 */
[----:B-1----:R-:W-:-:S09]  /*12b0*/  ULEA UR4, UR5, UR4, 0x18 ;  /* 0x0000000405047291 */ /* 0x002fd2000f8ec0ff */
[----:B------:R-:W1:Y:S04]  /*12c0*/  LDS.128 R12, [UR4+0x10] ;  /* 0x00001004ff0c7984 */ /* 0x000e680008000c00 */
[----:B------:R-:W2:Y:S04]  /*12d0*/  LDS.128 R8, [UR4+0x20] ;  /* 0x00002004ff087984 */ /* 0x000ea80008000c00 */
[----:B0-----:R-:W0:Y:S01]  /*12e0*/  LDS.128 R4, [UR4+0x30] ;  /* 0x00003004ff047984 */ /* 0x001e220008000c00 */
[-C--:B-1----:R-:W-:Y:S02]  /*12f0*/  IMAD R0, R13, R2.reuse, RZ ;  /* 0x000000020d007224 */ /* 0x082fe400078e02ff */
[----:B------:R-:W-:-:S04]  /*1300*/  IMAD.WIDE.U32 R16, R12, R2, RZ ;  /* 0x000000020c107225 */ /* 0x000fc800078e00ff */
[----:B------:R-:W-:-:S05]  /*1310*/  IMAD R3, R12, R3, R0 ;  /* 0x000000030c037224 */ /* 0x000fca00078e0200 */
[----:B------:R-:W-:-:S05]  /*1320*/  IADD3 R3, PT, PT, R17, R3, RZ ;  /* 0x0000000311037210 */ /* 0x000fca0007ffe0ff */
[-C--:B------:R-:W-:Y:S02]  /*1330*/  IMAD R13, R3, R14.reuse, RZ ;  /* 0x0000000e030d7224 */ /* 0x080fe400078e02ff */
[----:B------:R-:W-:-:S04]  /*1340*/  IMAD.WIDE.U32 R2, R16, R14, RZ ;  /* 0x0000000e10027225 */ /* 0x000fc800078e00ff */
[----:B------:R-:W-:-:S05]  /*1350*/  IMAD R13, R16, R15, R13 ;  /* 0x0000000f100d7224 */ /* 0x000fca00078e020d */
[----:B------:R-:W-:Y:S01]  /*1360*/  IADD3 R3, PT, PT, R3, R13, RZ ;  /* 0x0000000d03037210 */ /* 0x000fe20007ffe0ff */
[----:B--2---:R-:W-:-:S04]  /*1370*/  IMAD.WIDE.U32 R12, R2, R8, RZ ;  /* 0x00000008020c7225 */ /* 0x004fc800078e00ff */
[----:B------:R-:W-:-:S04]  /*1380*/  IMAD R3, R3, R8, RZ ;  /* 0x0000000803037224 */ /* 0x000fc800078e02ff */
[----:B------:R-:W-:Y:S02]  /*1390*/  IMAD R3, R9, R2, R3 ;  /* 0x0000000209037224 */ /* 0x000fe400078e0203 */
[----:B------:R-:W-:-:S03]  /*13a0*/  IMAD.WIDE.U32 R8, R12, R10, RZ ;  /* 0x0000000a0c087225 */ /* 0x000fc600078e00ff */
[----:B------:R-:W-:-:S05]  /*13b0*/  IADD3 R3, PT, PT, R13, R3, RZ ;  /* 0x000000030d037210 */ /* 0x000fca0007ffe0ff */
[----:B------:R-:W-:Y:S02]  /*13c0*/  IMAD R13, R3, R10, RZ ;  /* 0x0000000a030d7224 */ /* 0x000fe400078e02ff */
[----:B------:R-:W1:Y:S02]  /*13d0*/  LDS.64 R2, [UR4+0x40] ;  /* 0x00004004ff027984 */ /* 0x000e640008000a00 */
[----:B------:R-:W-:Y:S02]  /*13e0*/  IMAD R13, R12, R11, R13 ;  /* 0x0000000b0c0d7224 */ /* 0x000fe400078e020d */
[----:B0-----:R-:W-:-:S03]  /*13f0*/  IMAD.WIDE.U32 R10, R8, R4, RZ ;  /* 0x00000004080a7225 */ /* 0x001fc600078e00ff */
[----:B------:R-:W-:-:S05]  /*1400*/  IADD3 R9, PT, PT, R9, R13, RZ ;  /* 0x0000000d09097210 */ /* 0x000fca0007ffe0ff */
[----:B------:R-:W-:-:S04]  /*1410*/  IMAD R9, R9, R4, RZ ;  /* 0x0000000409097224 */ /* 0x000fc800078e02ff */
[----:B------:R-:W-:-:S05]  /*1420*/  IMAD R5, R5, R8, R9 ;  /* 0x0000000805057224 */ /* 0x000fca00078e0209 */
[----:B------:R-:W-:-:S05]  /*1430*/  IADD3 R5, PT, PT, R11, R5, RZ ;  /* 0x000000050b057210 */ /* 0x000fca0007ffe0ff */
[-C--:B------:R-:W-:Y:S02]  /*1440*/  IMAD R9, R5, R6.reuse, RZ ;  /* 0x0000000605097224 */ /* 0x080fe400078e02ff */
[----:B------:R-:W-:-:S04]  /*1450*/  IMAD.WIDE.U32 R4, R10, R6, RZ ;  /* 0x000000060a047225 */ /* 0x000fc800078e00ff */
[----:B------:R-:W-:-:S05]  /*1460*/  IMAD R9, R10, R7, R9 ;  /* 0x000000070a097224 */ /* 0x000fca00078e0209 */
[----:B------:R-:W-:Y:S01]  /*1470*/  IADD3 R5, PT, PT, R5, R9, RZ ;  /* 0x0000000905057210 */ /* 0x000fe20007ffe0ff */
[----:B-1----:R-:W-:-:S04]  /*1480*/  IMAD.WIDE.U32 R6, R4, R2, RZ ;  /* 0x0000000204067225 */ /* 0x002fc800078e00ff */
[----:B------:R-:W-:Y:S01]  /*1490*/  IMAD R5, R5, R2, RZ ;  /* 0x0000000205057224 */ /* 0x000fe200078e02ff */
[----:B------:R-:W-:-:S03]  /*14a0*/  MOV R2, R6 ;  /* 0x0000000600027202 */ /* 0x000fc60000000f00 */
[----:B------:R-:W-:-:S05]  /*14b0*/  IMAD R5, R3, R4, R5 ;  /* 0x0000000403057224 */ /* 0x000fca00078e0205 */
[----:B------:R-:W-:Y:S01]  /*14c0*/  IADD3 R3, PT, PT, R7, R5, RZ ;  /* 0x0000000507037210 */ /* 0x000fe20007ffe0ff */
[----:B------:R-:W-:Y:S06]  /*14d0*/  BRA `(.L_x_17) ;  /* 0x0000005400847947 */ /* 0x000fec0003800000 */
.L_x_16:
[----:B------:R-:W-:-:S04]  /*14e0*/  LOP3.LUT R0, R5, 0x3e0, RZ, 0xc0, !PT ;  /* 0x000003e005007812 */ /* 0x000fc800078ec0ff */
[----:B------:R-:W-:Y:S02]  /*14f0*/  IADD3 R3, PT, PT, R0, 0x20, RZ ;  /* 0x0000002000037810 */ /* 0x000fe40007ffe0ff */
[----:B------:R-:W-:Y:S02]  /*1500*/  LOP3.LUT R9, RZ, R0, RZ, 0x33, !PT ;  /* 0x00000000ff097212 */ /* 0x000fe400078e33ff */
[----:B------:R-:W0:Y:S01]  /*1510*/  S2R R0, SR_LANEID ;  /* 0x0000000000007919 */ /* 0x000e220000000000 */
[-C--:B------:R-:W-:Y:S02]  /*1520*/  ISETP.GT.AND P0, PT, R3, R4.reuse, PT ;  /* 0x000000040300720c */ /* 0x080fe40003f04270 */
[----:B------:R-:W-:-:S04]  /*1530*/  IADD3 R3, PT, PT, R9, R4, RZ ;  /* 0x0000000409037210 */ /* 0x000fc80007ffe0ff */
[----:B------:R-:W-:-:S05]  /*1540*/  SEL R3, R3, 0x1f, P0 ;  /* 0x0000001f03037807 */ /* 0x000fca0000000000 */
[----:B-----5:R-:W1:Y:S04]  /*1550*/  SHFL.DOWN PT, R8, R7, 0x1, R3 ;  /* 0x0820000007087989 */ /* 0x020e6800000e0003 */
[----:B------:R-:W2:Y:S01]  /*1560*/  SHFL.DOWN PT, R2, R6, 0x1, R3 ;  /* 0x0820000006027989 */ /* 0x000ea200000e0003 */
[C---:B0-----:R-:W-:Y:S02]  /*1570*/  ISETP.GE.AND P0, PT, R0.reuse, R3, PT ;  /* 0x000000030000720c */ /* 0x041fe40003f06270 */
[----:B------:R-:W-:Y:S02]  /*1580*/  ISETP.NE.AND P1, PT, R0, RZ, PT ;  /* 0x000000ff0000720c */ /* 0x000fe40003f25270 */
[----:B-1----:R-:W-:Y:S02]  /*1590*/  SEL R9, R8, RZ, !P0 ;  /* 0x000000ff08097207 */ /* 0x002fe40004000000 */
[----:B--2---:R-:W-:-:S03]  /*15a0*/  SEL R2, R2, 0x1, !P0 ;  /* 0x0000000102027807 */ /* 0x004fc60004000000 */
[-C--:B------:R-:W-:Y:S02]  /*15b0*/  IMAD R10, R9, R6.reuse, RZ ;  /* 0x00000006090a7224 */ /* 0x080fe400078e02ff */
[----:B------:R-:W-:-:S04]  /*15c0*/  IMAD.WIDE.U32 R8, R2, R6, RZ ;  /* 0x0000000602087225 */ /* 0x000fc800078e00ff */
[----:B------:R-:W-:Y:S01]  /*15d0*/  IMAD R11, R7, R2, R10 ;  /* 0x00000002070b7224 */ /* 0x000fe200078e020a */
[----:B------:R-:W-:Y:S01]  /*15e0*/  IADD3 R10, PT, PT, R0, 0x2, RZ ;  /* 0x00000002000a7810 */ /* 0x000fe20007ffe0ff */
[----:B------:R-:W-:Y:S03]  /*15f0*/  SHFL.DOWN PT, R2, R8, 0x2, R3 ;  /* 0x0840000008027989 */ /* 0x000fe600000e0003 */
[----:B------:R-:W-:Y:S02]  /*1600*/  IADD3 R12, PT, PT, R9, R11, RZ ;  /* 0x0000000b090c7210 */ /* 0x000fe40007ffe0ff */
[----:B------:R-:W-:Y:S02]  /*1610*/  ISETP.GT.AND P0, PT, R10, R3, PT ;  /* 0x000000030a00720c */ /* 0x000fe40003f04270 */
[----:B------:R-:W-:Y:S01]  /*1620*/  @!P1 MOV R11, 0x400 ;  /* 0x00000400000b9802 */ /* 0x000fe20000000f00 */
[----:B------:R-:W0:Y:S02]  /*1630*/  SHFL.DOWN PT, R9, R12, 0x2, R3 ;  /* 0x084000000c097989 */ /* 0x000e2400000e0003 */
[----:B0-----:R-:W-:-:S02]  /*1640*/  SEL R7, R9, RZ, !P0 ;  /* 0x000000ff09077207 */ /* 0x001fc40004000000 */
[----:B------:R-:W-:-:S03]  /*1650*/  SEL R9, R2, 0x1, !P0 ;  /* 0x0000000102097807 */ /* 0x000fc60004000000 */
[-C--:B------:R-:W-:Y:S02]  /*1660*/  IMAD R2, R7, R8.reuse, RZ ;  /* 0x0000000807027224 */ /* 0x080fe400078e02ff */
[----:B------:R-:W-:Y:S01]  /*1670*/  IMAD.WIDE.U32 R6, R9, R8, RZ ;  /* 0x0000000809067225 */ /* 0x000fe200078e00ff */
[----:B------:R-:W-:-:S03]  /*1680*/  IADD3 R8, PT, PT, R0, 0x4, RZ ;  /* 0x0000000400087810 */ /* 0x000fc60007ffe0ff */
[----:B------:R-:W-:Y:S01]  /*1690*/  IMAD R9, R9, R12, R2 ;  /* 0x0000000c09097224 */ /* 0x000fe200078e0202 */
[----:B------:R-:W-:Y:S01]  /*16a0*/  ISETP.GT.AND P0, PT, R8, R3, PT ;  /* 0x000000030800720c */ /* 0x000fe20003f04270 */
[----:B------:R-:W-:Y:S03]  /*16b0*/  SHFL.DOWN PT, R2, R6, 0x4, R3 ;  /* 0x0880000006027989 */ /* 0x000fe600000e0003 */
[----:B------:R-:W-:-:S05]  /*16c0*/  IADD3 R10, PT, PT, R7, R9, RZ ;  /* 0x00000009070a7210 */ /* 0x000fca0007ffe0ff */
[----:B------:R-:W0:Y:S02]  /*16d0*/  SHFL.DOWN PT, R7, R10, 0x4, R3 ;  /* 0x088000000a077989 */ /* 0x000e2400000e0003 */
[----:B0-----:R-:W-:Y:S02]  /*16e0*/  SEL R9, R7, RZ, !P0 ;  /* 0x000000ff07097207 */ /* 0x001fe40004000000 */
[----:B------:R-:W-:-:S03]  /*16f0*/  SEL R7, R2, 0x1, !P0 ;  /* 0x0000000102077807 */ /* 0x000fc60004000000 */
[-C--:B------:R-:W-:Y:S02]  /*1700*/  IMAD R2, R9, R6.reuse, RZ ;  /* 0x0000000609027224 */ /* 0x080fe400078e02ff */
[C---:B------:R-:W-:Y:S01]  /*1710*/  IMAD.WIDE.U32 R8, R7.reuse, R6, RZ ;  /* 0x0000000607087225 */ /* 0x040fe200078e00ff */
[C---:B------:R-:W-:Y:S02]  /*1720*/  IADD3 R6, PT, PT, R0.reuse, 0x8, RZ ;  /* 0x0000000800067810 */ /* 0x040fe40007ffe0ff */
[----:B------:R-:W-:Y:S01]  /*1730*/  IADD3 R0, PT, PT, R0, 0x10, RZ ;  /* 0x0000001000007810 */ /* 0x000fe20007ffe0ff */
[----:B------:R-:W-:Y:S01]  /*1740*/  IMAD R7, R7, R10, R2 ;  /* 0x0000000a07077224 */ /* 0x000fe200078e0202 */
[----:B------:R-:W-:Y:S01]  /*1750*/  ISETP.GT.AND P0, PT, R6, R3, PT ;  /* 0x000000030600720c */ /* 0x000fe20003f04270 */
[----:B------:R-:W0:Y:S03]  /*1760*/  SHFL.DOWN PT, R2, R8, 0x8, R3 ;  /* 0x0900000008027989 */ /* 0x000e2600000e0003 */
[----:B------:R-:W-:-:S05]  /*1770*/  IADD3 R12, PT, PT, R9, R7, RZ ;  /* 0x00000007090c7210 */ /* 0x000fca0007ffe0ff */
[----:B------:R-:W1:Y:S01]  /*1780*/  SHFL.DOWN PT, R7, R12, 0x8, R3 ;  /* 0x090000000c077989 */ /* 0x000e6200000e0003 */
[----:B0-----:R-:W-:Y:S02]  /*1790*/  SEL R9, R2, 0x1, !P0 ;  /* 0x0000000102097807 */ /* 0x001fe40004000000 */
[----:B-1----:R-:W-:Y:S02]  /*17a0*/  SEL R7, R7, RZ, !P0 ;  /* 0x000000ff07077207 */ /* 0x002fe40004000000 */
[----:B------:R-:W-:-:S03]  /*17b0*/  ISETP.GT.AND P0, PT, R0, R3, PT ;  /* 0x000000030000720c */ /* 0x000fc60003f04270 */
[-C--:B------:R-:W-:Y:S02]  /*17c0*/  IMAD R2, R7, R8.reuse, RZ ;  /* 0x0000000807027224 */ /* 0x080fe400078e02ff */
[----:B------:R-:W-:-:S04]  /*17d0*/  IMAD.WIDE.U32 R6, R9, R8, RZ ;  /* 0x0000000809067225 */ /* 0x000fc800078e00ff */
[----:B------:R-:W-:Y:S02]  /*17e0*/  IMAD R9, R9, R12, R2 ;  /* 0x0000000c09097224 */ /* 0x000fe400078e0202 */
[----:B------:R-:W0:Y:S03]  /*17f0*/  @!P1 S2R R12, SR_CgaCtaId ;  /* 0x00000000000c9919 */ /* 0x000e260000008800 */
[----:B------:R-:W-:Y:S01]  /*1800*/  IADD3 R10, PT, PT, R7, R9, RZ ;  /* 0x00000009070a7210 */ /* 0x000fe20007ffe0ff */
[----:B------:R-:W-:Y:S04]  /*1810*/  SHFL.DOWN PT, R2, R6, 0x10, R3 ;  /* 0x0a00000006027989 */ /* 0x000fe800000e0003 */
[----:B------:R-:W1:Y:S02]  /*1820*/  SHFL.DOWN PT, R7, R10, 0x10, R3 ;  /* 0x0a0000000a077989 */ /* 0x000e6400000e0003 */
[----:B-1----:R-:W-:-:S02]  /*1830*/  SEL R9, R7, RZ, !P0 ;  /* 0x000000ff07097207 */ /* 0x002fc40004000000 */
[----:B------:R-:W-:Y:S02]  /*1840*/  SEL R7, R2, 0x1, !P0 ;  /* 0x0000000102077807 */ /* 0x000fe40004000000 */
[----:B------:R-:W-:Y:S01]  /*1850*/  @!P1 SHF.R.U32.HI R2, RZ, 0x2, R5 ;  /* 0x00000002ff029819 */ /* 0x000fe20000011605 */
[-C--:B------:R-:W-:Y:S01]  /*1860*/  IMAD R0, R9, R6.reuse, RZ ;  /* 0x0000000609007224 */ /* 0x080fe200078e02ff */
[----:B------:R-:W-:Y:S01]  /*1870*/  ISETP.NE.AND P0, PT, R5, RZ, PT ;  /* 0x000000ff0500720c */ /* 0x000fe20003f05270 */
[----:B------:R-:W-:Y:S01]  /*1880*/  IMAD.WIDE.U32 R8, R7, R6, RZ ;  /* 0x0000000607087225 */ /* 0x000fe200078e00ff */
[----:B0-----:R-:W-:-:S03]  /*1890*/  @!P1 LEA R11, R12, R11, 0x18 ;  /* 0x0000000b0c0b9211 */ /* 0x001fc600078ec0ff */
[----:B------:R-:W-:Y:S01]  /*18a0*/  IMAD R7, R7, R10, R0 ;  /* 0x0000000a07077224 */ /* 0x000fe200078e0200 */
[----:B------:R-:W-:Y:S02]  /*18b0*/  @!P1 LOP3.LUT R0, R2, 0xf8, RZ, 0xc0, !PT ;  /* 0x000000f802009812 */ /* 0x000fe400078ec0ff */
[----:B------:R-:W-:Y:S02]  /*18c0*/  MOV R2, R8 ;  /* 0x0000000800027202 */ /* 0x000fe40000000f00 */
[----:B------:R-:W-:Y:S02]  /*18d0*/  IADD3 R3, PT, PT, R9, R7, RZ ;  /* 0x0000000709037210 */ /* 0x000fe40007ffe0ff */
[----:B------:R-:W-:-:S05]  /*18e0*/  @!P1 IADD3 R11, PT, PT, R0, R11, RZ ;  /* 0x0000000b000b9210 */ /* 0x000fca0007ffe0ff */
[----:B------:R4:W-:Y:S01]  /*18f0*/  @!P1 STS.64 [R11+0x8], R2 ;  /* 0x000008020b009388 */ /* 0x0009e20000000a00 */
[----:B------:R-:W-:Y:S06]  /*1900*/  BAR.SYNC.DEFER_BLOCKING 0x0 ;  /* 0x0000000000007b1d */ /* 0x000fec0000010000 */
[----:B------:R-:W-:Y:S05]  /*1910*/  @P0 BRA `(.L_x_17) ;  /* 0x0000005000740947 */ /* 0x000fea0003800000 */
[----:B------:R-:W0:Y:S01]  /*1920*/  S2UR UR5, SR_CgaCtaId ;  /* 0x00000000000579c3 */ /* 0x000e220000008800 */
[----:B------:R-:W-:Y:S01]  /*1930*/  UMOV UR4, 0x400 ;  /* 0x0000040000047882 */ /* 0x000fe20000000000 */
[----:B------:R-:W-:Y:S01]  /*1940*/  ISETP.GT.AND P1, PT, R4, 0x20, PT ;  /* 0x000000200400780c */ /* 0x000fe20003f24270 */
[----:B0-----:R-:W-:-:S09]  /*1950*/  ULEA UR4, UR5, UR4, 0x18 ;  /* 0x0000000405047291 */ /* 0x001fd2000f8ec0ff */
[----:B----4-:R-:W0:Y:S04]  /*1960*/  LDS.128 R8, [UR4+0x10] ;  /* 0x00001004ff087984 */ /* 0x010e280008000c00 */
[----:B------:R-:W1:Y:S01]  /*1970*/  LDS.128 R12, [UR4+0x20] ;  /* 0x00002004ff0c7984 */ /* 0x000e620008000c00 */
[----:B0-----:R-:W-:Y:S02]  /*1980*/  SEL R5, R9, RZ, P1 ;  /* 0x000000ff09057207 */ /* 0x001fe40000800000 */
[----:B------:R-:W-:Y:S02]  /*1990*/  SEL R8, R8, 0x1, P1 ;  /* 0x0000000108087807 */ /* 0x000fe40000800000 */
[----:B------:R-:W-:Y:S01]  /*19a0*/  ISETP.GT.AND P1, PT, R4, 0x40, PT ;  /* 0x000000400400780c */ /* 0x000fe20003f24270 */
[----:B------:R-:W-:-:S03]  /*19b0*/  IMAD R5, R5, R2, RZ ;  /* 0x0000000205057224 */ /* 0x000fc600078e02ff */
[----:B------:R-:W-:Y:S01]  /*19c0*/  SEL R7, R10, 0x1, P1 ;  /* 0x000000010a077807 */ /* 0x000fe20000800000 */
[C---:B------:R-:W-:Y:S02]  /*19d0*/  IMAD R5, R8.reuse, R3, R5 ;  /* 0x0000000308057224 */ /* 0x040fe400078e0205 */
[----:B------:R-:W-:-:S05]  /*19e0*/  IMAD.WIDE.U32 R2, R8, R2, RZ ;  /* 0x0000000208027225 */ /* 0x000fca00078e00ff */
[----:B------:R-:W-:Y:S02]  /*19f0*/  IADD3 R0, PT, PT, R3, R5, RZ ;  /* 0x0000000503007210 */ /* 0x000fe40007ffe0ff */
[----:B------:R-:W-:Y:S02]  /*1a00*/  SEL R3, R11, RZ, P1 ;  /* 0x000000ff0b037207 */ /* 0x000fe40000800000 */
[----:B------:R-:W0:Y:S01]  /*1a10*/  LDS.128 R8, [UR4+0x30] ;  /* 0x00003004ff087984 */ /* 0x000e220008000c00 */
[-C--:B------:R-:W-:Y:S01]  /*1a20*/  IMAD R0, R0, R7.reuse, RZ ;  /* 0x0000000700007224 */ /* 0x080fe200078e02ff */
[----:B------:R-:W-:Y:S01]  /*1a30*/  ISETP.GT.AND P1, PT, R4, 0x60, PT ;  /* 0x000000600400780c */ /* 0x000fe20003f24270 */
[----:B------:R-:W-:-:S04]  /*1a40*/  IMAD.WIDE.U32 R6, R2, R7, RZ ;  /* 0x0000000702067225 */ /* 0x000fc800078e00ff */
[----:B------:R-:W-:Y:S01]  /*1a50*/  IMAD R5, R3, R2, R0 ;  /* 0x0000000203057224 */ /* 0x000fe200078e0200 */
[----:B-1----:R-:W-:-:S04]  /*1a60*/  SEL R3, R12, 0x1, P1 ;  /* 0x000000010c037807 */ /* 0x002fc80000800000 */
[----:B------:R-:W-:Y:S02]  /*1a70*/  IADD3 R0, PT, PT, R7, R5, RZ ;  /* 0x0000000507007210 */ /* 0x000fe40007ffe0ff */
[----:B------:R-:W-:Y:S01]  /*1a80*/  SEL R5, R13, RZ, P1 ;  /* 0x000000ff0d057207 */ /* 0x000fe20000800000 */
[----:B------:R-:W-:Y:S01]  /*1a90*/  IMAD.WIDE.U32 R12, R6, R3, RZ ;  /* 0x00000003060c7225 */ /* 0x000fe200078e00ff */
[----:B------:R-:W-:-:S03]  /*1aa0*/  ISETP.GT.AND P1, PT, R4, 0x80, PT ;  /* 0x000000800400780c */ /* 0x000fc60003f24270 */
[----:B------:R-:W-:Y:S01]  /*1ab0*/  IMAD R0, R0, R3, RZ ;  /* 0x0000000300007224 */ /* 0x000fe200078e02ff */
[----:B------:R-:W-:Y:S01]  /*1ac0*/  SEL R7, R14, 0x1, P1 ;  /* 0x000000010e077807 */ /* 0x000fe20000800000 */
[----:B------:R-:W1:Y:S01]  /*1ad0*/  LDS.64 R2, [UR4+0x40] ;  /* 0x00004004ff027984 */ /* 0x000e620008000a00 */
[----:B------:R-:W-:Y:S01]  /*1ae0*/  SEL R15, R15, RZ, P1 ;  /* 0x000000ff0f0f7207 */ /* 0x000fe20000800000 */
[----:B------:R-:W-:Y:S01]  /*1af0*/  IMAD R5, R5, R6, R0 ;  /* 0x0000000605057224 */ /* 0x000fe200078e0200 */
[----:B------:R-:W-:-:S04]  /*1b00*/  ISETP.GT.AND P1, PT, R4, 0xa0, PT ;  /* 0x000000a00400780c */ /* 0x000fc80003f24270 */
[----:B------:R-:W-:-:S05]  /*1b10*/  IADD3 R0, PT, PT, R13, R5, RZ ;  /* 0x000000050d007210 */ /* 0x000fca0007ffe0ff */
[-C--:B------:R-:W-:Y:S02]  /*1b20*/  IMAD R0, R0, R7.reuse, RZ ;  /* 0x0000000700007224 */ /* 0x080fe400078e02ff */
[----:B------:R-:W-:-:S04]  /*1b30*/  IMAD.WIDE.U32 R6, R12, R7, RZ ;  /* 0x000000070c067225 */ /* 0x000fc800078e00ff */
[----:B------:R-:W-:Y:S01]  /*1b40*/  IMAD R15, R15, R12, R0 ;  /* 0x0000000c0f0f7224 */ /* 0x000fe200078e0200 */
[----:B0-----:R-:W-:-:S04]  /*1b50*/  SEL R5, R8, 0x1, P1 ;  /* 0x0000000108057807 */ /* 0x001fc80000800000 */
[----:B------:R-:W-:Y:S02]  /*1b60*/  IADD3 R0, PT, PT, R7, R15, RZ ;  /* 0x0000000f07007210 */ /* 0x000fe40007ffe0ff */
[----:B------:R-:W-:Y:S01]  /*1b70*/  SEL R7, R9, RZ, P1 ;  /* 0x000000ff09077207 */ /* 0x000fe20000800000 */
[----:B------:R-:W-:Y:S01]  /*1b80*/  IMAD.WIDE.U32 R8, R6, R5, RZ ;  /* 0x0000000506087225 */ /* 0x000fe200078e00ff */
[----:B------:R-:W-:-:S03]  /*1b90*/  ISETP.GT.AND P1, PT, R4, 0xc0, PT ;  /* 0x000000c00400780c */ /* 0x000fc60003f24270 */
[----:B------:R-:W-:Y:S01]  /*1ba0*/  IMAD R0, R0, R5, RZ ;  /* 0x0000000500007224 */ /* 0x000fe200078e02ff */
[----:B------:R-:W-:Y:S02]  /*1bb0*/  SEL R5, R10, 0x1, P1 ;  /* 0x000000010a057807 */ /* 0x000fe40000800000 */
[----:B------:R-:W-:Y:S01]  /*1bc0*/  SEL R11, R11, RZ, P1 ;  /* 0x000000ff0b0b7207 */ /* 0x000fe20000800000 */
[----:B------:R-:W-:Y:S01]  /*1bd0*/  IMAD R7, R7, R6, R0 ;  /* 0x0000000607077224 */ /* 0x000fe200078e0200 */
[----:B------:R-:W-:-:S04]  /*1be0*/  ISETP.GT.AND P1, PT, R4, 0xe0, PT ;  /* 0x000000e00400780c */ /* 0x000fc80003f24270 */
[----:B------:R-:W-:Y:S02]  /*1bf0*/  IADD3 R0, PT, PT, R9, R7, RZ ;  /* 0x0000000709007210 */ /* 0x000fe40007ffe0ff */
[----:B-1----:R-:W-:-:S03]  /*1c00*/  SEL R7, R2, 0x1, P1 ;  /* 0x0000000102077807 */ /* 0x002fc60000800000 */
[-C--:B------:R-:W-:Y:S02]  /*1c10*/  IMAD R0, R0, R5.reuse, RZ ;  /* 0x0000000500007224 */ /* 0x080fe400078e02ff */
[----:B------:R-:W-:-:S04]  /*1c20*/  IMAD.WIDE.U32 R4, R8, R5, RZ ;  /* 0x0000000508047225 */ /* 0x000fc800078e00ff */
[----:B------:R-:W-:-:S05]  /*1c30*/  IMAD R11, R11, R8, R0 ;  /* 0x000000080b0b7224 */ /* 0x000fca00078e0200 */
[----:B------:R-:W-:Y:S02]  /*1c40*/  IADD3 R0, PT, PT, R5, R11, RZ ;  /* 0x0000000b05007210 */ /* 0x000fe40007ffe0ff */
[----:B------:R-:W-:Y:S01]  /*1c50*/  SEL R5, R3, RZ, P1 ;  /* 0x000000ff03057207 */ /* 0x000fe20000800000 */
[----:B------:R-:W-:-:S04]  /*1c60*/  IMAD.WIDE.U32 R2, R4, R7, RZ ;  /* 0x0000000704027225 */ /* 0x000fc800078e00ff */
[----:B------:R-:W-:-:S04]  /*1c70*/  IMAD R0, R0, R7, RZ ;  /* 0x0000000700007224 */ /* 0x000fc800078e02ff */
[----:B------:R-:W-:-:S05]  /*1c80*/  IMAD R5, R5, R4, R0 ;  /* 0x0000000405057224 */ /* 0x000fca00078e0200 */
[----:B------:R-:W-:Y:S01]  /*1c90*/  IADD3 R3, PT, PT, R3, R5, RZ ;  /* 0x0000000503037210 */ /* 0x000fe20007ffe0ff */
[----:B------:R-:W-:Y:S06]  /*1ca0*/  BRA `(.L_x_17) ;  /* 0x0000004c00907947 */ /* 0x000fec0003800000 */
.L_x_3:
[----:B------:R-:W0:Y:S01]  /*1cb0*/  S2R R0, SR_TID.X ;  /* 0x0000000000007919 */ /* 0x000e220000002100 */
[----:B------:R-:W1:Y:S02]  /*1cc0*/  LDCU.64 UR4, c[0x0][0x380] ;  /* 0x00007000ff0477ac */ /* 0x000e640008000a00 */
[----:B-1----:R-:W-:Y:S02]  /*1cd0*/  MOV R2, UR4 ;  /* 0x0000000400027c02 */ /* 0x002fe40008000f00 */
[----:B------:R-:W-:Y:S02]  /*1ce0*/  MOV R3, UR5 ;  /* 0x0000000500037c02 */ /* 0x000fe40008000f00 */
[----:B0-----:R-:W-:-:S05]  /*1cf0*/  SHF.L.U32 R21, R0, 0x2, RZ ;  /* 0x0000000200157819 */ /* 0x001fca00000006ff */
[----:B------:R-:W-:-:S05]  /*1d00*/  IMAD.WIDE.U32 R6, R21, 0x8, R2 ;  /* 0x0000000815067825 */ /* 0x000fca00078e0002 */
[----:B------:R-:W2:Y:S04]  /*1d10*/  LDG.E.128.CONSTANT R24, desc[UR6][R6.64] ;  /* 0x0000000606187981 */ /* 0x000ea8000c1e9d00 */
[----:B------:R-:W3:Y:S04]  /*1d20*/  LDG.E.128.CONSTANT R12, desc[UR6][R6.64+0x10] ;  /* 0x00001006060c7981 */ /* 0x000ee8000c1e9d00 */
[----:B------:R-:W4:Y:S04]  /*1d30*/  LDG.E.128.CONSTANT R8, desc[UR6][R6.64+0x2000] ;  /* 0x0020000606087981 */ /* 0x000f28000c1e9d00 */
[----:B------:R4:W5:Y:S01]  /*1d40*/  LDG.E.128.CONSTANT R16, desc[UR6][R6.64+0x2010] ;  /* 0x0020100606107981 */ /* 0x000962000c1e9d00 */
[----:B------:R-:W-:Y:S01]  /*1d50*/  ISETP.GE.U32.AND P0, PT, R4, 0x1000, PT ;  /* 0x000010000400780c */ /* 0x000fe20003f06070 */
[----:B------:R-:W-:Y:S01]  /*1d60*/  UMOV UR4, 0x800 ;  /* 0x0000080000047882 */ /* 0x000fe20000000000 */
[----:B--2---:R-:W-:-:S02]  /*1d70*/  IMAD R5, R27, R24, RZ ;  /* 0x000000181b057224 */ /* 0x004fc400078e02ff */
[----:B------:R-:W-:-:S04]  /*1d80*/  IMAD.WIDE.U32 R22, R26, R24, RZ ;  /* 0x000000181a167225 */ /* 0x000fc800078e00ff */
[----:B------:R-:W-:Y:S02]  /*1d90*/  IMAD R5, R25, R26, R5 ;  /* 0x0000001a19057224 */ /* 0x000fe400078e0205 */
[----:B---3--:R-:W-:-:S03]  /*1da0*/  IMAD R13, R13, R22, RZ ;  /* 0x000000160d0d7224 */ /* 0x008fc600078e02ff */
[----:B------:R-:W-:Y:S01]  /*1db0*/  IADD3 R5, PT, PT, R23, R5, RZ ;  /* 0x0000000517057210 */ /* 0x000fe20007ffe0ff */
[----:B------:R-:W-:-:S04]  /*1dc0*/  IMAD.WIDE.U32 R22, R12, R22, RZ ;  /* 0x000000160c167225 */ /* 0x000fc800078e00ff */
[----:B------:R-:W-:Y:S02]  /*1dd0*/  IMAD R5, R12, R5, R13 ;  /* 0x000000050c057224 */ /* 0x000fe400078e020d */
[----:B------:R-:W-:-:S03]  /*1de0*/  IMAD R12, R15, R22, RZ ;  /* 0x000000160f0c7224 */ /* 0x000fc600078e02ff */
        /* <DEDUP_REMOVED lines=11> */
[----:B-----5:R-:W-:-:S03]  /*1ea0*/  IMAD R6, R17, R22, RZ ;  /* 0x0000001611067224 */ /* 0x020fc600078e02ff */
[----:B------:R-:W-:Y:S01]  /*1eb0*/  IADD3 R5, PT, PT, R23, R5, RZ ;  /* 0x0000000517057210 */ /* 0x000fe20007ffe0ff */
[----:B------:R-:W-:-:S04]  /*1ec0*/  IMAD.WIDE.U32 R22, R16, R22, RZ ;  /* 0x0000001610167225 */ /* 0x000fc800078e00ff */
[----:B------:R-:W-:Y:S02]  /*1ed0*/  IMAD R5, R16, R5, R6 ;  /* 0x0000000510057224 */ /* 0x000fe400078e0206 */
[-C--:B------:R-:W-:Y:S02]  /*1ee0*/  IMAD R6, R19, R22.reuse, RZ ;  /* 0x0000001613067224 */ /* 0x080fe400078e02ff */
[----:B------:R-:W-:Y:S01]  /*1ef0*/  IMAD.WIDE.U32 R38, R18, R22, RZ ;  /* 0x0000001612267225 */ /* 0x000fe200078e00ff */
[----:B------:R-:W-:-:S05]  /*1f00*/  IADD3 R5, PT, PT, R23, R5, RZ ;  /* 0x0000000517057210 */ /* 0x000fca0007ffe0ff */
[----:B------:R-:W-:-:S05]  /*1f10*/  IMAD R5, R18, R5, R6 ;  /* 0x0000000512057224 */ /* 0x000fca00078e0206 */
[----:B------:R-:W-:Y:S01]  /*1f20*/  IADD3 R42, PT, PT, R39, R5, RZ ;  /* 0x00000005272a7210 */ /* 0x000fe20007ffe0ff */
[----:B------:R-:W-:Y:S06]  /*1f30*/  @!P0 BRA `(.L_x_18) ;  /* 0x0000000000c48947 */ /* 0x000fec0003800000 */
[----:B------:R-:W0:Y:S01]  /*1f40*/  LDC R20, c[0x0][0x390] ;  /* 0x0000e400ff147b82 */ /* 0x000e220000000800 */
[----:B------:R-:W-:Y:S01]  /*1f50*/  IADD3 R24, PT, PT, R4, -0x800, RZ ;  /* 0xfffff80004187810 */ /* 0x000fe20007ffe0ff */
[----:B------:R-:W-:-:S06]  /*1f60*/  UMOV UR4, 0x800 ;  /* 0x0000080000047882 */ /* 0x000fcc0000000000 */
[----:B------:R-:W1:Y:S02]  /*1f70*/  LDC.64 R2, c[0x0][0x380] ;  /* 0x0000e000ff027b82 */ /* 0x000e640000000a00 */
.L_x_20:
[----:B------:R-:W-:-:S05]  /*1f80*/  IADD3 R23, PT, PT, R21, UR4, RZ ;  /* 0x0000000415177c10 */ /* 0x000fca000fffe0ff */
[----:B-1----:R-:W-:-:S05]  /*1f90*/  IMAD.WIDE.U32 R22, R23, 0x8, R2 ;  /* 0x0000000817167825 */ /* 0x002fca00078e0002 */
[----:B------:R-:W2:Y:S04]  /*1fa0*/  LDG.E.128.CONSTANT R4, desc[UR6][R22.64] ;  /* 0x0000000616047981 */ /* 0x000ea8000c1e9d00 */
[----:B------:R-:W3:Y:S04]  /*1fb0*/  LDG.E.128.CONSTANT R12, desc[UR6][R22.64+0x10] ;  /* 0x00001006160c7981 */ /* 0x000ee8000c1e9d00 */
[----:B------:R-:W4:Y:S04]  /*1fc0*/  LDG.E.128.CONSTANT R16, desc[UR6][R22.64+0x2000] ;  /* 0x0020000616107981 */ /* 0x000f28000c1e9d00 */
[----:B------:R-:W5:Y:S01]  /*1fd0*/  LDG.E.128.CONSTANT R8, desc[UR6][R22.64+0x2010] ;  /* 0x0020100616087981 */ /* 0x000f62000c1e9d00 */
[----:B--2---:R-:W-:-:S02]  /*1fe0*/  IMAD R5, R5, R38, RZ ;  /* 0x0000002605057224 */ /* 0x004fc400078e02ff */
[----:B------:R-:W-:-:S04]  /*1ff0*/  IMAD.WIDE.U32 R38, R4, R38, RZ ;  /* 0x0000002604267225 */ /* 0x000fc800078e00ff */
[----:B------:R-:W-:Y:S02]  /*2000*/  IMAD R5, R4, R42, R5 ;  /* 0x0000002a04057224 */ /* 0x000fe400078e0205 */
[----:B------:R-:W-:-:S03]  /*2010*/  IMAD R4, R7, R38, RZ ;  /* 0x0000002607047224 */ /* 0x000fc600078e02ff */
[----:B------:R-:W-:Y:S01]  /*2020*/  IADD3 R5, PT, PT, R39, R5, RZ ;  /* 0x0000000527057210 */ /* 0x000fe20007ffe0ff */
        /* <DEDUP_REMOVED lines=17> */
[----:B------:R-:W-:Y:S01]  /*2140*/  IMAD R5, R18, R5, R4 ;  /* 0x0000000512057224 */ /* 0x000fe200078e0204 */
[----:B0-----:R-:W-:Y:S01]  /*2150*/  MOV R4, R20 ;  /* 0x0000001400047202 */ /* 0x001fe20000000f00 */
[----:B-----5:R-:W-:-:S03]  /*2160*/  IMAD R6, R9, R38, RZ ;  /* 0x0000002609067224 */ /* 0x020fc600078e02ff */
[----:B------:R-:W-:Y:S01]  /*2170*/  IADD3 R5, PT, PT, R39, R5, RZ ;  /* 0x0000000527057210 */ /* 0x000fe20007ffe0ff */
[----:B------:R-:W-:Y:S01]  /*2180*/  IMAD.WIDE.U32 R38, R8, R38, RZ ;  /* 0x0000002608267225 */ /* 0x000fe200078e00ff */
[----:B------:R-:W-:-:S03]  /*2190*/  IADD3 R7, PT, PT, R4, -UR4, RZ ;  /* 0x8000000404077c10 */ /* 0x000fc6000fffe0ff */
[----:B------:R-:W-:Y:S01]  /*21a0*/  IMAD R5, R8, R5, R6 ;  /* 0x0000000508057224 */ /* 0x000fe200078e0206 */
[----:B------:R-:W-:Y:S01]  /*21b0*/  ISETP.GE.AND P0, PT, R7, 0x800, PT ;  /* 0x000008000700780c */ /* 0x000fe20003f06270 */
[----:B------:R-:W-:-:S03]  /*21c0*/  IMAD R6, R11, R38, RZ ;  /* 0x000000260b067224 */ /* 0x000fc600078e02ff */
[----:B------:R-:W-:Y:S01]  /*21d0*/  IADD3 R5, PT, PT, R39, R5, RZ ;  /* 0x0000000527057210 */ /* 0x000fe20007ffe0ff */
[----:B------:R-:W-:-:S04]  /*21e0*/  IMAD.WIDE.U32 R38, R10, R38, RZ ;  /* 0x000000260a267225 */ /* 0x000fc800078e00ff */
[----:B------:R-:W-:-:S05]  /*21f0*/  IMAD R5, R10, R5, R6 ;  /* 0x000000050a057224 */ /* 0x000fca00078e0206 */
[----:B------:R-:W-:Y:S01]  /*2200*/  IADD3 R42, PT, PT, R39, R5, RZ ;  /* 0x00000005272a7210 */ /* 0x000fe20007ffe0ff */
[----:B------:R-:W-:Y:S06]  /*2210*/  @!P0 BRA `(.L_x_19) ;  /* 0x0000000c00748947 */ /* 0x000fec0003800000 */
[----:B------:R-:W-:-:S06]  /*2220*/  UIADD3 UR4, UPT, UPT, UR4, 0x800, URZ ;  /* 0x0000080004047890 */ /* 0x000fcc000fffe0ff */
[----:B------:R-:W-:-:S13]  /*2230*/  ISETP.LT.AND P0, PT, R24, UR4, PT ;  /* 0x0000000418007c0c */ /* 0x000fda000bf01270 */
[----:B------:R-:W-:Y:S05]  /*2240*/  @!P0 BRA `(.L_x_20) ;  /* 0xfffffffc004c8947 */ /* 0x000fea000383ffff */
.L_x_18:
[----:B------:R-:W-:-:S13]  /*2250*/  ISETP.LE.AND P0, PT, R4, UR4, PT ;  /* 0x0000000404007c0c */ /* 0x000fda000bf03270 */
[----:B------:R-:W-:Y:S05]  /*2260*/  @P0 BRA `(.L_x_19) ;  /* 0x0000000c00600947 */ /* 0x000fea0003800000 */
[----:B------:R-:W-:Y:S01]  /*2270*/  IADD3 R41, PT, PT, R4, -UR4, RZ ;  /* 0x8000000404297c10 */ /* 0x000fe2000fffe0ff */
[----:B------:R-:W-:Y:S03]  /*2280*/  BSSY.RECONVERGENT B1, `(.L_x_19) ;  /* 0x00000d6000017945 */ /* 0x000fe60003800200 */
[----:B------:R-:W-:-:S13]  /*2290*/  ISETP.GE.AND P0, PT, R0, R41, PT ;  /* 0x000000290000720c */ /* 0x000fda0003f06270 */
[----:B------:R-:W-:Y:S05]  /*22a0*/  @P0 BRA `(.L_x_21) ;  /* 0x0000000c004c0947 */ /* 0x000fea0003800000 */
[-C--:B------:R-:W-:Y:S01]  /*22b0*/  LOP3.LUT R5, RZ, R0.reuse, RZ, 0x33, !PT ;  /* 0x00000000ff057212 */ /* 0x080fe200078e33ff */
[----:B------:R-:W-:Y:S01]  /*22c0*/  BSSY.RECONVERGENT B2, `(.L_x_22) ;  /* 0x0000017000027945 */ /* 0x000fe20003800200 */
[----:B------:R-:W-:Y:S02]  /*22d0*/  MOV R40, R0 ;  /* 0x0000000000287202 */ /* 0x000fe40000000f00 */
[----:B------:R-:W-:-:S04]  /*22e0*/  IADD3 R4, PT, PT, R4, -UR4, R5 ;  /* 0x8000000404047c10 */ /* 0x000fc8000fffe005 */
[C---:B------:R-:W-:Y:S02]  /*22f0*/  LOP3.LUT R5, R4.reuse, 0x300, RZ, 0xc0, !PT ;  /* 0x0000030004057812 */ /* 0x040fe400078ec0ff */
[----:B------:R-:W-:Y:S02]  /*2300*/  ISETP.GE.U32.AND P1, PT, R4, 0x300, PT ;  /* 0x000003000400780c */ /* 0x000fe40003f26070 */
[----:B------:R-:W-:-:S13]  /*2310*/  ISETP.NE.AND P0, PT, R5, 0x300, PT ;  /* 0x000003000500780c */ /* 0x000fda0003f05270 */
[----:B------:R-:W-:Y:S05]  /*2320*/  @!P0 BRA `(.L_x_23) ;  /* 0x0000000000408947 */ /* 0x000fea0003800000 */
[----:B------:R-:W-:Y:S02]  /*2330*/  LEA.HI R4, R4, 0x1, RZ, 0x18 ;  /* 0x0000000104047811 */ /* 0x000fe400078fc0ff */
[----:B------:R-:W-:Y:S02]  /*2340*/  IADD3 R7, PT, PT, R0, UR4, RZ ;  /* 0x0000000400077c10 */ /* 0x000fe4000fffe0ff */
[----:B------:R-:W-:Y:S02]  /*2350*/  LOP3.LUT R4, R4, 0x3, RZ, 0xc0, !PT ;  /* 0x0000000304047812 */ /* 0x000fe400078ec0ff */
[----:B------:R-:W-:Y:S02]  /*2360*/  MOV R40, R0 ;  /* 0x0000000000287202 */ /* 0x000fe40000000f00 */
[----:B------:R-:W-:-:S07]  /*2370*/  IADD3 R6, PT, PT, -R4, RZ, RZ ;  /* 0x000000ff04067210 */ /* 0x000fce0007ffe1ff */
.L_x_24:
[----:B------:R-:W-:-:S06]  /*2380*/  IMAD.WIDE.U32 R4, R7, 0x8, R2 ;  /* 0x0000000807047825 */ /* 0x000fcc00078e0002 */
[----:B------:R-:W2:Y:S01]  /*2390*/  LDG.E.64.CONSTANT R4, desc[UR6][R4.64] ;  /* 0x0000000604047981 */ /* 0x000ea2000c1e9b00 */
[----:B------:R-:W-:Y:S02]  /*23a0*/  IADD3 R6, PT, PT, R6, 0x1, RZ ;  /* 0x0000000106067810 */ /* 0x000fe40007ffe0ff */
[----:B------:R-:W-:Y:S02]  /*23b0*/  IADD3 R40, PT, PT, R40, 0x100, RZ ;  /* 0x0000010028287810 */ /* 0x000fe40007ffe0ff */
[----:B------:R-:W-:Y:S02]  /*23c0*/  ISETP.NE.AND P0, PT, R6, RZ, PT ;  /* 0x000000ff0600720c */ /* 0x000fe40003f05270 */
[----:B------:R-:W-:Y:S01]  /*23d0*/  IADD3 R7, PT, PT, R7, 0x100, RZ ;  /* 0x0000010007077810 */ /* 0x000fe20007ffe0ff */
[-C--:B--2---:R-:W-:Y:S02]  /*23e0*/  IMAD R9, R5, R38.reuse, RZ ;  /* 0x0000002605097224 */ /* 0x084fe400078e02ff */
[----:B------:R-:W-:-:S04]  /*23f0*/  IMAD.WIDE.U32 R38, R4, R38, RZ ;  /* 0x0000002604267225 */ /* 0x000fc800078e00ff */
[----:B------:R-:W-:-:S05]  /*2400*/  IMAD R9, R4, R42, R9 ;  /* 0x0000002a04097224 */ /* 0x000fca00078e0209 */
[----:B------:R-:W-:Y:S01]  /*2410*/  IADD3 R42, PT, PT, R39, R9, RZ ;  /* 0x00000009272a7210 */ /* 0x000fe20007ffe0ff */
[----:B------:R-:W-:Y:S06]  /*2420*/  @P0 BRA `(.L_x_24) ;  /* 0xfffffffc00d40947 */ /* 0x000fec000383ffff */
.L_x_23:
[----:B------:R-:W-:Y:S05]  /*2430*/  BSYNC.RECONVERGENT B2 ;  /* 0x0000000000027941 */ /* 0x000fea0003800200 */
.L_x_22:
[----:B------:R-:W-:Y:S05]  /*2440*/  @!P1 BRA `(.L_x_21) ;  /* 0x0000000800e49947 */ /* 0x000fea0003800000 */
[----:B------:R-:W0:Y:S01]  /*2450*/  LDCU.64 UR8, c[0x0][0x380] ;  /* 0x00007000ff0877ac */ /* 0x000e220008000a00 */
[----:B------:R-:W-:Y:S01]  /*2460*/  IADD3 R7, PT, PT, R41, -R40, RZ ;  /* 0x8000002829077210 */ /* 0x000fe20007ffe0ff */
[----:B------:R-:W-:Y:S01]  /*2470*/  BSSY.RECONVERGENT B2, `(.L_x_25) ;  /* 0x000006a000027945 */ /* 0x000fe20003800200 */
[C---:B------:R-:W-:Y:S02]  /*2480*/  IADD3 R5, P0, PT, R40.reuse, UR4, RZ ;  /* 0x0000000428057c10 */ /* 0x040fe4000ff1e0ff */
[----:B------:R-:W-:Y:S02]  /*2490*/  ISETP.GT.AND P1, PT, R7, 0xc00, PT ;  /* 0x00000c000700780c */ /* 0x000fe40003f24270 */
[----:B------:R-:W-:Y:S02]  /*24a0*/  IADD3.X R6, PT, PT, RZ, RZ, RZ, P0, !PT ;  /* 0x000000ffff067210 */ /* 0x000fe400007fe4ff */
[----:B------:R-:W-:Y:S02]  /*24b0*/  IADD3 R43, PT, PT, R40, UR4, RZ ;  /* 0x00000004282b7c10 */ /* 0x000fe4000fffe0ff */
[----:B0-----:R-:W-:-:S04]  /*24c0*/  LEA R4, P0, R5, UR8, 0x3 ;  /* 0x0000000805047c11 */ /* 0x001fc8000f8018ff */
[----:B------:R-:W-:Y:S02]  /*24d0*/  LEA.HI.X R5, R5, UR9, R6, 0x3, P0 ;  /* 0x0000000905057c11 */ /* 0x000fe400080f1c06 */
[----:B------:R-:W-:-:S04]  /*24e0*/  IADD3 R4, P0, PT, R4, 0x1000, RZ ;  /* 0x0000100004047810 */ /* 0x000fc80007f1e0ff */
[----:B------:R-:W-:Y:S02]  /*24f0*/  IADD3.X R5, PT, PT, RZ, R5, RZ, P0, !PT ;  /* 0x00000005ff057210 */ /* 0x000fe400007fe4ff */
[----:B------:R-:W-:Y:S01]  /*2500*/  PLOP3.LUT P0, PT, PT, PT, PT, 0x80, 0x8 ;  /* 0x000000000008781c */ /* 0x000fe20003f0f070 */
[----:B------:R-:W-:-:S12]  /*2510*/  @!P1 BRA `(.L_x_26) ;  /* 0x00000004007c9947 */ /* 0x000fd80003800000 */
[----:B------:R-:W-:Y:S02]  /*2520*/  PLOP3.LUT P0, PT, PT, PT, PT, 0x8, 0x80 ;  /* 0x000000000080781c */ /* 0x000fe40003f0e170 */
[----:B------:R-:W-:-:S11]  /*2530*/  IADD3 R45, PT, PT, R41, -0xc00, RZ ;  /* 0xfffff400292d7810 */ /* 0x000fd60007ffe0ff */
.L_x_27:
[C---:B------:R-:W-:Y:S01]  /*2540*/  IMAD.WIDE.U32 R36, R43.reuse, 0x8, R2 ;  /* 0x000000082b247825 */ /* 0x040fe200078e0002 */
[----:B------:R-:W2:Y:S04]  /*2550*/  LDG.E.64.CONSTANT R6, desc[UR6][R4.64+-0x800] ;  /* 0xfff8000604067981 */ /* 0x000ea8000c1e9b00 */
[----:B------:R-:W3:Y:S04]  /*2560*/  LDG.E.64.CONSTANT R8, desc[UR6][R4.64] ;  /* 0x0000000604087981 */ /* 0x000ee8000c1e9b00 */
[----:B------:R-:W4:Y:S01]  /*2570*/  LDG.E.64.CONSTANT R36, desc[UR6][R36.64] ;  /* 0x0000000624247981 */ /* 0x000f22000c1e9b00 */
[----:B------:R-:W-:-:S03]  /*2580*/  IADD3 R13, PT, PT, R43, 0x400, RZ ;  /* 0x000004002b0d7810 */ /* 0x000fc60007ffe0ff */
[----:B------:R-:W5:Y:S02]  /*2590*/  LDG.E.64.CONSTANT R10, desc[UR6][R4.64+0x800] ;  /* 0x00080006040a7981 */ /* 0x000f64000c1e9b00 */
[----:B------:R-:W-:Y:S02]  /*25a0*/  IMAD.WIDE.U32 R12, R13, 0x8, R2 ;  /* 0x000000080d0c7825 */ /* 0x000fe400078e0002 */
[----:B------:R-:W5:Y:S04]  /*25b0*/  LDG.E.64.CONSTANT R14, desc[UR6][R4.64+0x1800] ;  /* 0x00180006040e7981 */ /* 0x000f68000c1e9b00 */
[----:B------:R-:W5:Y:S04]  /*25c0*/  LDG.E.64.CONSTANT R12, desc[UR6][R12.64] ;  /* 0x000000060c0c7981 */ /* 0x000f68000c1e9b00 */
[----:B------:R-:W5:Y:S01]  /*25d0*/  LDG.E.64.CONSTANT R16, desc[UR6][R4.64+0x2000] ;  /* 0x0020000604107981 */ /* 0x000f62000c1e9b00 */
        /* <DEDUP_REMOVED lines=11> */
[----:B------:R-:W5:Y:S04]  /*2690*/  LDG.E.64.CONSTANT R32, desc[UR6][R4.64+0x6000] ;  /* 0x0060000604207981 */ /* 0x000f68000c1e9b00 */
[----:B------:R0:W5:Y:S01]  /*26a0*/  LDG.E.64.CONSTANT R34, desc[UR6][R4.64+0x6800] ;  /* 0x0068000604227981 */ /* 0x000162000c1e9b00 */
[----:B------:R-:W-:-:S04]  /*26b0*/  IADD3 R40, PT, PT, R40, 0x1000, RZ ;  /* 0x0000100028287810 */ /* 0x000fc80007ffe0ff */
[----:B------:R-:W-:Y:S02]  /*26c0*/  ISETP.GE.AND P1, PT, R40, R45, PT ;  /* 0x0000002d2800720c */ /* 0x000fe40003f26270 */
[----:B0-----:R-:W-:Y:S02]  /*26d0*/  IADD3 R4, P2, PT, R4, 0x8000, RZ ;  /* 0x0000800004047810 */ /* 0x001fe40007f5e0ff */
[----:B------:R-:W-:Y:S02]  /*26e0*/  IADD3 R43, PT, PT, R43, 0x1000, RZ ;  /* 0x000010002b2b7810 */ /* 0x000fe40007ffe0ff */
[----:B------:R-:W-:Y:S01]  /*26f0*/  IADD3.X R5, PT, PT, RZ, R5, RZ, P2, !PT ;  /* 0x00000005ff057210 */ /* 0x000fe200017fe4ff */
[-C--:B----4-:R-:W-:Y:S02]  /*2700*/  IMAD R37, R37, R38.reuse, RZ ;  /* 0x0000002625257224 */ /* 0x090fe400078e02ff */
[----:B------:R-:W-:-:S04]  /*2710*/  IMAD.WIDE.U32 R38, R36, R38, RZ ;  /* 0x0000002624267225 */ /* 0x000fc800078e00ff */
[----:B------:R-:W-:Y:S02]  /*2720*/  IMAD R37, R36, R42, R37 ;  /* 0x0000002a24257224 */ /* 0x000fe400078e0225 */
[----:B--2---:R-:W-:-:S03]  /*2730*/  IMAD R7, R7, R38, RZ ;  /* 0x0000002607077224 */ /* 0x004fc600078e02ff */
[----:B------:R-:W-:Y:S01]  /*2740*/  IADD3 R37, PT, PT, R39, R37, RZ ;  /* 0x0000002527257210 */ /* 0x000fe20007ffe0ff */
[----:B------:R-:W-:-:S04]  /*2750*/  IMAD.WIDE.U32 R38, R6, R38, RZ ;  /* 0x0000002606267225 */ /* 0x000fc800078e00ff */
[----:B------:R-:W-:Y:S02]  /*2760*/  IMAD R7, R6, R37, R7 ;  /* 0x0000002506077224 */ /* 0x000fe400078e0207 */
[----:B---3--:R-:W-:-:S03]  /*2770*/  IMAD R6, R9, R38, RZ ;  /* 0x0000002609067224 */ /* 0x008fc600078e02ff */
[----:B------:R-:W-:Y:S01]  /*2780*/  IADD3 R7, PT, PT, R39, R7, RZ ;  /* 0x0000000727077210 */ /* 0x000fe20007ffe0ff */
[----:B------:R-:W-:-:S04]  /*2790*/  IMAD.WIDE.U32 R38, R8, R38, RZ ;  /* 0x0000002608267225 */ /* 0x000fc800078e00ff */
[----:B------:R-:W-:Y:S02]  /*27a0*/  IMAD R7, R8, R7, R6 ;  /* 0x0000000708077224 */ /* 0x000fe400078e0206 */
[----:B-----5:R-:W-:-:S03]  /*27b0*/  IMAD R6, R11, R38, RZ ;  /* 0x000000260b067224 */ /* 0x020fc600078e02ff */
        /* <DEDUP_REMOVED lines=53> */
.L_x_26:
[----:B------:R-:W-:Y:S05]  /*2b10*/  BSYNC.RECONVERGENT B2 ;  /* 0x0000000000027941 */ /* 0x000fea0003800200 */
.L_x_25:
[----:B------:R-:W-:Y:S01]  /*2b20*/  IADD3 R6, PT, PT, R41, -R40, RZ ;  /* 0x8000002829067210 */ /* 0x000fe20007ffe0ff */
[----:B------:R-:W-:Y:S03]  /*2b30*/  BSSY.RECONVERGENT B2, `(.L_x_28) ;  /* 0x0000033000027945 */ /* 0x000fe60003800200 */
[----:B------:R-:W-:-:S13]  /*2b40*/  ISETP.GT.AND P1, PT, R6, 0x400, PT ;  /* 0x000004000600780c */ /* 0x000fda0003f24270 */
[----:B------:R-:W-:Y:S05]  /*2b50*/  @!P1 BRA `(.L_x_29) ;  /* 0x0000000000c09947 */ /* 0x000fea0003800000 */
        /* <DEDUP_REMOVED lines=9> */
[----:B------:R-:W5:Y:S04]  /*2bf0*/  LDG.E.64.CONSTANT R8, desc[UR6][R4.64+0x2000] ;  /* 0x0020000604087981 */ /* 0x000f68000c1e9b00 */
[----:B------:R0:W5:Y:S01]  /*2c00*/  LDG.E.64.CONSTANT R6, desc[UR6][R4.64+0x2800] ;  /* 0x0028000604067981 */ /* 0x000162000c1e9b00 */
[----:B------:R-:W-:-:S02]  /*2c10*/  PLOP3.LUT P0, PT, PT, PT, PT, 0x8, 0x80 ;  /* 0x000000000080781c */ /* 0x000fc40003f0e170 */
[----:B------:R-:W-:Y:S02]  /*2c20*/  IADD3 R40, PT, PT, R40, 0x800, RZ ;  /* 0x0000080028287810 */ /* 0x000fe40007ffe0ff */
[----:B------:R-:W-:Y:S02]  /*2c30*/  IADD3 R43, PT, PT, R43, 0x800, RZ ;  /* 0x000008002b2b7810 */ /* 0x000fe40007ffe0ff */
[----:B0-----:R-:W-:-:S04]  /*2c40*/  IADD3 R4, P1, PT, R4, 0x4000, RZ ;  /* 0x0000400004047810 */ /* 0x001fc80007f3e0ff */
        /* <DEDUP_REMOVED lines=32> */
[----:B------:R-:W-:-:S07]  /*2e50*/  IADD3 R42, PT, PT, R39, R7, RZ ;  /* 0x00000007272a7210 */ /* 0x000fce0007ffe0ff */
.L_x_29:
[----:B------:R-:W-:Y:S05]  /*2e60*/  BSYNC.RECONVERGENT B2 ;  /* 0x0000000000027941 */ /* 0x000fea0003800200 */
.L_x_28:
[----:B------:R-:W-:-:S13]  /*2e70*/  ISETP.LT.OR P0, PT, R40, R41, P0 ;  /* 0x000000292800720c */ /* 0x000fda0000701670 */
[----:B------:R-:W-:Y:S05]  /*2e80*/  @!P0 BRA `(.L_x_21) ;  /* 0x0000000000548947 */ /* 0x000fea0003800000 */
[----:B------:R-:W-:Y:S01]  /*2e90*/  IMAD.WIDE.U32 R2, R43, 0x8, R2 ;  /* 0x000000082b027825 */ /* 0x000fe200078e0002 */
[----:B------:R-:W2:Y:S04]  /*2ea0*/  LDG.E.64.CONSTANT R6, desc[UR6][R4.64+-0x800] ;  /* 0xfff8000604067981 */ /* 0x000ea8000c1e9b00 */
[----:B------:R-:W3:Y:S04]  /*2eb0*/  LDG.E.64.CONSTANT R8, desc[UR6][R4.64] ;  /* 0x0000000604087981 */ /* 0x000ee8000c1e9b00 */
[----:B------:R-:W4:Y:S04]  /*2ec0*/  LDG.E.64.CONSTANT R2, desc[UR6][R2.64] ;  /* 0x0000000602027981 */ /* 0x000f28000c1e9b00 */
[----:B------:R-:W5:Y:S01]  /*2ed0*/  LDG.E.64.CONSTANT R10, desc[UR6][R4.64+0x800] ;  /* 0x00080006040a7981 */ /* 0x000f62000c1e9b00 */
[----:B----4-:R-:W-:-:S02]  /*2ee0*/  IMAD R13, R3, R38, RZ ;  /* 0x00000026030d7224 */ /* 0x010fc400078e02ff */
        /* <DEDUP_REMOVED lines=13> */
[----:B------:R-:W-:-:S05]  /*2fc0*/  IMAD R3, R10, R3, R2 ;  /* 0x000000030a037224 */ /* 0x000fca00078e0202 */
[----:B------:R-:W-:-:S07]  /*2fd0*/  IADD3 R42, PT, PT, R39, R3, RZ ;  /* 0x00000003272a7210 */ /* 0x000fce0007ffe0ff */
.L_x_21:
[----:B------:R-:W-:Y:S05]  /*2fe0*/  BSYNC.RECONVERGENT B1 ;  /* 0x0000000000017941 */ /* 0x000fea0003800200 */
.L_x_19:
[----:B------:R-:W0:Y:S01]  /*2ff0*/  S2R R9, SR_LANEID ;  /* 0x0000000000097919 */ /* 0x000e220000000000 */
[----:B------:R-:W1:Y:S04]  /*3000*/  SHFL.DOWN PT, R3, R42, 0x1, 0x1f ;  /* 0x08201f002a037f89 */ /* 0x000e6800000e0000 */
        /* <DEDUP_REMOVED lines=8> */
[----:B------:R-:W-:Y:S01]  /*3090*/  IMAD R5, R42, R5, R4 ;  /* 0x000000052a057224 */ /* 0x000fe200078e0204 */
[----:B------:R-:W0:Y:S04]  /*30a0*/  @!P1 S2R R10, SR_CgaCtaId ;  /* 0x00000000000a9919 */ /* 0x000e280000008800 */
[----:B------:R-:W-:Y:S02]  /*30b0*/  IADD3 R8, PT, PT, R3, R5, RZ ;  /* 0x0000000503087210 */ /* 0x000fe40007ffe0ff */
[----:B------:R-:W1:Y:S04]  /*30c0*/  SHFL.DOWN PT, R3, R2, 0x2, 0x1f ;  /* 0x08401f0002037f89 */ /* 0x000e6800000e0000 */
[----:B------:R-:W2:Y:S01]  /*30d0*/  SHFL.DOWN PT, R4, R8, 0x2, 0x1f ;  /* 0x08401f0008047f89 */ /* 0x000ea200000e0000 */
[----:B-1----:R-:W-:-:S02]  /*30e0*/  SEL R3, R3, 0x1, !P0 ;  /* 0x0000000103037807 */ /* 0x002fc40004000000 */
[----:B--2---:R-:W-:Y:S02]  /*30f0*/  SEL R5, R4, RZ, !P0 ;  /* 0x000000ff04057207 */ /* 0x004fe40004000000 */
[----:B------:R-:W-:-:S03]  /*3100*/  ISETP.GT.AND P0, PT, R9, 0x1b, PT ;  /* 0x0000001b0900780c */ /* 0x000fc60003f04270 */
[-C--:B------:R-:W-:Y:S02]  /*3110*/  IMAD R6, R5, R2.reuse, RZ ;  /* 0x0000000205067224 */ /* 0x080fe400078e02ff */
[----:B------:R-:W-:-:S04]  /*3120*/  IMAD.WIDE.U32 R4, R3, R2, RZ ;  /* 0x0000000203047225 */ /* 0x000fc800078e00ff */
[----:B------:R-:W-:-:S05]  /*3130*/  IMAD R3, R3, R8, R6 ;  /* 0x0000000803037224 */ /* 0x000fca00078e0206 */
[----:B------:R-:W-:Y:S02]  /*3140*/  IADD3 R6, PT, PT, R5, R3, RZ ;  /* 0x0000000305067210 */ /* 0x000fe40007ffe0ff */
[----:B------:R-:W-:Y:S04]  /*3150*/  SHFL.DOWN PT, R3, R4, 0x4, 0x1f ;  /* 0x08801f0004037f89 */ /* 0x000fe800000e0000 */
[----:B------:R-:W1:Y:S02]  /*3160*/  SHFL.DOWN PT, R5, R6, 0x4, 0x1f ;  /* 0x08801f0006057f89 */ /* 0x000e6400000e0000 */
[----:B-1----:R-:W-:Y:S02]  /*3170*/  SEL R7, R5, RZ, !P0 ;  /* 0x000000ff05077207 */ /* 0x002fe40004000000 */
[----:B------:R-:W-:-:S02]  /*3180*/  SEL R5, R3, 0x1, !P0 ;  /* 0x0000000103057807 */ /* 0x000fc40004000000 */
[----:B------:R-:W-:Y:S01]  /*3190*/  ISETP.GT.AND P0, PT, R9, 0x17, PT ;  /* 0x000000170900780c */ /* 0x000fe20003f04270 */
[-C--:B------:R-:W-:Y:S02]  /*31a0*/  IMAD R7, R7, R4.reuse, RZ ;  /* 0x0000000407077224 */ /* 0x080fe400078e02ff */
[----:B------:R-:W-:-:S04]  /*31b0*/  IMAD.WIDE.U32 R2, R5, R4, RZ ;  /* 0x0000000405027225 */ /* 0x000fc800078e00ff */
[----:B------:R-:W-:-:S05]  /*31c0*/  IMAD R7, R5, R6, R7 ;  /* 0x0000000605077224 */ /* 0x000fca00078e0207 */
[----:B------:R-:W-:Y:S02]  /*31d0*/  IADD3 R8, PT, PT, R3, R7, RZ ;  /* 0x0000000703087210 */ /* 0x000fe40007ffe0ff */
[----:B------:R-:W1:Y:S04]  /*31e0*/  SHFL.DOWN PT, R3, R2, 0x8, 0x1f ;  /* 0x09001f0002037f89 */ /* 0x000e6800000e0000 */
[----:B------:R-:W2:Y:S01]  /*31f0*/  SHFL.DOWN PT, R5, R8, 0x8, 0x1f ;  /* 0x09001f0008057f89 */ /* 0x000ea200000e0000 */
[----:B-1----:R-:W-:Y:S02]  /*3200*/  SEL R3, R3, 0x1, !P0 ;  /* 0x0000000103037807 */ /* 0x002fe40004000000 */
[----:B--2---:R-:W-:Y:S02]  /*3210*/  SEL R5, R5, RZ, !P0 ;  /* 0x000000ff05057207 */ /* 0x004fe40004000000 */
[----:B------:R-:W-:-:S02]  /*3220*/  ISETP.GT.AND P0, PT, R9, 0xf, PT ;  /* 0x0000000f0900780c */ /* 0x000fc40003f04270 */
[----:B------:R-:W-:Y:S01]  /*3230*/  @!P1 MOV R9, 0x400 ;  /* 0x0000040000099802 */ /* 0x000fe20000000f00 */
[-C--:B------:R-:W-:Y:S02]  /*3240*/  IMAD R6, R5, R2.reuse, RZ ;  /* 0x0000000205067224 */ /* 0x080fe400078e02ff */
[----:B------:R-:W-:Y:S01]  /*3250*/  IMAD.WIDE.U32 R4, R3, R2, RZ ;  /* 0x0000000203047225 */ /* 0x000fe200078e00ff */
[----:B0-----:R-:W-:-:S03]  /*3260*/  @!P1 LEA R9, R10, R9, 0x18 ;  /* 0x000000090a099211 */ /* 0x001fc600078ec0ff */
[----:B------:R-:W-:Y:S01]  /*3270*/  IMAD R3, R3, R8, R6 ;  /* 0x0000000803037224 */ /* 0x000fe200078e0206 */
[----:B------:R-:W0:Y:S01]  /*3280*/  SHFL.DOWN PT, R2, R4, 0x10, 0x1f ;  /* 0x0a001f0004027f89 */ /* 0x000e2200000e0000 */
[----:B------:R-:W-:-:S03]  /*3290*/  @!P1 SHF.R.U32.HI R8, RZ, 0x2, R0 ;  /* 0x00000002ff089819 */ /* 0x000fc60000011600 */
[----:B------:R-:W-:Y:S02]  /*32a0*/  IADD3 R6, PT, PT, R5, R3, RZ ;  /* 0x0000000305067210 */ /* 0x000fe40007ffe0ff */
[----:B------:R-:W-:-:S03]  /*32b0*/  @!P1 LOP3.LUT R8, R8, 0xf8, RZ, 0xc0, !PT ;  /* 0x000000f808089812 */ /* 0x000fc600078ec0ff */
[----:B------:R-:W1:Y:S01]  /*32c0*/  SHFL.DOWN PT, R3, R6, 0x10, 0x1f ;  /* 0x0a001f0006037f89 */ /* 0x000e6200000e0000 */
[----:B------:R-:W-:Y:S02]  /*32d0*/  @!P1 IADD3 R9, PT, PT, R8, R9, RZ ;  /* 0x0000000908099210 */ /* 0x000fe40007ffe0ff */
[----:B0-----:R-:W-:Y:S02]  /*32e0*/  SEL R5, R2, 0x1, !P0 ;  /* 0x0000000102057807 */ /* 0x001fe40004000000 */
[----:B-1----:R-:W-:Y:S02]  /*32f0*/  SEL R3, R3, RZ, !P0 ;  /* 0x000000ff03037207 */ /* 0x002fe40004000000 */
[----:B------:R-:W-:-:S03]  /*3300*/  ISETP.NE.AND P0, PT, R0, RZ, PT ;  /* 0x000000ff0000720c */ /* 0x000fc60003f05270 */
[-C--:B------:R-:W-:Y:S02]  /*3310*/  IMAD R7, R3, R4.reuse, RZ ;  /* 0x0000000403077224 */ /* 0x080fe400078e02ff */
[----:B------:R-:W-:-:S04]  /*3320*/  IMAD.WIDE.U32 R2, R5, R4, RZ ;  /* 0x0000000405027225 */ /* 0x000fc800078e00ff */
[----:B------:R-:W-:-:S05]  /*3330*/  IMAD R7, R5, R6, R7 ;  /* 0x0000000605077224 */ /* 0x000fca00078e0207 */
[----:B------:R-:W-:-:S05]  /*3340*/  IADD3 R3, PT, PT, R3, R7, RZ ;  /* 0x0000000703037210 */ /* 0x000fca0007ffe0ff */
[----:B------:R3:W-:Y:S01]  /*3350*/  @!P1 STS.64 [R9+0x8], R2 ;  /* 0x0000080209009388 */ /* 0x0007e20000000a00 */
[----:B------:R-:W-:Y:S06]  /*3360*/  BAR.SYNC.DEFER_BLOCKING 0x0 ;  /* 0x0000000000007b1d */ /* 0x000fec0000010000 */
[----:B------:R-:W-:Y:S05]  /*3370*/  @P0 BRA `(.L_x_17) ;  /* 0x0000003400dc0947 */ /* 0x000fea0003800000 */
[----:B------:R-:W0:Y:S01]  /*3380*/  S2UR UR5, SR_CgaCtaId ;  /* 0x00000000000579c3 */ /* 0x000e220000008800 */
[----:B------:R-:W-:Y:S02]  /*3390*/  UMOV UR4, 0x400 ;  /* 0x0000040000047882 */ /* 0x000fe40000000000 */
[----:B0-----:R-:W-:-:S09]  /*33a0*/  ULEA UR4, UR5, UR4, 0x18 ;  /* 0x0000000405047291 */ /* 0x001fd2000f8ec0ff */
[----:B------:R-:W0:Y:S04]  /*33b0*/  LDS.128 R12, [UR4+0x10] ;  /* 0x00001004ff0c7984 */ /* 0x000e280008000c00 */
[----:B---3--:R-:W1:Y:S04]  /*33c0*/  LDS.128 R8, [UR4+0x20] ;  /* 0x00002004ff087984 */ /* 0x008e680008000c00 */
[----:B------:R-:W2:Y:S01]  /*33d0*/  LDS.128 R4, [UR4+0x30] ;  /* 0x00003004ff047984 */ /* 0x000ea20008000c00 */
[-C--:B0-----:R-:W-:Y:S02]  /*33e0*/  IMAD R0, R13, R2.reuse, RZ ;  /* 0x000000020d007224 */ /* 0x081fe400078e02ff */
[----:B------:R-:W-:-:S04]  /*33f0*/  IMAD.WIDE.U32 R16, R12, R2, RZ ;  /* 0x000000020c107225 */ /* 0x000fc800078e00ff */
[----:B------:R-:W-:-:S05]  /*3400*/  IMAD R3, R12, R3, R0 ;  /* 0x000000030c037224 */ /* 0x000fca00078e0200 */
[----:B------:R-:W-:-:S05]  /*3410*/  IADD3 R3, PT, PT, R17, R3, RZ ;  /* 0x0000000311037210 */ /* 0x000fca0007ffe0ff */
[-C--:B------:R-:W-:Y:S02]  /*3420*/  IMAD R13, R3, R14.reuse, RZ ;  /* 0x0000000e030d7224 */ /* 0x080fe400078e02ff */
[----:B------:R-:W-:-:S04]  /*3430*/  IMAD.WIDE.U32 R2, R16, R14, RZ ;  /* 0x0000000e10027225 */ /* 0x000fc800078e00ff */
[----:B------:R-:W-:-:S05]  /*3440*/  IMAD R13, R16, R15, R13 ;  /* 0x0000000f100d7224 */ /* 0x000fca00078e020d */
[----:B------:R-:W-:Y:S01]  /*3450*/  IADD3 R3, PT, PT, R3, R13, RZ ;  /* 0x0000000d03037210 */ /* 0x000fe20007ffe0ff */
[----:B-1----:R-:W-:-:S04]  /*3460*/  IMAD.WIDE.U32 R12, R2, R8, RZ ;  /* 0x00000008020c7225 */ /* 0x002fc800078e00ff */
[----:B------:R-:W-:-:S04]  /*3470*/  IMAD R3, R3, R8, RZ ;  /* 0x0000000803037224 */ /* 0x000fc800078e02ff */
[----:B------:R-:W-:Y:S02]  /*3480*/  IMAD R3, R9, R2, R3 ;  /* 0x0000000209037224 */ /* 0x000fe400078e0203 */
[----:B------:R-:W-:-:S03]  /*3490*/  IMAD.WIDE.U32 R8, R12, R10, RZ ;  /* 0x0000000a0c087225 */ /* 0x000fc600078e00ff */
[----:B------:R-:W-:-:S05]  /*34a0*/  IADD3 R3, PT, PT, R13, R3, RZ ;  /* 0x000000030d037210 */ /* 0x000fca0007ffe0ff */
[----:B------:R-:W-:Y:S02]  /*34b0*/  IMAD R13, R3, R10, RZ ;  /* 0x0000000a030d7224 */ /* 0x000fe400078e02ff */
[----:B------:R-:W0:Y:S02]  /*34c0*/  LDS.64 R2, [UR4+0x40] ;  /* 0x00004004ff027984 */ /* 0x000e240008000a00 */
[----:B------:R-:W-:Y:S02]  /*34d0*/  IMAD R13, R12, R11, R13 ;  /* 0x0000000b0c0d7224 */ /* 0x000fe400078e020d */
[----:B--2---:R-:W-:-:S03]  /*34e0*/  IMAD.WIDE.U32 R10, R8, R4, RZ ;  /* 0x00000004080a7225 */ /* 0x004fc600078e00ff */
        /* <DEDUP_REMOVED lines=8> */
[----:B0-----:R-:W-:-:S04]  /*3570*/  IMAD.WIDE.U32 R6, R4, R2, RZ ;  /* 0x0000000204067225 */ /* 0x001fc800078e00ff */
[----:B------:R-:W-:Y:S01]  /*3580*/  IMAD R5, R5, R2, RZ ;  /* 0x0000000205057224 */ /* 0x000fe200078e02ff */
[----:B------:R-:W-:-:S03]  /*3590*/  MOV R2, R6 ;  /* 0x0000000600027202 */ /* 0x000fc60000000f00 */
[----:B------:R-:W-:-:S05]  /*35a0*/  IMAD R5, R3, R4, R5 ;  /* 0x0000000403057224 */ /* 0x000fca00078e0205 */
[----:B------:R-:W-:Y:S01]  /*35b0*/  IADD3 R3, PT, PT, R7, R5, RZ ;  /* 0x0000000507037210 */ /* 0x000fe20007ffe0ff */
[----:B------:R-:W-:Y:S06]  /*35c0*/  BRA `(.L_x_17) ;  /* 0x0000003400487947 */ /* 0x000fec0003800000 */
.L_x_2:
        /* <DEDUP_REMOVED lines=9> */
[----:B0-----:R-:W-:-:S05]  /*3660*/  IMAD.WIDE.U32 R2, R5, 0x8, R2 ;  /* 0x0000000805027825 */ /* 0x001fca00078e0002 */
[----:B------:R0:W5:Y:S01]  /*3670*/  LDG.E.64.CONSTANT R6, desc[UR6][R2.64] ;  /* 0x0000000602067981 */ /* 0x000162000c1e9b00 */
[----:B------:R-:W-:-:S07]  /*3680*/  IADD3 R43, PT, PT, R5, 0x100, RZ ;  /* 0x00000100052b7810 */ /* 0x000fce0007ffe0ff */
.L_x_32:
[----:B------:R-:W-:Y:S05]  /*3690*/  BSYNC.RECONVERGENT B1 ;  /* 0x0000000000017941 */ /* 0x000fea0003800200 */
.L_x_31:
[----:B------:R-:W-:Y:S01]  /*36a0*/  ISETP.GE.AND P0, PT, R43, R4, PT ;  /* 0x000000042b00720c */ /* 0x000fe20003f06270 */
[----:B------:R-:W-:-:S12]  /*36b0*/  BSSY.RECONVERGENT B1, `(.L_x_33) ;  /* 0x00000ce000017945 */ /* 0x000fd80003800200 */
[----:B------:R-:W-:Y:S05]  /*36c0*/  @P0 BRA `(.L_x_34) ;  /* 0x0000000c00300947 */ /* 0x000fea0003800000 */
[----:B0-----:R-:W-:Y:S01]  /*36d0*/  LOP3.LUT R3, RZ, R43, RZ, 0x33, !PT ;  /* 0x0000002bff037212 */ /* 0x001fe200078e33ff */
        /* <DEDUP_REMOVED lines=13> */
.L_x_37:
        /* <DEDUP_REMOVED lines=14> */
.L_x_36:
[----:B------:R-:W-:Y:S05]  /*3890*/  BSYNC.RECONVERGENT B2 ;  /* 0x0000000000027941 */ /* 0x000fea0003800200 */
.L_x_35:
        /* <DEDUP_REMOVED lines=9> */
.L_x_40:
        /* <DEDUP_REMOVED lines=90> */
.L_x_39:
[----:B------:R-:W-:Y:S05]  /*3ed0*/  BSYNC.RECONVERGENT B2 ;  /* 0x0000000000027941 */ /* 0x000fea0003800200 */
.L_x_38:
        /* <DEDUP_REMOVED lines=50> */
.L_x_42:
[----:B------:R-:W-:Y:S05]  /*4200*/  BSYNC.RECONVERGENT B2 ;  /* 0x0000000000027941 */ /* 0x000fea0003800200 */
.L_x_41:
        /* <DEDUP_REMOVED lines=24> */
.L_x_34:
[----:B------:R-:W-:Y:S05]  /*4390*/  BSYNC.RECONVERGENT B1 ;  /* 0x0000000000017941 */ /* 0x000fea0003800200 */
.L_x_33:
[----:B------:R-:W-:-:S13]  /*43a0*/  ISETP.GE.AND P0, PT, R4, 0x100, PT ;  /* 0x000001000400780c */ /* 0x000fda0003f06270 */
[----:B------:R-:W-:Y:S05]  /*43b0*/  @!P0 BRA `(.L_x_43) ;  /* 0x0000000400788947 */ /* 0x000fea0003800000 */
[----:B------:R-:W1:Y:S01]  /*43c0*/  S2R R11, SR_LANEID ;  /* 0x00000000000b7919 */ /* 0x000e620000000000 */
[----:B0----5:R-:W0:Y:S04]  /*43d0*/  SHFL.DOWN PT, R2, R7, 0x1, 0x1f ;  /* 0x08201f0007027f89 */ /* 0x021e2800000e0000 */
[----:B------:R-:W2:Y:S01]  /*43e0*/  SHFL.DOWN PT, R0, R6, 0x1, 0x1f ;  /* 0x08201f0006007f89 */ /* 0x000ea200000e0000 */
[C---:B-1----:R-:W-:Y:S02]  /*43f0*/  ISETP.GT.AND P0, PT, R11.reuse, 0x1e, PT ;  /* 0x0000001e0b00780c */ /* 0x042fe40003f04270 */
[----:B------:R-:W-:Y:S02]  /*4400*/  ISETP.NE.AND P1, PT, R11, RZ, PT ;  /* 0x000000ff0b00720c */ /* 0x000fe40003f25270 */
[----:B0-----:R-:W-:-:S02]  /*4410*/  SEL R3, R2, RZ, !P0 ;  /* 0x000000ff02037207 */ /* 0x001fc40004000000 */
[----:B--2---:R-:W-:Y:S02]  /*4420*/  SEL R0, R0, 0x1, !P0 ;  /* 0x0000000100007807 */ /* 0x004fe40004000000 */
[----:B------:R-:W-:Y:S01]  /*4430*/  ISETP.GT.AND P0, PT, R11, 0x1d, PT ;  /* 0x0000001d0b00780c */ /* 0x000fe20003f04270 */
[-C--:B------:R-:W-:Y:S02]  /*4440*/  IMAD R4, R3, R6.reuse, RZ ;  /* 0x0000000603047224 */ /* 0x080fe400078e02ff */
[----:B------:R-:W-:-:S04]  /*4450*/  IMAD.WIDE.U32 R2, R0, R6, RZ ;  /* 0x0000000600027225 */ /* 0x000fc800078e00ff */
[----:B------:R-:W-:Y:S01]  /*4460*/  IMAD R9, R7, R0, R4 ;  /* 0x0000000007097224 */ /* 0x000fe200078e0204 */
[----:B------:R-:W0:Y:S04]  /*4470*/  @!P1 S2R R10, SR_CgaCtaId ;  /* 0x00000000000a9919 */ /* 0x000e280000008800 */
[----:B------:R-:W-:Y:S01]  /*4480*/  IADD3 R8, PT, PT, R3, R9, RZ ;  /* 0x0000000903087210 */ /* 0x000fe20007ffe0ff */
[----:B------:R-:W-:Y:S01]  /*4490*/  SHFL.DOWN PT, R0, R2, 0x2, 0x1f ;  /* 0x08401f0002007f89 */ /* 0x000fe200000e0000 */
[----:B------:R-:W-:-:S03]  /*44a0*/  @!P1 MOV R9, 0x400 ;  /* 0x0000040000099802 */ /* 0x000fc60000000f00 */
[----:B------:R-:W1:Y:S01]  /*44b0*/  SHFL.DOWN PT, R3, R8, 0x2, 0x1f ;  /* 0x08401f0008037f89 */ /* 0x000e6200000e0000 */
[----:B0-----:R-:W-:Y:S02]  /*44c0*/  @!P1 LEA R9, R10, R9, 0x18 ;  /* 0x000000090a099211 */ /* 0x001fe400078ec0ff */
[----:B-1----:R-:W-:Y:S02]  /*44d0*/  SEL R7, R3, RZ, !P0 ;  /* 0x000000ff03077207 */ /* 0x002fe40004000000 */
        /* <DEDUP_REMOVED lines=23> */
[----:B------:R-:W-:Y:S01]  /*4650*/  @!P1 SHF.R.U32.HI R8, RZ, 0x2, R5 ;  /* 0x00000002ff089819 */ /* 0x000fe20000011605 */
[----:B------:R-:W0:Y:S03]  /*4660*/  SHFL.DOWN PT, R0, R6, 0x10, 0x1f ;  /* 0x0a001f0006007f89 */ /* 0x000e2600000e0000 */
        /* <DEDUP_REMOVED lines=18> */
[----:B--2---:R-:W1:Y:S04]  /*4790*/  LDS.128 R8, [UR4+0x20] ;  /* 0x00002004ff087984 */ /* 0x004e680008000c00 */
        /* <DEDUP_REMOVED lines=32> */
.L_x_43:
[----:B------:R-:W-:-:S04]  /*49a0*/  LOP3.LUT R0, R5, 0x3e0, RZ, 0xc0, !PT ;  /* 0x000003e005007812 */ /* 0x000fc800078ec0ff */
[----:B0-----:R-:W-:Y:S02]  /*49b0*/  IADD3 R3, PT, PT, R0, 0x20, RZ ;  /* 0x0000002000037810 */ /* 0x001fe40007ffe0ff */
        /* <DEDUP_REMOVED lines=70> */
[----:B-1----:R-:W0:Y:S04]  /*4e20*/  LDS.128 R8, [UR4+0x10] ;  /* 0x00001004ff087984 */ /* 0x002e280008000c00 */
        /* <DEDUP_REMOVED lines=52> */
.L_x_30:
[----:B------:R-:W0:Y:S01]  /*5170*/  S2R R0, SR_TID.X ;  /* 0x0000000000007919 */ /* 0x000e220000002100 */
[----:B------:R-:W0:Y:S02]  /*5180*/  LDC.64 R2, c[0x0][0x380] ;  /* 0x0000e000ff027b82 */ /* 0x000e240000000a00 */
[----:B0-----:R-:W-:-:S05]  /*5190*/  IMAD.WIDE.U32 R2, R0, 0x8, R2 ;  /* 0x0000000800027825 */ /* 0x001fca00078e0002 */
[----:B------:R-:W2:Y:S04]  /*51a0*/  LDG.E.64.CONSTANT R22, desc[UR6][R2.64] ;  /* 0x0000000602167981 */ /* 0x000ea8000c1e9b00 */
[----:B------:R-:W2:Y:S04]  /*51b0*/  LDG.E.64.CONSTANT R14, desc[UR6][R2.64+0x800] ;  /* 0x00080006020e7981 */ /* 0x000ea8000c1e9b00 */
[----:B------:R-:W3:Y:S04]  /*51c0*/  LDG.E.64.CONSTANT R16, desc[UR6][R2.64+0x1000] ;  /* 0x0010000602107981 */ /* 0x000ee8000c1e9b00 */
[----:B------:R-:W4:Y:S04]  /*51d0*/  LDG.E.64.CONSTANT R18, desc[UR6][R2.64+0x1800] ;  /* 0x0018000602127981 */ /* 0x000f28000c1e9b00 */
[----:B------:R-:W5:Y:S04]  /*51e0*/  LDG.E.64.CONSTANT R12, desc[UR6][R2.64+0x2000] ;  /* 0x00200006020c7981 */ /* 0x000f68000c1e9b00 */
[----:B------:R-:W5:Y:S04]  /*51f0*/  LDG.E.64.CONSTANT R10, desc[UR6][R2.64+0x2800] ;  /* 0x00280006020a7981 */ /* 0x000f68000c1e9b00 */
[----:B------:R-:W5:Y:S04]  /*5200*/  LDG.E.64.CONSTANT R8, desc[UR6][R2.64+0x3000] ;  /* 0x0030000602087981 */ /* 0x000f68000c1e9b00 */
[----:B------:R-:W5:Y:S01]  /*5210*/  LDG.E.64.CONSTANT R6, desc[UR6][R2.64+0x3800] ;  /* 0x0038000602067981 */ /* 0x000f62000c1e9b00 */
[----:B------:R-:W-:Y:S01]  /*5220*/  ISETP.GE.U32.AND P0, PT, R4, 0x1000, PT ;  /* 0x000010000400780c */ /* 0x000fe20003f06070 */
[----:B------:R-:W-:-:S02]  /*5230*/  HFMA2 R43, -RZ, RZ, 0, 0.0001220703125 ;  /* 0x00000800ff2b7431 */ /* 0x000fc400000001ff */
[-C--:B--2---:R-:W-:Y:S02]  /*5240*/  IMAD R5, R15, R22.reuse, RZ ;  /* 0x000000160f057224 */ /* 0x084fe400078e02ff */
        /* <DEDUP_REMOVED lines=29> */
[----:B------:R-:W-:Y:S02]  /*5420*/  IADD3 R8, PT, PT, R4, -0x800, RZ ;  /* 0xfffff80004087810 */ /* 0x000fe40007ffe0ff */
[----:B------:R-:W-:-:S07]  /*5430*/  MOV R43, 0x800 ;  /* 0x00000800002b7802 */ /* 0x000fce0000000f00 */
.L_x_46:
[----:B------:R-:W-:-:S05]  /*5440*/  IMAD.WIDE R18, R43, 0x8, R2 ;  /* 0x000000082b127825 */ /* 0x000fca00078e0202 */
[----:B------:R-:W2:Y:S04]  /*5450*/  LDG.E.64.CONSTANT R20, desc[UR6][R18.64] ;  /* 0x0000000612147981 */ /* 0x000ea8000c1e9b00 */
[----:B------:R-:W3:Y:S04]  /*5460*/  LDG.E.64.CONSTANT R22, desc[UR6][R18.64+0x800] ;  /* 0x0008000612167981 */ /* 0x000ee8000c1e9b00 */
[----:B------:R-:W4:Y:S04]  /*5470*/  LDG.E.64.CONSTANT R16, desc[UR6][R18.64+0x1000] ;  /* 0x0010000612107981 */ /* 0x000f28000c1e9b00 */
[----:B------:R-:W5:Y:S04]  /*5480*/  LDG.E.64.CONSTANT R14, desc[UR6][R18.64+0x1800] ;  /* 0x00180006120e7981 */ /* 0x000f68000c1e9b00 */
[----:B------:R-:W5:Y:S04]  /*5490*/  LDG.E.64.CONSTANT R12, desc[UR6][R18.64+0x2000] ;  /* 0x00200006120c7981 */ /* 0x000f68000c1e9b00 */
[----:B------:R-:W5:Y:S04]  /*54a0*/  LDG.E.64.CONSTANT R10, desc[UR6][R18.64+0x2800] ;  /* 0x00280006120a7981 */ /* 0x000f68000c1e9b00 */
[----:B------:R-:W5:Y:S04]  /*54b0*/  LDG.E.64.CONSTANT R4, desc[UR6][R18.64+0x3000] ;  /* 0x0030000612047981 */ /* 0x000f68000c1e9b00 */
[----:B------:R-:W5:Y:S01]  /*54c0*/  LDG.E.64.CONSTANT R6, desc[UR6][R18.64+0x3800] ;  /* 0x0038000612067981 */ /* 0x000f62000c1e9b00 */
[----:B--2---:R-:W-:-:S02]  /*54d0*/  IMAD R21, R21, R38, RZ ;  /* 0x0000002615157224 */ /* 0x004fc400078e02ff */
        /* <DEDUP_REMOVED lines=27> */
[----:B------:R-:W-:-:S03]  /*5690*/  IMAD R7, R7, R38, RZ ;  /* 0x0000002607077224 */ /* 0x000fc600078e02ff */
[----:B------:R-:W-:Y:S02]  /*56a0*/  IADD3 R10, PT, PT, -R43, R4, RZ ;  /* 0x000000042b0a7210 */ /* 0x000fe40007ffe1ff */
[----:B------:R-:W-:Y:S01]  /*56b0*/  IADD3 R5, PT, PT, R39, R5, RZ ;  /* 0x0000000527057210 */ /* 0x000fe20007ffe0ff */
[----:B------:R-:W-:Y:S01]  /*56c0*/  IMAD.WIDE.U32 R38, R6, R38, RZ ;  /* 0x0000002606267225 */ /* 0x000fe200078e00ff */
[----:B------:R-:W-:-:S03]  /*56d0*/  ISETP.GE.AND P0, PT, R10, 0x800, PT ;  /* 0x000008000a00780c */ /* 0x000fc60003f06270 */
[----:B------:R-:W-:-:S05]  /*56e0*/  IMAD R7, R6, R5, R7 ;  /* 0x0000000506077224 */ /* 0x000fca00078e0207 */
[----:B------:R-:W-:-:S05]  /*56f0*/  IADD3 R42, PT, PT, R39, R7, RZ ;  /* 0x00000007272a7210 */ /* 0x000fca0007ffe0ff */
[----:B------:R-:W-:Y:S05]  /*5700*/  @!P0 BRA `(.L_x_45) ;  /* 0x0000000c00848947 */ /* 0x000fea0003800000 */
[----:B------:R-:W-:-:S04]  /*5710*/  IADD3 R43, PT, PT, R43, 0x800, RZ ;  /* 0x000008002b2b7810 */ /* 0x000fc80007ffe0ff */
[----:B------:R-:W-:-:S13]  /*5720*/  ISETP.GT.AND P0, PT, R43, R8, PT ;  /* 0x000000082b00720c */ /* 0x000fda0003f04270 */
[----:B------:R-:W-:Y:S05]  /*5730*/  @!P0 BRA `(.L_x_46) ;  /* 0xfffffffc00408947 */ /* 0x000fea000383ffff */
.L_x_44:
[----:B------:R-:W-:-:S13]  /*5740*/  ISETP.GE.AND P0, PT, R43, R4, PT ;  /* 0x000000042b00720c */ /* 0x000fda0003f06270 */
[----:B------:R-:W-:Y:S05]  /*5750*/  @P0 BRA `(.L_x_45) ;  /* 0x0000000c00700947 */ /* 0x000fea0003800000 */
[----:B------:R-:W-:Y:S01]  /*5760*/  IADD3 R41, PT, PT, -R43, R4, RZ ;  /* 0x000000042b297210 */ /* 0x000fe20007ffe1ff */
[----:B------:R-:W-:Y:S03]  /*5770*/  BSSY.RECONVERGENT B1, `(.L_x_45) ;  /* 0x00000da000017945 */ /* 0x000fe60003800200 */
[----:B------:R-:W-:-:S13]  /*5780*/  ISETP.GE.AND P0, PT, R0, R41, PT ;  /* 0x000000290000720c */ /* 0x000fda0003f06270 */
[----:B------:R-:W-:Y:S05]  /*5790*/  @P0 BRA `(.L_x_47) ;  /* 0x0000000c005c0947 */ /* 0x000fea0003800000 */
[-C--:B------:R-:W-:Y:S01]  /*57a0*/  LOP3.LUT R2, RZ, R0.reuse, RZ, 0x33, !PT ;  /* 0x00000000ff027212 */ /* 0x080fe200078e33ff */
[----:B------:R-:W-:Y:S01]  /*57b0*/  BSSY.RECONVERGENT B2, `(.L_x_48) ;  /* 0x0000018000027945 */ /* 0x000fe20003800200 */
[----:B------:R-:W-:Y:S02]  /*57c0*/  MOV R40, R0 ;  /* 0x0000000000287202 */ /* 0x000fe40000000f00 */
[----:B------:R-:W-:-:S04]  /*57d0*/  IADD3 R2, PT, PT, -R43, R4, R2 ;  /* 0x000000042b027210 */ /* 0x000fc80007ffe102 */
[C---:B------:R-:W-:Y:S02]  /*57e0*/  LOP3.LUT R3, R2.reuse, 0x300, RZ, 0xc0, !PT ;  /* 0x0000030002037812 */ /* 0x040fe400078ec0ff */
[----:B------:R-:W-:Y:S02]  /*57f0*/  ISETP.GE.U32.AND P1, PT, R2, 0x300, PT ;  /* 0x000003000200780c */ /* 0x000fe40003f26070 */
[----:B------:R-:W-:-:S13]  /*5800*/  ISETP.NE.AND P0, PT, R3, 0x300, PT ;  /* 0x000003000300780c */ /* 0x000fda0003f05270 */
[----:B------:R-:W-:Y:S05]  /*5810*/  @!P0 BRA `(.L_x_49) ;  /* 0x0000000000448947 */ /* 0x000fea0003800000 */
[----:B------:R-:W0:Y:S01]  /*5820*/  LDC.64 R4, c[0x0][0x380] ;  /* 0x0000e000ff047b82 */ /* 0x000e220000000a00 */
[----:B------:R-:W-:Y:S02]  /*5830*/  LEA.HI R2, R2, 0x1, RZ, 0x18 ;  /* 0x0000000102027811 */ /* 0x000fe400078fc0ff */
[----:B------:R-:W-:Y:S02]  /*5840*/  IADD3 R7, PT, PT, R0, R43, RZ ;  /* 0x0000002b00077210 */ /* 0x000fe40007ffe0ff */
[----:B------:R-:W-:Y:S02]  /*5850*/  LOP3.LUT R2, R2, 0x3, RZ, 0xc0, !PT ;  /* 0x0000000302027812 */ /* 0x000fe400078ec0ff */
[----:B------:R-:W-:Y:S02]  /*5860*/  MOV R40, R0 ;  /* 0x0000000000287202 */ /* 0x000fe40000000f00 */
[----:B------:R-:W-:-:S07]  /*5870*/  IADD3 R6, PT, PT, -R2, RZ, RZ ;  /* 0x000000ff02067210 */ /* 0x000fce0007ffe1ff */
.L_x_50:
[----:B0-----:R-:W-:-:S06]  /*5880*/  IMAD.WIDE.U32 R2, R7, 0x8, R4 ;  /* 0x0000000807027825 */ /* 0x001fcc00078e0004 */
        /* <DEDUP_REMOVED lines=10> */
.L_x_49:
[----:B------:R-:W-:Y:S05]  /*5930*/  BSYNC.RECONVERGENT B2 ;  /* 0x0000000000027941 */ /* 0x000fea0003800200 */
.L_x_48:
[----:B------:R-:W-:Y:S05]  /*5940*/  @!P1 BRA `(.L_x_47) ;  /* 0x0000000800f09947 */ /* 0x000fea0003800000 */
[----:B------:R-:W0:Y:S01]  /*5950*/  LDCU.64 UR4, c[0x0][0x380] ;  /* 0x00007000ff0477ac */ /* 0x000e220008000a00 */
[----:B------:R-:W-:Y:S01]  /*5960*/  IADD3 R5, PT, PT, R41, -R40, RZ ;  /* 0x8000002829057210 */ /* 0x000fe20007ffe0ff */
[----:B------:R-:W-:Y:S01]  /*5970*/  BSSY.RECONVERGENT B2, `(.L_x_51) ;  /* 0x000006b000027945 */ /* 0x000fe20003800200 */
[CC--:B------:R-:W-:Y:S02]  /*5980*/  IADD3 R3, P0, PT, R40.reuse, R43.reuse, RZ ;  /* 0x0000002b28037210 */ /* 0x0c0fe40007f1e0ff */
[----:B------:R-:W-:Y:S02]  /*5990*/  ISETP.GT.AND P1, PT, R5, 0xc00, PT ;  /* 0x00000c000500780c */ /* 0x000fe40003f24270 */
[----:B------:R-:W-:Y:S02]  /*59a0*/  IADD3.X R4, PT, PT, RZ, RZ, RZ, P0, !PT ;  /* 0x000000ffff047210 */ /* 0x000fe400007fe4ff */
[----:B------:R-:W-:Y:S02]  /*59b0*/  IADD3 R43, PT, PT, R40, R43, RZ ;  /* 0x0000002b282b7210 */ /* 0x000fe40007ffe0ff */
[----:B0-----:R-:W-:-:S04]  /*59c0*/  LEA R2, P0, R3, UR4, 0x3 ;  /* 0x0000000403027c11 */ /* 0x001fc8000f8018ff */
[----:B------:R-:W-:Y:S02]  /*59d0*/  LEA.HI.X R3, R3, UR5, R4, 0x3, P0 ;  /* 0x0000000503037c11 */ /* 0x000fe400080f1c04 */
[----:B------:R-:W-:-:S04]  /*59e0*/  IADD3 R2, P0, PT, R2, 0x1000, RZ ;  /* 0x0000100002027810 */ /* 0x000fc80007f1e0ff */
[----:B------:R-:W-:Y:S02]  /*59f0*/  IADD3.X R3, PT, PT, RZ, R3, RZ, P0, !PT ;  /* 0x00000003ff037210 */ /* 0x000fe400007fe4ff */
[----:B------:R-:W-:Y:S01]  /*5a00*/  PLOP3.LUT P0, PT, PT, PT, PT, 0x80, 0x8 ;  /* 0x000000000008781c */ /* 0x000fe20003f0f070 */
[----:B------:R-:W-:-:S12]  /*5a10*/  @!P1 BRA `(.L_x_52) ;  /* 0x0000000400809947 */ /* 0x000fd80003800000 */
[----:B------:R-:W0:Y:S01]  /*5a20*/  LDC.64 R4, c[0x0][0x380] ;  /* 0x0000e000ff047b82 */ /* 0x000e220000000a00 */
[----:B------:R-:W-:Y:S02]  /*5a30*/  PLOP3.LUT P0, PT, PT, PT, PT, 0x8, 0x80 ;  /* 0x000000000080781c */ /* 0x000fe40003f0e170 */
[----:B------:R-:W-:-:S11]  /*5a40*/  IADD3 R45, PT, PT, R41, -0xc00, RZ ;  /* 0xfffff400292d7810 */ /* 0x000fd60007ffe0ff */
.L_x_53:
[C---:B0-----:R-:W-:Y:S01]  /*5a50*/  IMAD.WIDE.U32 R36, R43.reuse, 0x8, R4 ;  /* 0x000000082b247825 */ /* 0x041fe200078e0004 */
        /* <DEDUP_REMOVED lines=92> */
.L_x_52:
[----:B------:R-:W-:Y:S05]  /*6020*/  BSYNC.RECONVERGENT B2 ;  /* 0x0000000000027941 */ /* 0x000fea0003800200 */
.L_x_51:
[----:B------:R-:W-:Y:S01]  /*6030*/  IADD3 R4, PT, PT, R41, -R40, RZ ;  /* 0x8000002829047210 */ /* 0x000fe20007ffe0ff */
[----:B------:R-:W-:Y:S03]  /*6040*/  BSSY.RECONVERGENT B2, `(.L_x_54) ;  /* 0x0000034000027945 */ /* 0x000fe60003800200 */
[----:B------:R-:W-:-:S13]  /*6050*/  ISETP.GT.AND P1, PT, R4, 0x400, PT ;  /* 0x000004000400780c */ /* 0x000fda0003f24270 */
[----:B------:R-:W-:Y:S05]  /*6060*/  @!P1 BRA `(.L_x_55) ;  /* 0x0000000000c49947 */ /* 0x000fea0003800000 */
[----:B------:R-:W0:Y:S01]  /*6070*/  LDC.64 R12, c[0x0][0x380] ;  /* 0x0000e000ff0c7b82 */ /* 0x000e220000000a00 */
[----:B------:R-:W2:Y:S04]  /*6080*/  LDG.E.64.CONSTANT R16, desc[UR6][R2.64+-0x800] ;  /* 0xfff8000602107981 */ /* 0x000ea8000c1e9b00 */
[----:B------:R-:W3:Y:S01]  /*6090*/  LDG.E.64.CONSTANT R14, desc[UR6][R2.64] ;  /* 0x00000006020e7981 */ /* 0x000ee2000c1e9b00 */
[----:B------:R-:W-:-:S03]  /*60a0*/  IADD3 R5, PT, PT, R43, 0x400, RZ ;  /* 0x000004002b057810 */ /* 0x000fc60007ffe0ff */
[----:B------:R-:W4:Y:S04]  /*60b0*/  LDG.E.64.CONSTANT R10, desc[UR6][R2.64+0x800] ;  /* 0x00080006020a7981 */ /* 0x000f28000c1e9b00 */
[----:B------:R-:W5:Y:S04]  /*60c0*/  LDG.E.64.CONSTANT R8, desc[UR6][R2.64+0x1800] ;  /* 0x0018000602087981 */ /* 0x000f68000c1e9b00 */
[----:B------:R-:W5:Y:S01]  /*60d0*/  LDG.E.64.CONSTANT R6, desc[UR6][R2.64+0x2000] ;  /* 0x0020000602067981 */ /* 0x000f62000c1e9b00 */
[----:B0-----:R-:W-:-:S06]  /*60e0*/  IMAD.WIDE.U32 R18, R43, 0x8, R12 ;  /* 0x000000082b127825 */ /* 0x001fcc00078e000c */
[----:B------:R-:W2:Y:S01]  /*60f0*/  LDG.E.64.CONSTANT R18, desc[UR6][R18.64] ;  /* 0x0000000612127981 */ /* 0x000ea2000c1e9b00 */
[----:B------:R-:W-:-:S03]  /*6100*/  IMAD.WIDE.U32 R12, R5, 0x8, R12 ;  /* 0x00000008050c7825 */ /* 0x000fc600078e000c */
[----:B------:R0:W5:Y:S04]  /*6110*/  LDG.E.64.CONSTANT R4, desc[UR6][R2.64+0x2800] ;  /* 0x0028000602047981 */ /* 0x000168000c1e9b00 */
[----:B------:R-:W5:Y:S01]  /*6120*/  LDG.E.64.CONSTANT R12, desc[UR6][R12.64] ;  /* 0x000000060c0c7981 */ /* 0x000f62000c1e9b00 */
[----:B------:R-:W-:Y:S02]  /*6130*/  PLOP3.LUT P0, PT, PT, PT, PT, 0x8, 0x80 ;  /* 0x000000000080781c */ /* 0x000fe40003f0e170 */
[----:B0-----:R-:W-:Y:S02]  /*6140*/  IADD3 R2, P1, PT, R2, 0x4000, RZ ;  /* 0x0000400002027810 */ /* 0x001fe40007f3e0ff */
[----:B------:R-:W-:Y:S02]  /*6150*/  IADD3 R40, PT, PT, R40, 0x800, RZ ;  /* 0x0000080028287810 */ /* 0x000fe40007ffe0ff */
[----:B------:R-:W-:-:S02]  /*6160*/  IADD3.X R3, PT, PT, RZ, R3, RZ, P1, !PT ;  /* 0x00000003ff037210 */ /* 0x000fc40000ffe4ff */
[----:B------:R-:W-:Y:S01]  /*6170*/  IADD3 R43, PT, PT, R43, 0x800, RZ ;  /* 0x000008002b2b7810 */ /* 0x000fe20007ffe0ff */
[-C--:B--2---:R-:W-:Y:S02]  /*6180*/  IMAD R21, R19, R38.reuse, RZ ;  /* 0x0000002613157224 */ /* 0x084fe400078e02ff */
        /* <DEDUP_REMOVED lines=31> */
.L_x_55:
[----:B------:R-:W-:Y:S05]  /*6380*/  BSYNC.RECONVERGENT B2 ;  /* 0x0000000000027941 */ /* 0x000fea0003800200 */
.L_x_54:
[----:B------:R-:W-:-:S13]  /*6390*/  ISETP.LT.OR P0, PT, R40, R41, P0 ;  /* 0x000000292800720c */ /* 0x000fda0000701670 */
[----:B------:R-:W-:Y:S05]  /*63a0*/  @!P0 BRA `(.L_x_47) ;  /* 0x0000000000588947 */ /* 0x000fea0003800000 */
[----:B------:R-:W0:Y:S01]  /*63b0*/  LDC.64 R4, c[0x0][0x380] ;  /* 0x0000e000ff047b82 */ /* 0x000e220000000a00 */
[----:B------:R-:W2:Y:S04]  /*63c0*/  LDG.E.64.CONSTANT R6, desc[UR6][R2.64+-0x800] ;  /* 0xfff8000602067981 */ /* 0x000ea8000c1e9b00 */
[----:B------:R-:W3:Y:S04]  /*63d0*/  LDG.E.64.CONSTANT R8, desc[UR6][R2.64] ;  /* 0x0000000602087981 */ /* 0x000ee8000c1e9b00 */
[----:B------:R1:W4:Y:S01]  /*63e0*/  LDG.E.64.CONSTANT R10, desc[UR6][R2.64+0x800] ;  /* 0x00080006020a7981 */ /* 0x000322000c1e9b00 */
[----:B0-----:R-:W-:-:S06]  /*63f0*/  IMAD.WIDE.U32 R4, R43, 0x8, R4 ;  /* 0x000000082b047825 */ /* 0x001fcc00078e0004 */
[----:B------:R-:W5:Y:S02]  /*6400*/  LDG.E.64.CONSTANT R4, desc[UR6][R4.64] ;  /* 0x0000000604047981 */ /* 0x000f64000c1e9b00 */
[-C--:B-----5:R-:W-:Y:S02]  /*6410*/  IMAD R13, R5, R38.reuse, RZ ;  /* 0x00000026050d7224 */ /* 0x0a0fe400078e02ff */
        /* <DEDUP_REMOVED lines=9> */
[----:B-1----:R-:W-:Y:S02]  /*64b0*/  IMAD R3, R8, R5, R4 ;  /* 0x0000000508037224 */ /* 0x002fe400078e0204 */
[----:B----4-:R-:W-:-:S03]  /*64c0*/  IMAD R2, R11, R38, RZ ;  /* 0x000000260b027224 */ /* 0x010fc600078e02ff */
[----:B------:R-:W-:Y:S01]  /*64d0*/  IADD3 R3, PT, PT, R39, R3, RZ ;  /* 0x0000000327037210 */ /* 0x000fe20007ffe0ff */
[----:B------:R-:W-:-:S04]  /*64e0*/  IMAD.WIDE.U32 R38, R10, R38, RZ ;  /* 0x000000260a267225 */ /* 0x000fc800078e00ff */
[----:B------:R-:W-:-:S05]  /*64f0*/  IMAD R3, R10, R3, R2 ;  /* 0x000000030a037224 */ /* 0x000fca00078e0202 */
[----:B------:R-:W-:-:S07]  /*6500*/  IADD3 R42, PT, PT, R39, R3, RZ ;  /* 0x00000003272a7210 */ /* 0x000fce0007ffe0ff */
.L_x_47:
[----:B------:R-:W-:Y:S05]  /*6510*/  BSYNC.RECONVERGENT B1 ;  /* 0x0000000000017941 */ /* 0x000fea0003800200 */
.L_x_45:
        /* <DEDUP_REMOVED lines=61> */
[----:B0-----:R-:W0:Y:S04]  /*68f0*/  LDS.128 R8, [UR4+0x20] ;  /* 0x00002004ff087984 */ /* 0x001e280008000c00 */
[----:B------:R-:W2:Y:S01]  /*6900*/  LDS.128 R4, [UR4+0x30] ;  /* 0x00003004ff047984 */ /* 0x000ea20008000c00 */
        /* <DEDUP_REMOVED lines=8> */
[----:B0-----:R-:W-:-:S04]  /*6990*/  IMAD.WIDE.U32 R12, R2, R8, RZ ;  /* 0x00000008020c7225 */ /* 0x001fc800078e00ff */
        /* <DEDUP_REMOVED lines=20> */
[----:B------:R-:W-:-:S07]  /*6ae0*/  IADD3 R3, PT, PT, R7, R5, RZ ;  /* 0x0000000507037210 */ /* 0x000fce0007ffe0ff */
.L_x_17:
[----:B------:R-:W-:Y:S05]  /*6af0*/  BSYNC.RECONVERGENT B0 ;  /* 0x0000000000007941 */ /* 0x000fea0003800200 */
.L_x_1:
[----:B------:R-:W-:Y:S05]  /*6b00*/  @P0 EXIT ;  /* 0x000000000000094d */ /* 0x000fea0003800000 */
[----:B------:R-:W1:Y:S01]  /*6b10*/  LDCU.64 UR4, c[0x0][0x398] ;  /* 0x00007300ff0477ac */ /* 0x000e620008000a00 */
[----:B0-----:R-:W0:Y:S01]  /*6b20*/  LDC.64 R6, c[0x0][0x388] ;  /* 0x0000e200ff067b82 */ /* 0x001e220000000a00 */
[----:B-1234-:R-:W-:Y:S02]  /*6b30*/  IMAD R3, R3, UR4, RZ ;  /* 0x0000000403037c24 */ /* 0x01efe4000f8e02ff */
[----:B------:R-:W-:-:S04]  /*6b40*/  IMAD.WIDE.U32 R4, R2, UR4, RZ ;  /* 0x0000000402047c25 */ /* 0x000fc8000f8e00ff */
[----:B------:R-:W-:-:S05]  /*6b50*/  IMAD R3, R2, UR5, R3 ;  /* 0x0000000502037c24 */ /* 0x000fca000f8e0203 */
[----:B------:R-:W-:-:S05]  /*6b60*/  IADD3 R5, PT, PT, R5, R3, RZ ;  /* 0x0000000305057210 */ /* 0x000fca0007ffe0ff */
[----:B0-----:R-:W-:Y:S01]  /*6b70*/  STG.E.64 desc[UR6][R6.64], R4 ;  /* 0x0000000406007986 */ /* 0x001fe2000c101b06 */
[----:B------:R-:W-:Y:S05]  /*6b80*/  EXIT ;  /* 0x000000000000794d */ /* 0x000fea0003800000 */
.L_x_56:
[----:B------:R-:W-:-:S00]  /*6b90*/  BRA `(.L_x_56) ;  /* 0xfffffffc00fc7947 */ /* 0x000fc0000383ffff */
[----:B------:R-:W-:-:S00]  /*6ba0*/  NOP ;  /* 0x0000000000007918 */ /* 0x000fc00000000000 */
        /* <DEDUP_REMOVED lines=13> */
.L_x_1186:


//--------------------- .text._ZN3cub18CUB_300001_SM_10006detail6reduce18DeviceReduceKernelINS2_10policy_hubImy11mul_functorImEE10Policy1000EN6thrust24THRUST_300001_SM_1000_NS6detail15normal_iteratorINSA_10device_ptrImEEEEyS6_m11inc_functorImEEEvT0_PT3_T1_NS0_13GridEvenShareISL_EET2_T4_ --------------------------
	.section	.text._ZN3cub18CUB_300001_SM_10006detail6reduce18DeviceReduceKernelINS2_10policy_hubImy11mul_functorImEE10Policy1000EN6thrust24THRUST_300001_SM_1000_NS6detail15normal_iteratorINSA_10device_ptrImEEEEyS6_m11inc_functorImEEEvT0_PT3_T1_NS0_13GridEvenShareISL_EET2_T4_,"ax",@progbits
	.align	128
        .global         _ZN3cub18CUB_300001_SM_10006detail6reduce18DeviceReduceKernelINS2_10policy_hubImy11mul_functorImEE10Policy1000EN6thrust24THRUST_300001_SM_1000_NS6detail15normal_iteratorINSA_10device_ptrImEEEEyS6_m11inc_functorImEEEvT0_PT3_T1_NS0_13GridEvenShareISL_EET2_T4_
        .type           _ZN3cub18CUB_300001_SM_10006detail6reduce18DeviceReduceKernelINS2_10policy_hubImy11mul_functorImEE10Policy1000EN6thrust24THRUST_300001_SM_1000_NS6detail15normal_iteratorINSA_10device_ptrImEEEEyS6_m11inc_functorImEEEvT0_PT3_T1_NS0_13GridEvenShareISL_EET2_T4_,@function
        .size           _ZN3cub18CUB_300001_SM_10006detail6reduce18DeviceReduceKernelINS2_10policy_hubImy11mul_functorImEE10Policy1000EN6thrust24THRUST_300001_SM_1000_NS6detail15normal_iteratorINSA_10device_ptrImEEEEyS6_m11inc_functorImEEEvT0_PT3_T1_NS0_13GridEvenShareISL_EET2_T4_,(.L_x_1187 - _ZN3cub18CUB_300001_SM_10006detail6reduce18DeviceReduceKernelINS2_10policy_hubImy11mul_functorImEE10Policy1000EN6thrust24THRUST_300001_SM_1000_NS6detail15normal_iteratorINSA_10device_ptrImEEEEyS6_m11inc_functorImEEEvT0_PT3_T1_NS0_13GridEvenShareISL_EET2_T4_)
        .other          _ZN3cub18CUB_300001_SM_10006detail6reduce18DeviceReduceKernelINS2_10policy_hubImy11mul_functorImEE10Policy1000EN6thrust24THRUST_300001_SM_1000_NS6detail15normal_iteratorINSA_10device_ptrImEEEEyS6_m11inc_functorImEEEvT0_PT3_T1_NS0_13GridEvenShareISL_EET2_T4_,@"STO_CUDA_ENTRY STV_DEFAULT"
_ZN3cub18CUB_300001_SM_10006detail6reduce18DeviceReduceKernelINS2_10policy_hubImy11mul_functorImEE10Policy1000EN6thrust24THRUST_300001_SM_1000_NS6detail15normal_iteratorINSA_10device_ptrImEEEEyS6_m11inc_functorImEEEvT0_PT3_T1_NS0_13GridEvenShareISL_EET2_T4_:
.text._ZN3cub18CUB_300001_SM_10006detail6reduce18DeviceReduceKernelINS2_10policy_hubImy11mul_functorImEE10Policy1000EN6thrust24THRUST_300001_SM_1000_NS6detail15normal_iteratorINSA_10device_ptrImEEEEyS6_m11inc_functorImEEEvT0_PT3_T1_NS0_13GridEvenShareISL_EET2_T4_:
[----:B------:R-:W-:Y:S08]  /*0000*/  LDC R1, c[0x0][0x37c] ;  /* 0x0000df00ff017b82 */ /* 0x000ff00000000800 */
[----:B------:R-:W0:Y:S01]  /*0010*/  S2UR UR16, SR_CTAID.X ;  /* 0x00000000001079c3 */ /* 0x000e220000002500 */
[----:B------:R-:W1:Y:S01]  /*0020*/  LDCU.64 UR8, c[0x0][0x3b8] ;  /* 0x00007700ff0877ac */ /* 0x000e620008000a00 */
[----:B------:R-:W-:Y:S01]  /*0030*/  BSSY.RECONVERGENT B0, `(.L_x_57) ;  /* 0x000039a000007945 */ /* 0x000fe20003800200 */
[----:B------:R-:W2:Y:S01]  /*0040*/  LDCU UR5, c[0x0][0x3c0] ;  /* 0x00007800ff0577ac */ /* 0x000ea20008000800 */
[----:B------:R-:W3:Y:S01]  /*0050*/  LDCU.64 UR14, c[0x0][0x358] ;  /* 0x00006b00ff0e77ac */ /* 0x000ee20008000a00 */
[----:B-1----:R-:W-:-:S02]  /*0060*/  MOV R10, UR8 ;  /* 0x00000008000a7c02 */ /* 0x002fc40008000f00 */
[----:B------:R-:W-:Y:S01]  /*0070*/  MOV R11, UR9 ;  /* 0x00000009000b7c02 */ /* 0x000fe20008000f00 */
[----:B--2---:R-:W-:Y:S02]  /*0080*/  USHF.L.U32 UR5, UR5, 0xb, URZ ;  /* 0x0000000b05057899 */ /* 0x004fe400080006ff */
[----:B0-----:R-:W-:Y:S02]  /*0090*/  USHF.L.U32 UR7, UR16, 0xb, URZ ;  /* 0x0000000b10077899 */ /* 0x001fe400080006ff */
[----:B------:R-:W-:-:S04]  /*00a0*/  USHF.R.S32.HI UR4, URZ, 0x1f, UR5 ;  /* 0x0000001fff047899 */ /* 0x000fc80008011405 */
[----:B------:R-:W-:-:S04]  /*00b0*/  IADD3 R2, P1, PT, R10, -UR7, RZ ;  /* 0x800000070a027c10 */ /* 0x000fc8000ff3e0ff */
[----:B------:R-:W-:Y:S02]  /*00c0*/  ISETP.GT.U32.AND P0, PT, R2, 0x7ff, PT ;  /* 0x000007ff0200780c */ /* 0x000fe40003f04070 */
[----:B------:R-:W-:-:S04]  /*00d0*/  IADD3.X R0, PT, PT, R11, -0x1, RZ, P1, !PT ;  /* 0xffffffff0b007810 */ /* 0x000fc80000ffe4ff */
[----:B------:R-:W-:-:S13]  /*00e0*/  ISETP.GT.U32.AND.EX P0, PT, R0, RZ, PT, P0 ;  /* 0x000000ff0000720c */ /* 0x000fda0003f04100 */
[----:B---3--:R-:W-:Y:S05]  /*00f0*/  @P0 BRA `(.L_x_58) ;  /* 0x0000001c000c0947 */ /* 0x008fea0003800000 */
[----:B------:R-:W0:Y:S01]  /*0100*/  S2R R6, SR_TID.X ;  /* 0x0000000000067919 */ /* 0x000e220000002100 */
[----:B------:R-:W-:Y:S01]  /*0110*/  IADD3 R3, PT, PT, R10, -UR7, RZ ;  /* 0x800000070a037c10 */ /* 0x000fe2000fffe0ff */
[----:B------:R-:W-:Y:S01]  /*0120*/  BSSY.RECONVERGENT B1, `(.L_x_59) ;  /* 0x000000c000017945 */ /* 0x000fe20003800200 */
[----:B------:R-:W-:Y:S02]  /*0130*/  CS2R R4, SRZ ;  /* 0x0000000000047805 */ /* 0x000fe4000001ff00 */
[----:B0-----:R-:W-:Y:S02]  /*0140*/  ISETP.GE.AND P0, PT, R6, R3, PT ;  /* 0x000000030600720c */ /* 0x001fe40003f06270 */
[----:B------:R-:W-:-:S11]  /*0150*/  MOV R2, R6 ;  /* 0x0000000600027202 */ /* 0x000fd60000000f00 */
[----:B------:R-:W-:Y:S05]  /*0160*/  @P0 BRA `(.L_x_60) ;  /* 0x00000000001c0947 */ /* 0x000fea0003800000 */
[----:B------:R-:W0:Y:S01]  /*0170*/  LDC.64 R8, c[0x0][0x380] ;  /* 0x0000e000ff087b82 */ /* 0x000e220000000a00 */
[----:B------:R-:W-:-:S05]  /*0180*/  IADD3 R5, PT, PT, R6, UR7, RZ ;  /* 0x0000000706057c10 */ /* 0x000fca000fffe0ff */
[----:B0-----:R-:W-:-:S06]  /*0190*/  IMAD.WIDE.U32 R8, R5, 0x8, R8 ;  /* 0x0000000805087825 */ /* 0x001fcc00078e0008 */
[----:B------:R-:W2:Y:S01]  /*01a0*/  LDG.E.64 R8, desc[UR14][R8.64] ;  /* 0x0000000e08087981 */ /* 0x000ea2000c1e1b00 */
[----:B------:R-:W-:Y:S02]  /*01b0*/  IADD3 R2, PT, PT, R6, 0x100, RZ ;  /* 0x0000010006027810 */ /* 0x000fe40007ffe0ff */
[----:B--2---:R-:W-:-:S04]  /*01c0*/  IADD3 R4, P0, PT, R8, 0x1, RZ ;  /* 0x0000000108047810 */ /* 0x004fc80007f1e0ff */
[----:B------:R-:W-:-:S09]  /*01d0*/  IADD3.X R5, PT, PT, RZ, R9, RZ, P0, !PT ;  /* 0x00000009ff057210 */ /* 0x000fd200007fe4ff */
.L_x_60:
[----:B------:R-:W-:Y:S05]  /*01e0*/  BSYNC.RECONVERGENT B1 ;  /* 0x0000000000017941 */ /* 0x000fea0003800200 */
.L_x_59:
[----:B------:R-:W-:Y:S01]  /*01f0*/  ISETP.GE.AND P0, PT, R2, R3, PT ;  /* 0x000000030200720c */ /* 0x000fe20003f06270 */
[----:B------:R-:W-:-:S12]  /*0200*/  BSSY.RECONVERGENT B1, `(.L_x_61) ;  /* 0x00000d1000017945 */ /* 0x000fd80003800200 */
[----:B------:R-:W-:Y:S05]  /*0210*/  @P0 BRA `(.L_x_62) ;  /* 0x0000000c003c0947 */ /* 0x000fea0003800000 */
[----:B------:R-:W-:Y:S01]  /*0220*/  LOP3.LUT R7, RZ, R2, RZ, 0x33, !PT ;  /* 0x00000002ff077212 */ /* 0x000fe200078e33ff */
[----:B------:R-:W-:Y:S03]  /*0230*/  BSSY.RECONVERGENT B2, `(.L_x_63) ;  /* 0x0000067000027945 */ /* 0x000fe60003800200 */
[----:B------:R-:W-:-:S04]  /*0240*/  IADD3 R7, PT, PT, R10, -UR7, R7 ;  /* 0x800000070a077c10 */ /* 0x000fc8000fffe007 */
[C---:B------:R-:W-:Y:S02]  /*0250*/  ISETP.GE.U32.AND P1, PT, R7.reuse, 0xf00, PT ;  /* 0x00000f000700780c */ /* 0x040fe40003f26070 */
[----:B------:R-:W-:-:S04]  /*0260*/  LEA.HI R0, R7, 0x1, RZ, 0x18 ;  /* 0x0000000107007811 */ /* 0x000fc800078fc0ff */
[----:B------:R-:W-:-:S04]  /*0270*/  LOP3.LUT R8, R0, 0xf, RZ, 0xc0, !PT ;  /* 0x0000000f00087812 */ /* 0x000fc800078ec0ff */
[----:B------:R-:W-:-:S03]  /*0280*/  ISETP.NE.AND P0, PT, R8, RZ, PT ;  /* 0x000000ff0800720c */ /* 0x000fc60003f05270 */
[----:B------:R-:W-:Y:S10]  /*0290*/  @!P1 BRA `(.L_x_64) ;  /* 0x0000000400809947 */ /* 0x000ff40003800000 */
[----:B------:R-:W0:Y:S01]  /*02a0*/  LDCU.64 UR8, c[0x0][0x380] ;  /* 0x00007000ff0877ac */ /* 0x000e220008000a00 */
[----:B------:R-:W-:Y:S01]  /*02b0*/  IMAD.WIDE.U32 R10, R2, 0x8, RZ ;  /* 0x00000008020a7825 */ /* 0x000fe200078e00ff */
[----:B------:R-:W-:Y:S01]  /*02c0*/  LOP3.LUT R7, R0, 0x1fffff0, RZ, 0xc0, !PT ;  /* 0x01fffff000077812 */ /* 0x000fe200078ec0ff */
[----:B------:R-:W-:-:S03]  /*02d0*/  UIMAD.WIDE.U32 UR4, UR16, 0x4000, URZ ;  /* 0x00004000100478a5 */ /* 0x000fc6000f8e00ff */
[----:B------:R-:W-:-:S03]  /*02e0*/  IADD3 R7, PT, PT, -R7, RZ, RZ ;  /* 0x000000ff07077210 */ /* 0x000fc60007ffe1ff */
[----:B------:R-:W-:Y:S02]  /*02f0*/  LOP3.LUT R10, R10, UR4, RZ, 0xfc, !PT ;  /* 0x000000040a0a7c12 */ /* 0x000fe4000f8efcff */
[----:B------:R-:W-:Y:S02]  /*0300*/  LOP3.LUT R11, R11, UR5, RZ, 0xfc, !PT ;  /* 0x000000050b0b7c12 */ /* 0x000fe4000f8efcff */
[----:B0-----:R-:W-:-:S04]  /*0310*/  IADD3 R10, P1, PT, R10, UR8, RZ ;  /* 0x000000080a0a7c10 */ /* 0x001fc8000ff3e0ff */
[----:B------:R-:W-:-:S04]  /*0320*/  IADD3 R10, P2, PT, R10, 0x4000, RZ ;  /* 0x000040000a0a7810 */ /* 0x000fc80007f5e0ff */
[----:B------:R-:W-:-:S09]  /*0330*/  IADD3.X R11, PT, PT, RZ, UR9, R11, P2, P1 ;  /* 0x00000009ff0b7c10 */ /* 0x000fd200097e240b */
.L_x_65:
[----:B------:R-:W2:Y:S04]  /*0340*/  LDG.E.64 R22, desc[UR14][R10.64+-0x4000] ;  /* 0xffc0000e0a167981 */ /* 0x000ea8000c1e1b00 */
[----:B------:R-:W3:Y:S04]  /*0350*/  LDG.E.64 R20, desc[UR14][R10.64+-0x3800] ;  /* 0xffc8000e0a147981 */ /* 0x000ee8000c1e1b00 */
[----:B------:R-:W4:Y:S04]  /*0360*/  LDG.E.64 R18, desc[UR14][R10.64+-0x3000] ;  /* 0xffd0000e0a127981 */ /* 0x000f28000c1e1b00 */
[----:B------:R-:W5:Y:S04]  /*0370*/  LDG.E.64 R16, desc[UR14][R10.64+-0x2800] ;  /* 0xffd8000e0a107981 */ /* 0x000f68000c1e1b00 */
[----:B------:R-:W5:Y:S04]  /*0380*/  LDG.E.64 R14, desc[UR14][R10.64+-0x2000] ;  /* 0xffe0000e0a0e7981 */ /* 0x000f68000c1e1b00 */
[----:B------:R-:W5:Y:S01]  /*0390*/  LDG.E.64 R12, desc[UR14][R10.64+-0x1800] ;  /* 0xffe8000e0a0c7981 */ /* 0x000f62000c1e1b00 */
[----:B--2---:R-:W-:-:S02]  /*03a0*/  IMAD R9, R5, R22, RZ ;  /* 0x0000001605097224 */ /* 0x004fc400078e02ff */
[----:B------:R-:W-:-:S04]  /*03b0*/  IMAD.WIDE.U32 R24, R22, R4, R4 ;  /* 0x0000000416187225 */ /* 0x000fc800078e0004 */
[----:B------:R-:W-:Y:S02]  /*03c0*/  IMAD R9, R23, R4, R9 ;  /* 0x0000000417097224 */ /* 0x000fe400078e0209 */
[----:B------:R-:W2:Y:S03]  /*03d0*/  LDG.E.64 R22, desc[UR14][R10.64+-0x1000] ;  /* 0xfff0000e0a167981 */ /* 0x000ea6000c1e1b00 */
[----:B------:R-:W-:-:S05]  /*03e0*/  IADD3 R25, PT, PT, R25, R9, RZ ;  /* 0x0000000919197210 */ /* 0x000fca0007ffe0ff */
[----:B---3--:R-:W-:Y:S02]  /*03f0*/  IMAD R9, R25, R20, RZ ;  /* 0x0000001419097224 */ /* 0x008fe400078e02ff */
[----:B------:R-:W-:-:S04]  /*0400*/  IMAD.WIDE.U32 R4, R20, R24, R24 ;  /* 0x0000001814047225 */ /* 0x000fc800078e0018 */
[----:B------:R-:W-:Y:S02]  /*0410*/  IMAD R9, R21, R24, R9 ;  /* 0x0000001815097224 */ /* 0x000fe400078e0209 */
[----:B------:R-:W3:Y:S03]  /*0420*/  LDG.E.64 R24, desc[UR14][R10.64+-0x800] ;  /* 0xfff8000e0a187981 */ /* 0x000ee6000c1e1b00 */
[----:B------:R-:W-:-:S05]  /*0430*/  IADD3 R5, PT, PT, R5, R9, RZ ;  /* 0x0000000905057210 */ /* 0x000fca0007ffe0ff */
[----:B----4-:R-:W-:Y:S02]  /*0440*/  IMAD R9, R5, R18, RZ ;  /* 0x0000001205097224 */ /* 0x010fe400078e02ff */
[----:B------:R-:W-:-:S04]  /*0450*/  IMAD.WIDE.U32 R20, R18, R4, R4 ;  /* 0x0000000412147225 */ /* 0x000fc800078e0004 */
[----:B------:R-:W-:Y:S02]  /*0460*/  IMAD R9, R19, R4, R9 ;  /* 0x0000000413097224 */ /* 0x000fe400078e0209 */
[----:B------:R-:W4:Y:S02]  /*0470*/  LDG.E.64 R18, desc[UR14][R10.64] ;  /* 0x0000000e0a127981 */ /* 0x000f24000c1e1b00 */
[----:B------:R-:W-:-:S04]  /*0480*/  IMAD.IADD R21, R21, 0x1, R9 ;  /* 0x0000000115157824 */ /* 0x000fc800078e0209 */
[----:B-----5:R-:W-:Y:S02]  /*0490*/  IMAD R9, R21, R16, RZ ;  /* 0x0000001015097224 */ /* 0x020fe400078e02ff */
[----:B------:R-:W-:-:S04]  /*04a0*/  IMAD.WIDE.U32 R4, R16, R20, R20 ;  /* 0x0000001410047225 */ /* 0x000fc800078e0014 */
[----:B------:R-:W-:Y:S02]  /*04b0*/  IMAD R9, R17, R20, R9 ;  /* 0x0000001411097224 */ /* 0x000fe400078e0209 */
[----:B------:R-:W5:Y:S03]  /*04c0*/  LDG.E.64 R20, desc[UR14][R10.64+0x800] ;  /* 0x0008000e0a147981 */ /* 0x000f66000c1e1b00 */
[----:B------:R-:W-:-:S05]  /*04d0*/  IADD3 R5, PT, PT, R5, R9, RZ ;  /* 0x0000000905057210 */ /* 0x000fca0007ffe0ff */
[----:B------:R-:W-:Y:S02]  /*04e0*/  IMAD R9, R5, R14, RZ ;  /* 0x0000000e05097224 */ /* 0x000fe400078e02ff */
        /* <DEDUP_REMOVED lines=9> */
[----:B--2---:R-:W-:Y:S02]  /*0580*/  IMAD R9, R5, R22, RZ ;  /* 0x0000001605097224 */ /* 0x004fe400078e02ff */
        /* <DEDUP_REMOVED lines=12> */
[----:B------:R-:W4:Y:S03]  /*0650*/  LDG.E.64 R18, desc[UR14][R10.64+0x3000] ;  /* 0x0030000e0a127981 */ /* 0x000f26000c1e1b00 */
[----:B------:R-:W-:-:S05]  /*0660*/  IADD3 R13, PT, PT, R13, R9, RZ ;  /* 0x000000090d0d7210 */ /* 0x000fca0007ffe0ff */
[----:B-----5:R-:W-:Y:S02]  /*0670*/  IMAD R9, R13, R20, RZ ;  /* 0x000000140d097224 */ /* 0x020fe400078e02ff */
[----:B------:R-:W-:-:S04]  /*0680*/  IMAD.WIDE.U32 R4, R20, R12, R12 ;  /* 0x0000000c14047225 */ /* 0x000fc800078e000c */
[----:B------:R-:W-:Y:S02]  /*0690*/  IMAD R9, R21, R12, R9 ;  /* 0x0000000c15097224 */ /* 0x000fe400078e0209 */
[----:B------:R0:W5:Y:S01]  /*06a0*/  LDG.E.64 R20, desc[UR14][R10.64+0x3800] ;  /* 0x0038000e0a147981 */ /* 0x000162000c1e1b00 */
[----:B------:R-:W-:Y:S02]  /*06b0*/  IADD3 R7, PT, PT, R7, 0x10, RZ ;  /* 0x0000001007077810 */ /* 0x000fe40007ffe0ff */
[----:B------:R-:W-:Y:S02]  /*06c0*/  IADD3 R5, PT, PT, R5, R9, RZ ;  /* 0x0000000905057210 */ /* 0x000fe40007ffe0ff */
[----:B------:R-:W-:Y:S02]  /*06d0*/  ISETP.NE.AND P1, PT, R7, RZ, PT ;  /* 0x000000ff0700720c */ /* 0x000fe40003f25270 */
[----:B------:R-:W-:Y:S01]  /*06e0*/  IADD3 R2, PT, PT, R2, 0x1000, RZ ;  /* 0x0000100002027810 */ /* 0x000fe20007ffe0ff */
[----:B------:R-:W-:-:S02]  /*06f0*/  IMAD R9, R5, R14, RZ ;  /* 0x0000000e05097224 */ /* 0x000fc400078e02ff */
[----:B------:R-:W-:Y:S01]  /*0700*/  IMAD.WIDE.U32 R12, R14, R4, R4 ;  /* 0x000000040e0c7225 */ /* 0x000fe200078e0004 */
[----:B0-----:R-:W-:-:S03]  /*0710*/  IADD3 R10, P2, PT, R10, 0x8000, RZ ;  /* 0x000080000a0a7810 */ /* 0x001fc60007f5e0ff */
[----:B------:R-:W-:Y:S01]  /*0720*/  IMAD R9, R15, R4, R9 ;  /* 0x000000040f097224 */ /* 0x000fe200078e0209 */
[----:B------:R-:W-:-:S04]  /*0730*/  IADD3.X R11, PT, PT, RZ, R11, RZ, P2, !PT ;  /* 0x0000000bff0b7210 */ /* 0x000fc800017fe4ff */
[----:B------:R-:W-:-:S05]  /*0740*/  IADD3 R13, PT, PT, R13, R9, RZ ;  /* 0x000000090d0d7210 */ /* 0x000fca0007ffe0ff */
[----:B------:R-:W-:Y:S02]  /*0750*/  IMAD R9, R13, R16, RZ ;  /* 0x000000100d097224 */ /* 0x000fe400078e02ff */
[----:B------:R-:W-:-:S04]  /*0760*/  IMAD.WIDE.U32 R4, R16, R12, R12 ;  /* 0x0000000c10047225 */ /* 0x000fc800078e000c */
[----:B------:R-:W-:-:S05]  /*0770*/  IMAD R9, R17, R12, R9 ;  /* 0x0000000c11097224 */ /* 0x000fca00078e0209 */
[----:B------:R-:W-:-:S05]  /*0780*/  IADD3 R5, PT, PT, R5, R9, RZ ;  /* 0x0000000905057210 */ /* 0x000fca0007ffe0ff */
[----:B--2---:R-:W-:Y:S02]  /*0790*/  IMAD R9, R5, R22, RZ ;  /* 0x0000001605097224 */ /* 0x004fe400078e02ff */
[----:B------:R-:W-:-:S04]  /*07a0*/  IMAD.WIDE.U32 R12, R22, R4, R4 ;  /* 0x00000004160c7225 */ /* 0x000fc800078e0004 */
[----:B------:R-:W-:-:S04]  /*07b0*/  IMAD R9, R23, R4, R9 ;  /* 0x0000000417097224 */ /* 0x000fc800078e0209 */
[----:B------:R-:W-:-:S04]  /*07c0*/  IMAD.IADD R13, R13, 0x1, R9 ;  /* 0x000000010d0d7824 */ /* 0x000fc800078e0209 */
[----:B---3--:R-:W-:Y:S02]  /*07d0*/  IMAD R9, R13, R24, RZ ;  /* 0x000000180d097224 */ /* 0x008fe400078e02ff */
[----:B------:R-:W-:-:S04]  /*07e0*/  IMAD.WIDE.U32 R4, R24, R12, R12 ;  /* 0x0000000c18047225 */ /* 0x000fc800078e000c */
[----:B------:R-:W-:-:S05]  /*07f0*/  IMAD R9, R25, R12, R9 ;  /* 0x0000000c19097224 */ /* 0x000fca00078e0209 */
[----:B------:R-:W-:-:S05]  /*0800*/  IADD3 R5, PT, PT, R5, R9, RZ ;  /* 0x0000000905057210 */ /* 0x000fca0007ffe0ff */
[----:B----4-:R-:W-:Y:S02]  /*0810*/  IMAD R9, R5, R18, RZ ;  /* 0x0000001205097224 */ /* 0x010fe400078e02ff */
[----:B------:R-:W-:-:S04]  /*0820*/  IMAD.WIDE.U32 R12, R18, R4, R4 ;  /* 0x00000004120c7225 */ /* 0x000fc800078e0004 */
[----:B------:R-:W-:-:S05]  /*0830*/  IMAD R9, R19, R4, R9 ;  /* 0x0000000413097224 */ /* 0x000fca00078e0209 */
[----:B------:R-:W-:-:S05]  /*0840*/  IADD3 R13, PT, PT, R13, R9, RZ ;  /* 0x000000090d0d7210 */ /* 0x000fca0007ffe0ff */
[----:B-----5:R-:W-:Y:S02]  /*0850*/  IMAD R9, R13, R20, RZ ;  /* 0x000000140d097224 */ /* 0x020fe400078e02ff */
[----:B------:R-:W-:-:S04]  /*0860*/  IMAD.WIDE.U32 R4, R20, R12, R12 ;  /* 0x0000000c14047225 */ /* 0x000fc800078e000c */
[----:B------:R-:W-:-:S05]  /*0870*/  IMAD R9, R21, R12, R9 ;  /* 0x0000000c15097224 */ /* 0x000fca00078e0209 */
[----:B------:R-:W-:Y:S01]  /*0880*/  IADD3 R5, PT, PT, R5, R9, RZ ;  /* 0x0000000905057210 */ /* 0x000fe20007ffe0ff */
[----:B------:R-:W-:Y:S06]  /*0890*/  @P1 BRA `(.L_x_65) ;  /* 0xfffffff800a81947 */ /* 0x000fec000383ffff */
.L_x_64:
[----:B------:R-:W-:Y:S05]  /*08a0*/  BSYNC.RECONVERGENT B2 ;  /* 0x0000000000027941 */ /* 0x000fea0003800200 */
.L_x_63:
[----:B------:R-:W-:Y:S05]  /*08b0*/  @!P0 BRA `(.L_x_62) ;  /* 0x0000000400948947 */ /* 0x000fea0003800000 */
[----:B------:R-:W-:Y:S01]  /*08c0*/  ISETP.GE.U32.AND P1, PT, R8, 0x8, PT ;  /* 0x000000080800780c */ /* 0x000fe20003f26070 */
[----:B------:R-:W-:Y:S01]  /*08d0*/  BSSY.RECONVERGENT B2, `(.L_x_66) ;  /* 0x0000032000027945 */ /* 0x000fe20003800200 */
[----:B------:R-:W-:-:S04]  /*08e0*/  LOP3.LUT R7, R0, 0x7, RZ, 0xc0, !PT ;  /* 0x0000000700077812 */ /* 0x000fc800078ec0ff */
[----:B------:R-:W-:-:S07]  /*08f0*/  ISETP.NE.AND P0, PT, R7, RZ, PT ;  /* 0x000000ff0700720c */ /* 0x000fce0003f05270 */
[----:B------:R-:W-:Y:S06]  /*0900*/  @!P1 BRA `(.L_x_67) ;  /* 0x0000000000b89947 */ /* 0x000fec0003800000 */
[----:B------:R-:W0:Y:S01]  /*0910*/  LDCU.64 UR4, c[0x0][0x380] ;  /* 0x00007000ff0477ac */ /* 0x000e220008000a00 */
[----:B------:R-:W-:-:S04]  /*0920*/  IADD3 R8, P1, PT, R2, UR7, RZ ;  /* 0x0000000702087c10 */ /* 0x000fc8000ff3e0ff */
[----:B------:R-:W-:Y:S02]  /*0930*/  LEA.HI.X.SX32 R9, R2, RZ, 0x1, P1 ;  /* 0x000000ff02097211 */ /* 0x000fe400008f0eff */
[----:B0-----:R-:W-:-:S04]  /*0940*/  LEA R26, P1, R8, UR4, 0x3 ;  /* 0x00000004081a7c11 */ /* 0x001fc8000f8218ff */
[----:B------:R-:W-:-:S05]  /*0950*/  LEA.HI.X R27, R8, UR5, R9, 0x3, P1 ;  /* 0x00000005081b7c11 */ /* 0x000fca00088f1c09 */
[----:B------:R-:W2:Y:S04]  /*0960*/  LDG.E.64 R22, desc[UR14][R26.64] ;  /* 0x0000000e1a167981 */ /* 0x000ea8000c1e1b00 */
[----:B------:R-:W3:Y:S04]  /*0970*/  LDG.E.64 R20, desc[UR14][R26.64+0x800] ;  /* 0x0008000e1a147981 */ /* 0x000ee8000c1e1b00 */
[----:B------:R-:W4:Y:S04]  /*0980*/  LDG.E.64 R18, desc[UR14][R26.64+0x1000] ;  /* 0x0010000e1a127981 */ /* 0x000f28000c1e1b00 */
[----:B------:R-:W5:Y:S04]  /*0990*/  LDG.E.64 R16, desc[UR14][R26.64+0x1800] ;  /* 0x0018000e1a107981 */ /* 0x000f68000c1e1b00 */
[----:B------:R-:W5:Y:S04]  /*09a0*/  LDG.E.64 R14, desc[UR14][R26.64+0x2000] ;  /* 0x0020000e1a0e7981 */ /* 0x000f68000c1e1b00 */
[----:B------:R-:W5:Y:S04]  /*09b0*/  LDG.E.64 R12, desc[UR14][R26.64+0x2800] ;  /* 0x0028000e1a0c7981 */ /* 0x000f68000c1e1b00 */
[----:B------:R-:W5:Y:S04]  /*09c0*/  LDG.E.64 R10, desc[UR14][R26.64+0x3000] ;  /* 0x0030000e1a0a7981 */ /* 0x000f68000c1e1b00 */
[----:B------:R-:W5:Y:S01]  /*09d0*/  LDG.E.64 R8, desc[UR14][R26.64+0x3800] ;  /* 0x0038000e1a087981 */ /* 0x000f62000c1e1b00 */
[----:B------:R-:W-:Y:S01]  /*09e0*/  IADD3 R2, PT, PT, R2, 0x800, RZ ;  /* 0x0000080002027810 */ /* 0x000fe20007ffe0ff */
[----:B--2---:R-:W-:-:S02]  /*09f0*/  IMAD R29, R5, R22, RZ ;  /* 0x00000016051d7224 */ /* 0x004fc400078e02ff */
[----:B------:R-:W-:-:S04]  /*0a00*/  IMAD.WIDE.U32 R24, R22, R4, R4 ;  /* 0x0000000416187225 */ /* 0x000fc800078e0004 */
[----:B------:R-:W-:-:S05]  /*0a10*/  IMAD R29, R23, R4, R29 ;  /* 0x00000004171d7224 */ /* 0x000fca00078e021d */
[----:B------:R-:W-:-:S05]  /*0a20*/  IADD3 R25, PT, PT, R25, R29, RZ ;  /* 0x0000001d19197210 */ /* 0x000fca0007ffe0ff */
        /* <DEDUP_REMOVED lines=10> */
[----:B------:R-:W-:-:S04]  /*0ad0*/  IMAD R19, R17, R20, R19 ;  /* 0x0000001411137224 */ /* 0x000fc800078e0213 */
[----:B------:R-:W-:-:S04]  /*0ae0*/  IMAD.IADD R5, R5, 0x1, R19 ;  /* 0x0000000105057824 */ /* 0x000fc800078e0213 */
[----:B------:R-:W-:Y:S02]  /*0af0*/  IMAD R19, R5, R14, RZ ;  /* 0x0000000e05137224 */ /* 0x000fe400078e02ff */
[----:B------:R-:W-:-:S04]  /*0b00*/  IMAD.WIDE.U32 R16, R14, R4, R4 ;  /* 0x000000040e107225 */ /* 0x000fc800078e0004 */
[----:B------:R-:W-:-:S05]  /*0b10*/  IMAD R19, R15, R4, R19 ;  /* 0x000000040f137224 */ /* 0x000fca00078e0213 */
[----:B------:R-:W-:-:S05]  /*0b20*/  IADD3 R17, PT, PT, R17, R19, RZ ;  /* 0x0000001311117210 */ /* 0x000fca0007ffe0ff */
        /* <DEDUP_REMOVED lines=11> */
[----:B------:R-:W-:-:S07]  /*0be0*/  IADD3 R5, PT, PT, R5, R11, RZ ;  /* 0x0000000b05057210 */ /* 0x000fce0007ffe0ff */
.L_x_67:
[----:B------:R-:W-:Y:S05]  /*0bf0*/  BSYNC.RECONVERGENT B2 ;  /* 0x0000000000027941 */ /* 0x000fea0003800200 */
.L_x_66:
        /* <DEDUP_REMOVED lines=31> */
[----:B------:R-:W-:-:S07]  /*0df0*/  IMAD.IADD R5, R5, 0x1, R7 ;  /* 0x0000000105057824 */ /* 0x000fce00078e0207 */
.L_x_69:
[----:B------:R-:W-:Y:S05]  /*0e00*/  BSYNC.RECONVERGENT B2 ;  /* 0x0000000000027941 */ /* 0x000fea0003800200 */
.L_x_68:
[----:B------:R-:W-:Y:S05]  /*0e10*/  @!P0 BRA `(.L_x_62) ;  /* 0x00000000003c8947 */ /* 0x000fea0003800000 */
[----:B------:R-:W0:Y:S01]  /*0e20*/  LDC.64 R8, c[0x0][0x380] ;  /* 0x0000e000ff087b82 */ /* 0x000e220000000a00 */
[----:B------:R-:W-:Y:S02]  /*0e30*/  MOV R7, UR16 ;  /* 0x0000001000077c02 */ /* 0x000fe40008000f00 */
[----:B------:R-:W-:-:S03]  /*0e40*/  IADD3 R0, PT, PT, -R0, RZ, RZ ;  /* 0x000000ff00007210 */ /* 0x000fc60007ffe1ff */
[----:B0-----:R-:W-:-:S07]  /*0e50*/  IMAD.WIDE.U32 R8, R7, 0x4000, R8 ;  /* 0x0000400007087825 */ /* 0x001fce00078e0008 */
.L_x_70:
[----:B------:R-:W-:-:S06]  /*0e60*/  IMAD.WIDE R10, R2, 0x8, R8 ;  /* 0x00000008020a7825 */ /* 0x000fcc00078e0208 */
[----:B------:R-:W2:Y:S01]  /*0e70*/  LDG.E.64 R10, desc[UR14][R10.64] ;  /* 0x0000000e0a0a7981 */ /* 0x000ea2000c1e1b00 */
[----:B------:R-:W-:Y:S02]  /*0e80*/  IADD3 R0, PT, PT, R0, 0x1, RZ ;  /* 0x0000000100007810 */ /* 0x000fe40007ffe0ff */
[----:B------:R-:W-:Y:S02]  /*0e90*/  IADD3 R2, PT, PT, R2, 0x100, RZ ;  /* 0x0000010002027810 */ /* 0x000fe40007ffe0ff */
[----:B------:R-:W-:Y:S01]  /*0ea0*/  ISETP.NE.AND P0, PT, R0, RZ, PT ;  /* 0x000000ff0000720c */ /* 0x000fe20003f05270 */
[----:B--2---:R-:W-:Y:S02]  /*0eb0*/  IMAD R7, R5, R10, RZ ;  /* 0x0000000a05077224 */ /* 0x004fe400078e02ff */
[----:B------:R-:W-:-:S04]  /*0ec0*/  IMAD.WIDE.U32 R12, R10, R4, R4 ;  /* 0x000000040a0c7225 */ /* 0x000fc800078e0004 */
[----:B------:R-:W-:Y:S01]  /*0ed0*/  IMAD R7, R11, R4, R7 ;  /* 0x000000040b077224 */ /* 0x000fe200078e0207 */
[----:B------:R-:W-:-:S04]  /*0ee0*/  MOV R4, R12 ;  /* 0x0000000c00047202 */ /* 0x000fc80000000f00 */
[----:B------:R-:W-:Y:S01]  /*0ef0*/  IADD3 R5, PT, PT, R13, R7, RZ ;  /* 0x000000070d057210 */ /* 0x000fe20007ffe0ff */
[----:B------:R-:W-:Y:S06]  /*0f00*/  @P0 BRA `(.L_x_70) ;  /* 0xfffffffc00d40947 */ /* 0x000fec000383ffff */
.L_x_62:
[----:B------:R-:W-:Y:S05]  /*0f10*/  BSYNC.RECONVERGENT B1 ;  /* 0x0000000000017941 */ /* 0x000fea0003800200 */
.L_x_61:
[----:B------:R-:W-:-:S13]  /*0f20*/  ISETP.GE.AND P0, PT, R3, 0x100, PT ;  /* 0x000001000300780c */ /* 0x000fda0003f06270 */
[----:B------:R-:W-:Y:S05]  /*0f30*/  @!P0 BRA `(.L_x_71) ;  /* 0x0000000400808947 */ /* 0x000fea0003800000 */
        /* <DEDUP_REMOVED lines=29> */
[----:B------:R-:W0:Y:S04]  /*1110*/  SHFL.DOWN PT, R0, R8, 0x8, 0x1f ;  /* 0x09001f0008007f89 */ /* 0x000e2800000e0000 */
        /* <DEDUP_REMOVED lines=8> */
[----:B------:R-:W0:Y:S03]  /*11a0*/  @!P1 S2R R10, SR_CgaCtaId ;  /* 0x00000000000a9919 */ /* 0x000e260000008800 */
[----:B------:R-:W-:Y:S01]  /*11b0*/  IADD3 R12, PT, PT, R3, R5, RZ ;  /* 0x00000005030c7210 */ /* 0x000fe20007ffe0ff */
[----:B------:R-:W1:Y:S04]  /*11c0*/  SHFL.DOWN PT, R0, R2, 0x10, 0x1f ;  /* 0x0a001f0002007f89 */ /* 0x000e6800000e0000 */
[----:B------:R-:W2:Y:S01]  /*11d0*/  SHFL.DOWN PT, R3, R12, 0x10, 0x1f ;  /* 0x0a001f000c037f89 */ /* 0x000ea200000e0000 */
[----:B-1----:R-:W-:-:S02]  /*11e0*/  SEL R7, R0, 0x1, !P0 ;  /* 0x0000000100077807 */ /* 0x002fc40004000000 */
[----:B------:R-:W-:Y:S02]  /*11f0*/  @!P1 SHF.R.U32.HI R0, RZ, 0x2, R6 ;  /* 0x00000002ff009819 */ /* 0x000fe40000011606 */
[----:B--2---:R-:W-:Y:S01]  /*1200*/  SEL R3, R3, RZ, !P0 ;  /* 0x000000ff03037207 */ /* 0x004fe20004000000 */
[----:B------:R-:W-:Y:S01]  /*1210*/  IMAD.WIDE.U32 R4, R7, R2, RZ ;  /* 0x0000000207047225 */ /* 0x000fe200078e00ff */
[----:B------:R-:W-:-:S03]  /*1220*/  ISETP.NE.AND P0, PT, R6, RZ, PT ;  /* 0x000000ff0600720c */ /* 0x000fc60003f05270 */
[----:B------:R-:W-:Y:S01]  /*1230*/  IMAD R8, R3, R2, RZ ;  /* 0x0000000203087224 */ /* 0x000fe200078e02ff */
[----:B------:R-:W-:-:S03]  /*1240*/  @!P1 MOV R3, 0x400 ;  /* 0x0000040000039802 */ /* 0x000fc60000000f00 */
[----:B------:R-:W-:Y:S01]  /*1250*/  IMAD R7, R7, R12, R8 ;  /* 0x0000000c07077224 */ /* 0x000fe200078e0208 */
[----:B0-----:R-:W-:Y:S02]  /*1260*/  @!P1 LEA R8, R10, R3, 0x18 ;  /* 0x000000030a089211 */ /* 0x001fe400078ec0ff */
[----:B------:R-:W-:Y:S01]  /*1270*/  @!P1 LOP3.LUT R3, R0, 0xf8, RZ, 0xc0, !PT ;  /* 0x000000f800039812 */ /* 0x000fe200078ec0ff */
[----:B------:R-:W-:Y:S01]  /*1280*/  IMAD.MOV.U32 R0, RZ, RZ, R4 ;  /* 0x000000ffff007224 */ /* 0x000fe200078e0004 */
[----:B------:R-:W-:Y:S02]  /*1290*/  IADD3 R9, PT, PT, R5, R7, RZ ;  /* 0x0000000705097210 */ /* 0x000fe40007ffe0ff */
[----:B------:R-:W-:Y:S02]  /*12a0*/  @!P1 IADD3 R3, PT, PT, R3, R8, RZ ;  /* 0x0000000803039210 */ /* 0x000fe40007ffe0ff */
[----:B------:R-:W-:-:S05]  /*12b0*/  @!P1 MOV R8, R0 ;  /* 0x0000000000089202 */ /* 0x000fca0000000f00 */
[----:B------:R2:W-:Y:S01]  /*12c0*/  @!P1 STS.64 [R3+0x8], R8 ;  /* 0x0000080803009388 */ /* 0x0005e20000000a00 */
[----:B------:R-:W-:Y:S06]  /*12d0*/  BAR.SYNC.DEFER_BLOCKING 0x0 ;  /* 0x0000000000007b1d */ /* 0x000fec0000010000 */
[----:B------:R-:W-:Y:S05]  /*12e0*/  @P0 BRA `(.L_x_72) ;  /* 0x0000002400b80947 */ /* 0x000fea0003800000 */
[----:B------:R-:W0:Y:S01]  /*12f0*/  S2UR UR5, SR_CgaCtaId ;  /* 0x00000000000579c3 */ /* 0x000e220000008800 */
[----:B------:R-:W-:Y:S02]  /*1300*/  UMOV UR4, 0x400 ;  /* 0x0000040000047882 */ /* 0x000fe40000000000 */
[----:B0-----:R-:W-:-:S09]  /*1310*/  ULEA UR4, UR5, UR4, 0x18 ;  /* 0x0000000405047291 */ /* 0x001fd2000f8ec0ff */
[----:B------:R-:W2:Y:S04]  /*1320*/  LDS.128 R12, [UR4+0x10] ;  /* 0x00001004ff0c7984 */ /* 0x000ea80008000c00 */
[----:B------:R-:W0:Y:S01]  /*1330*/  LDS.128 R4, [UR4+0x20] ;  /* 0x00002004ff047984 */ /* 0x000e220008000c00 */
[-C--:B--2---:R-:W-:Y:S02]  /*1340*/  IMAD R8, R13, R0.reuse, RZ ;  /* 0x000000000d087224 */ /* 0x084fe400078e02ff */
[----:B------:R-:W-:-:S04]  /*1350*/  IMAD.WIDE.U32 R2, R12, R0, RZ ;  /* 0x000000000c027225 */ /* 0x000fc800078e00ff */
[----:B------:R-:W-:Y:S02]  /*1360*/  IMAD R9, R12, R9, R8 ;  /* 0x000000090c097224 */ /* 0x000fe400078e0208 */
[----:B------:R-:W-:-:S03]  /*1370*/  IMAD.WIDE.U32 R12, R2, R14, RZ ;  /* 0x0000000e020c7225 */ /* 0x000fc600078e00ff */
[----:B------:R-:W-:Y:S02]  /*1380*/  IADD3 R3, PT, PT, R3, R9, RZ ;  /* 0x0000000903037210 */ /* 0x000fe40007ffe0ff */
[----:B------:R-:W1:Y:S03]  /*1390*/  LDS.128 R8, [UR4+0x30] ;  /* 0x00003004ff087984 */ /* 0x000e660008000c00 */
[----:B------:R-:W-:-:S04]  /*13a0*/  IMAD R3, R3, R14, RZ ;  /* 0x0000000e03037224 */ /* 0x000fc800078e02ff */
[----:B------:R-:W-:Y:S02]  /*13b0*/  IMAD R3, R2, R15, R3 ;  /* 0x0000000f02037224 */ /* 0x000fe400078e0203 */
[----:B0-----:R-:W-:-:S03]  /*13c0*/  IMAD.WIDE.U32 R14, R12, R4, RZ ;  /* 0x000000040c0e7225 */ /* 0x001fc600078e00ff */
[----:B------:R-:W-:-:S05]  /*13d0*/  IADD3 R3, PT, PT, R13, R3, RZ ;  /* 0x000000030d037210 */ /* 0x000fca0007ffe0ff */
[----:B------:R-:W-:-:S04]  /*13e0*/  IMAD R3, R3, R4, RZ ;  /* 0x0000000403037224 */ /* 0x000fc800078e02ff */
[----:B------:R-:W-:Y:S02]  /*13f0*/  IMAD R3, R5, R12, R3 ;  /* 0x0000000c05037224 */ /* 0x000fe400078e0203 */
[----:B------:R-:W-:-:S03]  /*1400*/  IMAD.WIDE.U32 R4, R14, R6, RZ ;  /* 0x000000060e047225 */ /* 0x000fc600078e00ff */
[----:B------:R-:W-:-:S05]  /*1410*/  IADD3 R3, PT, PT, R15, R3, RZ ;  /* 0x000000030f037210 */ /* 0x000fca0007ffe0ff */
[----:B------:R-:W-:Y:S02]  /*1420*/  IMAD R13, R3, R6, RZ ;  /* 0x00000006030d7224 */ /* 0x000fe400078e02ff */
[----:B------:R-:W0:Y:S02]  /*1430*/  LDS.64 R2, [UR4+0x40] ;  /* 0x00004004ff027984 */ /* 0x000e240008000a00 */
[----:B------:R-:W-:-:S05]  /*1440*/  IMAD R13, R14, R7, R13 ;  /* 0x000000070e0d7224 */ /* 0x000fca00078e020d */
[----:B------:R-:W-:Y:S01]  /*1450*/  IADD3 R5, PT, PT, R5, R13, RZ ;  /* 0x0000000d05057210 */ /* 0x000fe20007ffe0ff */
[----:B-1----:R-:W-:-:S04]  /*1460*/  IMAD.WIDE.U32 R6, R4, R8, RZ ;  /* 0x0000000804067225 */ /* 0x002fc800078e00ff */
        /* <DEDUP_REMOVED lines=10> */
[----:B------:R-:W-:-:S04]  /*1510*/  IMAD R5, R3, R4, R5 ;  /* 0x0000000403057224 */ /* 0x000fc800078e0205 */
[----:B------:R-:W-:Y:S01]  /*1520*/  IMAD.IADD R9, R7, 0x1, R5 ;  /* 0x0000000107097824 */ /* 0x000fe200078e0205 */
[----:B------:R-:W-:Y:S06]  /*1530*/  BRA `(.L_x_72) ;  /* 0x0000002400247947 */ /* 0x000fec0003800000 */
.L_x_71:
[----:B------:R-:W-:-:S04]  /*1540*/  LOP3.LUT R0, R6, 0x3e0, RZ, 0xc0, !PT ;  /* 0x000003e006007812 */ /* 0x000fc800078ec0ff */
[----:B------:R-:W-:Y:S02]  /*1550*/  IADD3 R2, PT, PT, R0, 0x20, RZ ;  /* 0x0000002000027810 */ /* 0x000fe40007ffe0ff */
[----:B------:R-:W-:Y:S02]  /*1560*/  LOP3.LUT R8, RZ, R0, RZ, 0x33, !PT ;  /* 0x00000000ff087212 */ /* 0x000fe400078e33ff */
[----:B------:R-:W0:Y:S01]  /*1570*/  S2R R0, SR_LANEID ;  /* 0x0000000000007919 */ /* 0x000e220000000000 */
[----:B------:R-:W-:Y:S02]  /*1580*/  ISETP.GT.AND P0, PT, R2, R3, PT ;  /* 0x000000030200720c */ /* 0x000fe40003f04270 */
[----:B------:R-:W-:-:S04]  /*1590*/  IADD3 R7, PT, PT, R3, R8, RZ ;  /* 0x0000000803077210 */ /* 0x000fc80007ffe0ff */
[----:B------:R-:W-:-:S05]  /*15a0*/  SEL R7, R7, 0x1f, P0 ;  /* 0x0000001f07077807 */ /* 0x000fca0000000000 */
[----:B------:R-:W1:Y:S04]  /*15b0*/  SHFL.DOWN PT, R8, R5, 0x1, R7 ;  /* 0x0820000005087989 */ /* 0x000e6800000e0007 */
        /* <DEDUP_REMOVED lines=41> */
[----:B------:R-:W-:Y:S03]  /*1850*/  SHFL.DOWN PT, R2, R4, 0x10, R7 ;  /* 0x0a00000004027989 */ /* 0x000fe600000e0007 */
[----:B------:R-:W-:Y:S01]  /*1860*/  IADD3 R10, PT, PT, R5, R9, RZ ;  /* 0x00000009050a7210 */ /* 0x000fe20007ffe0ff */
[----:B------:R-:W0:Y:S04]  /*1870*/  @!P1 S2R R12, SR_CgaCtaId ;  /* 0x00000000000c9919 */ /* 0x000e280000008800 */
[----:B------:R-:W1:Y:S02]  /*1880*/  SHFL.DOWN PT, R5, R10, 0x10, R7 ;  /* 0x0a0000000a057989 */ /* 0x000e6400000e0007 */
[----:B-1----:R-:W-:-:S02]  /*1890*/  SEL R9, R5, RZ, !P0 ;  /* 0x000000ff05097207 */ /* 0x002fc40004000000 */
[----:B------:R-:W-:Y:S02]  /*18a0*/  SEL R5, R2, 0x1, !P0 ;  /* 0x0000000102057807 */ /* 0x000fe40004000000 */
[----:B------:R-:W-:Y:S01]  /*18b0*/  @!P1 SHF.R.U32.HI R2, RZ, 0x2, R6 ;  /* 0x00000002ff029819 */ /* 0x000fe20000011606 */
[-C--:B------:R-:W-:Y:S01]  /*18c0*/  IMAD R0, R9, R4.reuse, RZ ;  /* 0x0000000409007224 */ /* 0x080fe200078e02ff */
[----:B------:R-:W-:Y:S01]  /*18d0*/  ISETP.NE.AND P0, PT, R6, RZ, PT ;  /* 0x000000ff0600720c */ /* 0x000fe20003f05270 */
[C---:B------:R-:W-:Y:S01]  /*18e0*/  IMAD.WIDE.U32 R8, R5.reuse, R4, RZ ;  /* 0x0000000405087225 */ /* 0x040fe200078e00ff */
[----:B0-----:R-:W-:Y:S02]  /*18f0*/  @!P1 LEA R11, R12, R11, 0x18 ;  /* 0x0000000b0c0b9211 */ /* 0x001fe400078ec0ff */
[----:B------:R-:W-:Y:S01]  /*1900*/  @!P1 LOP3.LUT R2, R2, 0xf8, RZ, 0xc0, !PT ;  /* 0x000000f802029812 */ /* 0x000fe200078ec0ff */
[----:B------:R-:W-:Y:S02]  /*1910*/  IMAD R5, R5, R10, R0 ;  /* 0x0000000a05057224 */ /* 0x000fe400078e0200 */
[----:B------:R-:W-:Y:S01]  /*1920*/  IMAD.MOV.U32 R0, RZ, RZ, R8 ;  /* 0x000000ffff007224 */ /* 0x000fe200078e0008 */
[----:B------:R-:W-:-:S02]  /*1930*/  @!P1 IADD3 R11, PT, PT, R2, R11, RZ ;  /* 0x0000000b020b9210 */ /* 0x000fc40007ffe0ff */
[----:B------:R-:W-:Y:S02]  /*1940*/  IADD3 R9, PT, PT, R9, R5, RZ ;  /* 0x0000000509097210 */ /* 0x000fe40007ffe0ff */
[----:B------:R-:W-:-:S05]  /*1950*/  @!P1 MOV R8, R0 ;  /* 0x0000000000089202 */ /* 0x000fca0000000f00 */
[----:B------:R1:W-:Y:S01]  /*1960*/  @!P1 STS.64 [R11+0x8], R8 ;  /* 0x000008080b009388 */ /* 0x0003e20000000a00 */
[----:B------:R-:W-:Y:S06]  /*1970*/  BAR.SYNC.DEFER_BLOCKING 0x0 ;  /* 0x0000000000007b1d */ /* 0x000fec0000010000 */
[----:B------:R-:W-:Y:S05]  /*1980*/  @P0 BRA `(.L_x_72) ;  /* 0x0000002000100947 */ /* 0x000fea0003800000 */
[----:B------:R-:W0:Y:S01]  /*1990*/  S2UR UR5, SR_CgaCtaId ;  /* 0x00000000000579c3 */ /* 0x000e220000008800 */
[----:B------:R-:W-:Y:S01]  /*19a0*/  UMOV UR4, 0x400 ;  /* 0x0000040000047882 */ /* 0x000fe20000000000 */
[----:B------:R-:W-:Y:S01]  /*19b0*/  ISETP.GT.AND P1, PT, R3, 0x20, PT ;  /* 0x000000200300780c */ /* 0x000fe20003f24270 */
[----:B0-----:R-:W-:-:S09]  /*19c0*/  ULEA UR4, UR5, UR4, 0x18 ;  /* 0x0000000405047291 */ /* 0x001fd2000f8ec0ff */
[----:B------:R-:W1:Y:S04]  /*19d0*/  LDS.128 R12, [UR4+0x10] ;  /* 0x00001004ff0c7984 */ /* 0x000e680008000c00 */
[----:B------:R-:W0:Y:S01]  /*19e0*/  LDS.128 R4, [UR4+0x20] ;  /* 0x00002004ff047984 */ /* 0x000e220008000c00 */
[----:B-1----:R-:W-:Y:S02]  /*19f0*/  SEL R11, R13, RZ, P1 ;  /* 0x000000ff0d0b7207 */ /* 0x002fe40000800000 */
[----:B------:R-:W-:Y:S02]  /*1a00*/  SEL R12, R12, 0x1, P1 ;  /* 0x000000010c0c7807 */ /* 0x000fe40000800000 */
[----:B------:R-:W-:Y:S01]  /*1a10*/  ISETP.GT.AND P1, PT, R3, 0x40, PT ;  /* 0x000000400300780c */ /* 0x000fe20003f24270 */
[----:B------:R-:W-:-:S02]  /*1a20*/  IMAD R11, R11, R0, RZ ;  /* 0x000000000b0b7224 */ /* 0x000fc400078e02ff */
[----:B------:R-:W-:Y:S01]  /*1a30*/  IMAD.WIDE.U32 R16, R12, R0, RZ ;  /* 0x000000000c107225 */ /* 0x000fe200078e00ff */
[----:B------:R-:W-:Y:S02]  /*1a40*/  SEL R13, R14, 0x1, P1 ;  /* 0x000000010e0d7807 */ /* 0x000fe40000800000 */
[----:B------:R-:W-:Y:S01]  /*1a50*/  SEL R15, R15, RZ, P1 ;  /* 0x000000ff0f0f7207 */ /* 0x000fe20000800000 */
[----:B------:R-:W-:Y:S01]  /*1a60*/  IMAD R11, R12, R9, R11 ;  /* 0x000000090c0b7224 */ /* 0x000fe200078e020b */
[----:B------:R-:W-:-:S04]  /*1a70*/  ISETP.GT.AND P1, PT, R3, 0x60, PT ;  /* 0x000000600300780c */ /* 0x000fc80003f24270 */
[----:B------:R-:W-:Y:S02]  /*1a80*/  IADD3 R0, PT, PT, R17, R11, RZ ;  /* 0x0000000b11007210 */ /* 0x000fe40007ffe0ff */
[----:B------:R-:W1:Y:S01]  /*1a90*/  LDS.128 R8, [UR4+0x30] ;  /* 0x00003004ff087984 */ /* 0x000e620008000c00 */
[----:B0-----:R-:W-:Y:S02]  /*1aa0*/  SEL R5, R5, RZ, P1 ;  /* 0x000000ff05057207 */ /* 0x001fe40000800000 */
[-C--:B------:R-:W-:Y:S02]  /*1ab0*/  IMAD R0, R0, R13.reuse, RZ ;  /* 0x0000000d00007224 */ /* 0x080fe400078e02ff */
[----:B------:R-:W-:-:S04]  /*1ac0*/  IMAD.WIDE.U32 R12, R16, R13, RZ ;  /* 0x0000000d100c7225 */ /* 0x000fc800078e00ff */
[----:B------:R-:W-:Y:S01]  /*1ad0*/  IMAD R17, R15, R16, R0 ;  /* 0x000000100f117224 */ /* 0x000fe200078e0200 */
[----:B------:R-:W-:Y:S02]  /*1ae0*/  SEL R15, R4, 0x1, P1 ;  /* 0x00000001040f7807 */ /* 0x000fe40000800000 */
[----:B------:R-:W-:Y:S02]  /*1af0*/  ISETP.GT.AND P1, PT, R3, 0x80, PT ;  /* 0x000000800300780c */ /* 0x000fe40003f24270 */
[----:B------:R-:W-:Y:S02]  /*1b00*/  IADD3 R0, PT, PT, R13, R17, RZ ;  /* 0x000000110d007210 */ /* 0x000fe40007ffe0ff */
[----:B------:R-:W-:-:S03]  /*1b10*/  SEL R13, R6, 0x1, P1 ;  /* 0x00000001060d7807 */ /* 0x000fc60000800000 */
[-C--:B------:R-:W-:Y:S02]  /*1b20*/  IMAD R0, R0, R15.reuse, RZ ;  /* 0x0000000f00007224 */ /* 0x080fe400078e02ff */
[----:B------:R-:W-:-:S04]  /*1b30*/  IMAD.WIDE.U32 R14, R12, R15, RZ ;  /* 0x0000000f0c0e7225 */ /* 0x000fc800078e00ff */
[----:B------:R-:W-:-:S05]  /*1b40*/  IMAD R5, R5, R12, R0 ;  /* 0x0000000c05057224 */ /* 0x000fca00078e0200 */
[----:B------:R-:W-:Y:S02]  /*1b50*/  IADD3 R0, PT, PT, R15, R5, RZ ;  /* 0x000000050f007210 */ /* 0x000fe40007ffe0ff */
[----:B------:R-:W0:Y:S01]  /*1b60*/  LDS.64 R4, [UR4+0x40] ;  /* 0x00004004ff047984 */ /* 0x000e220008000a00 */
[----:B------:R-:W-:Y:S01]  /*1b70*/  SEL R15, R7, RZ, P1 ;  /* 0x000000ff070f7207 */ /* 0x000fe20000800000 */
[----:B------:R-:W-:Y:S01]  /*1b80*/  IMAD.WIDE.U32 R6, R14, R13, RZ ;  /* 0x0000000d0e067225 */ /* 0x000fe200078e00ff */
[----:B------:R-:W-:-:S03]  /*1b90*/  ISETP.GT.AND P1, PT, R3, 0xa0, PT ;  /* 0x000000a00300780c */ /* 0x000fc60003f24270 */
[----:B------:R-:W-:Y:S01]  /*1ba0*/  IMAD R0, R0, R13, RZ ;  /* 0x0000000d00007224 */ /* 0x000fe200078e02ff */
[----:B-1----:R-:W-:-:S03]  /*1bb0*/  SEL R13, R8, 0x1, P1 ;  /* 0x00000001080d7807 */ /* 0x002fc60000800000 */
[----:B------:R-:W-:-:S05]  /*1bc0*/  IMAD R15, R15, R14, R0 ;  /* 0x0000000e0f0f7224 */ /* 0x000fca00078e0200 */
[----:B------:R-:W-:Y:S02]  /*1bd0*/  IADD3 R0, PT, PT, R7, R15, RZ ;  /* 0x0000000f07007210 */ /* 0x000fe40007ffe0ff */
[----:B------:R-:W-:Y:S01]  /*1be0*/  SEL R7, R9, RZ, P1 ;  /* 0x000000ff09077207 */ /* 0x000fe20000800000 */
[----:B------:R-:W-:Y:S01]  /*1bf0*/  IMAD.WIDE.U32 R8, R6, R13, RZ ;  /* 0x0000000d06087225 */ /* 0x000fe200078e00ff */
[----:B------:R-:W-:-:S03]  /*1c00*/  ISETP.GT.AND P1, PT, R3, 0xc0, PT ;  /* 0x000000c00300780c */ /* 0x000fc60003f24270 */
[----:B------:R-:W-:Y:S01]  /*1c10*/  IMAD R0, R0, R13, RZ ;  /* 0x0000000d00007224 */ /* 0x000fe200078e02ff */
[----:B------:R-:W-:-:S03]  /*1c20*/  SEL R11, R11, RZ, P1 ;  /* 0x000000ff0b0b7207 */ /* 0x000fc60000800000 */
[----:B------:R-:W-:Y:S01]  /*1c30*/  IMAD R13, R7, R6, R0 ;  /* 0x00000006070d7224 */ /* 0x000fe200078e0200 */
[----:B------:R-:W-:Y:S02]  /*1c40*/  SEL R7, R10, 0x1, P1 ;  /* 0x000000010a077807 */ /* 0x000fe40000800000 */
[----:B------:R-:W-:Y:S02]  /*1c50*/  ISETP.GT.AND P1, PT, R3, 0xe0, PT ;  /* 0x000000e00300780c */ /* 0x000fe40003f24270 */
[----:B------:R-:W-:Y:S01]  /*1c60*/  IADD3 R0, PT, PT, R9, R13, RZ ;  /* 0x0000000d09007210 */ /* 0x000fe20007ffe0ff */
[----:B------:R-:W-:-:S04]  /*1c70*/  IMAD.WIDE.U32 R2, R8, R7, RZ ;  /* 0x0000000708027225 */ /* 0x000fc800078e00ff */
[----:B------:R-:W-:-:S04]  /*1c80*/  IMAD R0, R0, R7, RZ ;  /* 0x0000000700007224 */ /* 0x000fc800078e02ff */
[----:B------:R-:W-:Y:S01]  /*1c90*/  IMAD R11, R11, R8, R0 ;  /* 0x000000080b0b7224 */ /* 0x000fe200078e0200 */
[----:B0-----:R-:W-:-:S04]  /*1ca0*/  SEL R7, R4, 0x1, P1 ;  /* 0x0000000104077807 */ /* 0x001fc80000800000 */
[----:B------:R-:W-:Y:S02]  /*1cb0*/  IADD3 R0, PT, PT, R3, R11, RZ ;  /* 0x0000000b03007210 */ /* 0x000fe40007ffe0ff */
[----:B------:R-:W-:Y:S01]  /*1cc0*/  SEL R3, R5, RZ, P1 ;  /* 0x000000ff05037207 */ /* 0x000fe20000800000 */
[----:B------:R-:W-:-:S04]  /*1cd0*/  IMAD.WIDE.U32 R4, R2, R7, RZ ;  /* 0x0000000702047225 */ /* 0x000fc800078e00ff */
[----:B------:R-:W-:-:S04]  /*1ce0*/  IMAD R0, R0, R7, RZ ;  /* 0x0000000700007224 */ /* 0x000fc800078e02ff */
[----:B------:R-:W-:Y:S01]  /*1cf0*/  IMAD R3, R3, R2, R0 ;  /* 0x0000000203037224 */ /* 0x000fe200078e0200 */
[----:B------:R-:W-:-:S03]  /*1d00*/  MOV R0, R4 ;  /* 0x0000000400007202 */ /* 0x000fc60000000f00 */
[----:B------:R-:W-:Y:S01]  /*1d10*/  IMAD.IADD R9, R5, 0x1, R3 ;  /* 0x0000000105097824 */ /* 0x000fe200078e0203 */
[----:B------:R-:W-:Y:S06]  /*1d20*/  BRA `(.L_x_72) ;  /* 0x0000001c00287947 */ /* 0x000fec0003800000 */
.L_x_58:
[----:B------:R-:W0:Y:S01]  /*1d30*/  S2R R3, SR_TID.X ;  /* 0x0000000000037919 */ /* 0x000e220000002100 */
[----:B------:R-:W1:Y:S01]  /*1d40*/  LDC.64 R4, c[0x0][0x380] ;  /* 0x0000e000ff047b82 */ /* 0x000e620000000a00 */
[----:B0-----:R-:W-:-:S05]  /*1d50*/  IADD3 R25, PT, PT, R3, UR7, RZ ;  /* 0x0000000703197c10 */ /* 0x001fca000fffe0ff */
[----:B-1----:R-:W-:-:S05]  /*1d60*/  IMAD.WIDE.U32 R24, R25, 0x8, R4 ;  /* 0x0000000819187825 */ /* 0x002fca00078e0004 */
[----:B------:R-:W2:Y:S04]  /*1d70*/  LDG.E.64 R18, desc[UR14][R24.64] ;  /* 0x0000000e18127981 */ /* 0x000ea8000c1e1b00 */
[----:B------:R-:W2:Y:S04]  /*1d80*/  LDG.E.64 R20, desc[UR14][R24.64+0x800] ;  /* 0x0008000e18147981 */ /* 0x000ea8000c1e1b00 */
[----:B------:R-:W3:Y:S04]  /*1d90*/  LDG.E.64 R16, desc[UR14][R24.64+0x1000] ;  /* 0x0010000e18107981 */ /* 0x000ee8000c1e1b00 */
[----:B------:R-:W4:Y:S04]  /*1da0*/  LDG.E.64 R14, desc[UR14][R24.64+0x1800] ;  /* 0x0018000e180e7981 */ /* 0x000f28000c1e1b00 */
[----:B------:R-:W5:Y:S04]  /*1db0*/  LDG.E.64 R12, desc[UR14][R24.64+0x2000] ;  /* 0x0020000e180c7981 */ /* 0x000f68000c1e1b00 */
[----:B------:R-:W5:Y:S04]  /*1dc0*/  LDG.E.64 R8, desc[UR14][R24.64+0x2800] ;  /* 0x0028000e18087981 */ /* 0x000f68000c1e1b00 */
[----:B------:R-:W5:Y:S04]  /*1dd0*/  LDG.E.64 R6, desc[UR14][R24.64+0x3000] ;  /* 0x0030000e18067981 */ /* 0x000f68000c1e1b00 */
[----:B------:R-:W5:Y:S01]  /*1de0*/  LDG.E.64 R4, desc[UR14][R24.64+0x3800] ;  /* 0x0038000e18047981 */ /* 0x000f62000c1e1b00 */
[----:B--2---:R-:W-:-:S02]  /*1df0*/  IMAD R27, R19, R20, RZ ;  /* 0x00000014131b7224 */ /* 0x004fc400078e02ff */
[----:B------:R-:W-:-:S04]  /*1e00*/  IMAD.WIDE.U32 R22, R18, R20, R18 ;  /* 0x0000001412167225 */ /* 0x000fc800078e0012 */
[----:B------:R-:W-:Y:S01]  /*1e10*/  IMAD R19, R18, R21, R27 ;  /* 0x0000001512137224 */ /* 0x000fe200078e021b */
[----:B------:R-:W-:-:S04]  /*1e20*/  IADD3 R27, P0, PT, R20, R22, RZ ;  /* 0x00000016141b7210 */ /* 0x000fc80007f1e0ff */
[----:B------:R-:W-:Y:S01]  /*1e30*/  IADD3.X R23, PT, PT, R21, R23, R19, P0, !PT ;  /* 0x0000001715177210 */ /* 0x000fe200007fe413 */
[-C--:B---3--:R-:W-:Y:S02]  /*1e40*/  IMAD R20, R17, R27.reuse, RZ ;  /* 0x0000001b11147224 */ /* 0x088fe400078e02ff */
[----:B------:R-:W-:-:S04]  /*1e50*/  IMAD.WIDE.U32 R18, R16, R27, R16 ;  /* 0x0000001b10127225 */ /* 0x000fc800078e0010 */
[----:B------:R-:W-:Y:S01]  /*1e60*/  IMAD R20, R16, R23, R20 ;  /* 0x0000001710147224 */ /* 0x000fe200078e0214 */
[----:B------:R-:W-:-:S04]  /*1e70*/  IADD3 R21, P0, PT, R27, R18, RZ ;  /* 0x000000121b157210 */ /* 0x000fc80007f1e0ff */
[----:B------:R-:W-:Y:S01]  /*1e80*/  IADD3.X R23, PT, PT, R23, R19, R20, P0, !PT ;  /* 0x0000001317177210 */ /* 0x000fe200007fe414 */
[-C--:B----4-:R-:W-:Y:S02]  /*1e90*/  IMAD R18, R15, R21.reuse, RZ ;  /* 0x000000150f127224 */ /* 0x090fe400078e02ff */
[----:B------:R-:W-:-:S04]  /*1ea0*/  IMAD.WIDE.U32 R16, R14, R21, R14 ;  /* 0x000000150e107225 */ /* 0x000fc800078e000e */
[----:B------:R-:W-:Y:S01]  /*1eb0*/  IMAD R18, R14, R23, R18 ;  /* 0x000000170e127224 */ /* 0x000fe200078e0212 */
[----:B------:R-:W-:-:S04]  /*1ec0*/  IADD3 R19, P0, PT, R21, R16, RZ ;  /* 0x0000001015137210 */ /* 0x000fc80007f1e0ff */
[----:B------:R-:W-:Y:S01]  /*1ed0*/  IADD3.X R21, PT, PT, R23, R17, R18, P0, !PT ;  /* 0x0000001117157210 */ /* 0x000fe200007fe412 */
[-C--:B-----5:R-:W-:Y:S02]  /*1ee0*/  IMAD R16, R13, R19.reuse, RZ ;  /* 0x000000130d107224 */ /* 0x0a0fe400078e02ff */
[----:B------:R-:W-:-:S04]  /*1ef0*/  IMAD.WIDE.U32 R14, R12, R19, R12 ;  /* 0x000000130c0e7225 */ /* 0x000fc800078e000c */
[----:B------:R-:W-:Y:S01]  /*1f00*/  IMAD R16, R12, R21, R16 ;  /* 0x000000150c107224 */ /* 0x000fe200078e0210 */
[----:B------:R-:W-:-:S04]  /*1f10*/  IADD3 R17, P0, PT, R19, R14, RZ ;  /* 0x0000000e13117210 */ /* 0x000fc80007f1e0ff */
[----:B------:R-:W-:Y:S01]  /*1f20*/  IADD3.X R19, PT, PT, R21, R15, R16, P0, !PT ;  /* 0x0000000f15137210 */ /* 0x000fe200007fe410 */
[-C--:B------:R-:W-:Y:S02]  /*1f30*/  IMAD R14, R9, R17.reuse, RZ ;  /* 0x00000011090e7224 */ /* 0x080fe400078e02ff */
        /* <DEDUP_REMOVED lines=9> */
[-C--:B------:R-:W-:Y:S01]  /*1fd0*/  IMAD R8, R5, R13.reuse, RZ ;  /* 0x0000000d05087224 */ /* 0x080fe200078e02ff */
[----:B------:R-:W-:Y:S01]  /*1fe0*/  ISETP.GE.U32.AND P0, PT, R2, UR5, PT ;  /* 0x0000000502007c0c */ /* 0x000fe2000bf06070 */
[----:B------:R-:W-:-:S03]  /*1ff0*/  IMAD.WIDE.U32 R6, R4, R13, R4 ;  /* 0x0000000d04067225 */ /* 0x000fc600078e0004 */
[----:B------:R-:W-:Y:S01]  /*2000*/  ISETP.GE.U32.AND.EX P0, PT, R0, UR4, PT, P0 ;  /* 0x0000000400007c0c */ /* 0x000fe2000bf06100 */
[----:B------:R-:W-:Y:S01]  /*2010*/  IMAD R5, R4, R9, R8 ;  /* 0x0000000904057224 */ /* 0x000fe200078e0208 */
[----:B------:R-:W-:-:S04]  /*2020*/  IADD3 R12, P1, P2, R13, 0x1, R6 ;  /* 0x000000010d0c7810 */ /* 0x000fc80007a3e006 */
[----:B------:R-:W-:-:S04]  /*2030*/  IADD3 R6, PT, PT, R7, R5, RZ ;  /* 0x0000000507067210 */ /* 0x000fc80007ffe0ff */
[----:B------:R-:W-:-:S03]  /*2040*/  IADD3.X R13, PT, PT, R9, RZ, R6, P1, P2 ;  /* 0x000000ff090d7210 */ /* 0x000fc60000fe4406 */
[----:B------:R-:W-:Y:S05]  /*2050*/  @!P0 BRA `(.L_x_73) ;  /* 0x0000001000dc8947 */ /* 0x000fea0003800000 */
[----:B------:R-:W-:Y:S01]  /*2060*/  UIADD3 UR8, UP0, UPT, UR5, UR7, URZ ;  /* 0x0000000705087290 */ /* 0x000fe2000ff1e0ff */
[----:B------:R-:W-:Y:S01]  /*2070*/  IADD3 R0, P1, PT, R10, -0x800, RZ ;  /* 0xfffff8000a007810 */ /* 0x000fe20007f3e0ff */
[----:B------:R-:W0:Y:S03]  /*2080*/  LDCU.64 UR12, c[0x0][0x380] ;  /* 0x00007000ff0c77ac */ /* 0x000e260008000a00 */
[----:B------:R-:W-:Y:S01]  /*2090*/  IADD3.X R2, PT, PT, R11, -0x1, RZ, P1, !PT ;  /* 0xffffffff0b027810 */ /* 0x000fe20000ffe4ff */
[----:B------:R-:W-:Y:S01]  /*20a0*/  UIADD3.X UR9, UPT, UPT, URZ, UR4, URZ, UP0, !UPT ;  /* 0x00000004ff097290 */ /* 0x000fe200087fe4ff */
[----:B------:R-:W-:Y:S01]  /*20b0*/  ISETP.LT.U32.AND P0, PT, R0, UR8, PT ;  /* 0x0000000800007c0c */ /* 0x000fe2000bf01070 */
[----:B------:R-:W-:Y:S01]  /*20c0*/  UMOV UR6, UR5 ;  /* 0x0000000500067c82 */ /* 0x000fe20008000000 */
[----:B------:R-:W-:Y:S01]  /*20d0*/  IADD3 R7, P2, PT, R3, UR8, RZ ;  /* 0x0000000803077c10 */ /* 0x000fe2000ff5e0ff */
[----:B------:R-:W-:Y:S01]  /*20e0*/  UMOV UR4, URZ ;  /* 0x000000ff00047c82 */ /* 0x000fe20008000000 */
[----:B------:R-:W-:Y:S01]  /*20f0*/  LOP3.LUT R3, RZ, R3, RZ, 0x33, !PT ;  /* 0x00000003ff037212 */ /* 0x000fe200078e33ff */
[----:B------:R-:W-:Y:S01]  /*2100*/  UMOV UR10, UR8 ;  /* 0x00000008000a7c82 */ /* 0x000fe20008000000 */
[----:B------:R-:W-:-:S02]  /*2110*/  MOV R5, UR9 ;  /* 0x0000000900057c02 */ /* 0x000fc40008000f00 */
[----:B------:R-:W-:Y:S02]  /*2120*/  IADD3.X R4, PT, PT, RZ, UR9, RZ, P2, !PT ;  /* 0x00000009ff047c10 */ /* 0x000fe400097fe4ff */
[----:B------:R-:W-:Y:S02]  /*2130*/  ISETP.GT.U32.AND.EX P0, PT, R5, R2, PT, P0 ;  /* 0x000000020500720c */ /* 0x000fe40003f04100 */
[----:B------:R-:W-:Y:S02]  /*2140*/  IADD3 R3, PT, PT, R10, -UR5, R3 ;  /* 0x800000050a037c10 */ /* 0x000fe4000fffe003 */
[----:B0-----:R-:W-:Y:S02]  /*2150*/  LEA R6, P1, R7, UR12, 0x3 ;  /* 0x0000000c07067c11 */ /* 0x001fe4000f8218ff */
[----:B------:R-:W-:Y:S01]  /*2160*/  IADD3 R3, PT, PT, R3, -UR7, RZ ;  /* 0x8000000703037c10 */ /* 0x000fe2000fffe0ff */
[----:B------:R-:W-:Y:S01]  /*2170*/  UMOV UR7, UR9 ;  /* 0x0000000900077c82 */ /* 0x000fe20008000000 */
[----:B------:R-:W-:-:S02]  /*2180*/  IADD3 R6, P2, PT, R6, 0x4000, RZ ;  /* 0x0000400006067810 */ /* 0x000fc40007f5e0ff */
[----:B------:R-:W-:-:S04]  /*2190*/  LEA.HI.X R7, R7, UR13, R4, 0x3, P1 ;  /* 0x0000000d07077c11 */ /* 0x000fc800088f1c04 */
[----:B------:R-:W-:Y:S01]  /*21a0*/  IADD3.X R7, PT, PT, RZ, R7, RZ, P2, !PT ;  /* 0x00000007ff077210 */ /* 0x000fe200017fe4ff */
[----:B------:R-:W-:Y:S06]  /*21b0*/  @P0 BRA `(.L_x_74) ;  /* 0x0000000400100947 */ /* 0x000fec0003800000 */
[----:B------:R-:W0:Y:S01]  /*21c0*/  LDC.64 R10, c[0x0][0x3b8] ;  /* 0x0000ee00ff0a7b82 */ /* 0x000e220000000a00 */
[----:B------:R-:W1:Y:S01]  /*21d0*/  LDCU.64 UR12, c[0x0][0x380] ;  /* 0x00007000ff0c77ac */ /* 0x000e620008000a00 */
[----:B------:R-:W-:Y:S01]  /*21e0*/  NOP ;  /* 0x0000000000007918 */ /* 0x000fe20000000000 */
.L_x_75:
[----:B------:R-:W2:Y:S02]  /*21f0*/  S2R R5, SR_TID.X ;  /* 0x0000000000057919 */ /* 0x000ea40000002100 */
[----:B--2---:R-:W-:-:S04]  /*2200*/  IADD3 R5, P0, PT, R5, UR8, RZ ;  /* 0x0000000805057c10 */ /* 0x004fc8000ff1e0ff */
[----:B------:R-:W-:Y:S02]  /*2210*/  IADD3.X R8, PT, PT, RZ, UR9, RZ, P0, !PT ;  /* 0x00000009ff087c10 */ /* 0x000fe400087fe4ff */
[----:B-1----:R-:W-:-:S04]  /*2220*/  LEA R4, P0, R5, UR12, 0x3 ;  /* 0x0000000c05047c11 */ /* 0x002fc8000f8018ff */
[----:B------:R-:W-:-:S05]  /*2230*/  LEA.HI.X R5, R5, UR13, R8, 0x3, P0 ;  /* 0x0000000d05057c11 */ /* 0x000fca00080f1c08 */
        /* <DEDUP_REMOVED lines=9> */
[----:B------:R-:W2:Y:S04]  /*22d0*/  LDG.E.64 R12, desc[UR14][R4.64+0x3000] ;  /* 0x0030000e040c7981 */ /* 0x000ea8000c1e1b00 */
[----:B------:R1:W2:Y:S01]  /*22e0*/  LDG.E.64 R26, desc[UR14][R4.64+0x3800] ;  /* 0x0038000e041a7981 */ /* 0x0002a2000c1e1b00 */
[----:B------:R-:W-:Y:S01]  /*22f0*/  IADD3 R25, PT, PT, R25, R23, RZ ;  /* 0x0000001719197210 */ /* 0x000fe20007ffe0ff */
[----:B------:R-:W-:Y:S02]  /*2300*/  USHF.R.S32.HI UR11, URZ, 0x1f, UR5 ;  /* 0x0000001fff0b7899 */ /* 0x000fe40008011405 */
[----:B------:R-:W-:-:S02]  /*2310*/  UIADD3 UR6, UP0, UPT, UR5, UR10, URZ ;  /* 0x0000000a05067290 */ /* 0x000fc4000ff1e0ff */
[----:B---3--:R-:W-:Y:S02]  /*2320*/  IMAD R29, R25, R8, RZ ;  /* 0x00000008191d7224 */ /* 0x008fe400078e02ff */
[----:B------:R-:W-:Y:S01]  /*2330*/  IMAD.WIDE.U32 R22, R8, R24, R24 ;  /* 0x0000001808167225 */ /* 0x000fe200078e0018 */
[----:B------:R-:W-:-:S03]  /*2340*/  UIADD3.X UR7, UPT, UPT, UR11, UR7, URZ, UP0, !UPT ;  /* 0x000000070b077290 */ /* 0x000fc600087fe4ff */
[----:B------:R-:W-:-:S05]  /*2350*/  IMAD R29, R9, R24, R29 ;  /* 0x00000018091d7224 */ /* 0x000fca00078e021d */
[----:B------:R-:W-:-:S05]  /*2360*/  IADD3 R23, PT, PT, R23, R29, RZ ;  /* 0x0000001d17177210 */ /* 0x000fca0007ffe0ff */
[----:B----4-:R-:W-:Y:S02]  /*2370*/  IMAD R25, R23, R20, RZ ;  /* 0x0000001417197224 */ /* 0x010fe400078e02ff */
[----:B------:R-:W-:-:S04]  /*2380*/  IMAD.WIDE.U32 R8, R20, R22, R22 ;  /* 0x0000001614087225 */ /* 0x000fc800078e0016 */
[----:B------:R-:W-:-:S05]  /*2390*/  IMAD R25, R21, R22, R25 ;  /* 0x0000001615197224 */ /* 0x000fca00078e0219 */
[----:B------:R-:W-:-:S05]  /*23a0*/  IADD3 R9, PT, PT, R9, R25, RZ ;  /* 0x0000001909097210 */ /* 0x000fca0007ffe0ff */
[----:B-----5:R-:W-:Y:S02]  /*23b0*/  IMAD R21, R9, R18, RZ ;  /* 0x0000001209157224 */ /* 0x020fe400078e02ff */
[----:B-1----:R-:W-:-:S04]  /*23c0*/  IMAD.WIDE.U32 R4, R18, R8, R8 ;  /* 0x0000000812047225 */ /* 0x002fc800078e0008 */
        /* <DEDUP_REMOVED lines=10> */
[----:B--2---:R-:W-:Y:S02]  /*2470*/  IMAD R15, R5, R12, RZ ;  /* 0x0000000c050f7224 */ /* 0x004fe400078e02ff */
[----:B------:R-:W-:-:S04]  /*2480*/  IMAD.WIDE.U32 R8, R12, R4, R4 ;  /* 0x000000040c087225 */ /* 0x000fc800078e0004 */
[----:B------:R-:W-:Y:S01]  /*2490*/  IMAD R15, R13, R4, R15 ;  /* 0x000000040d0f7224 */ /* 0x000fe200078e020f */
[----:B0-----:R-:W-:-:S04]  /*24a0*/  IADD3 R4, P1, PT, R10, -UR8, RZ ;  /* 0x800000080a047c10 */ /* 0x001fc8000ff3e0ff */
[----:B------:R-:W-:Y:S02]  /*24b0*/  ISETP.GE.U32.AND P0, PT, R4, UR5, PT ;  /* 0x0000000504007c0c */ /* 0x000fe4000bf06070 */
[----:B------:R-:W-:Y:S02]  /*24c0*/  IADD3.X R4, PT, PT, R11, ~UR9, RZ, P1, !PT ;  /* 0x800000090b047c10 */ /* 0x000fe40008ffe4ff */
[----:B------:R-:W-:Y:S02]  /*24d0*/  IADD3 R9, PT, PT, R9, R15, RZ ;  /* 0x0000000f09097210 */ /* 0x000fe40007ffe0ff */
[----:B------:R-:W-:-:S03]  /*24e0*/  ISETP.GE.U32.AND.EX P0, PT, R4, UR11, PT, P0 ;  /* 0x0000000b04007c0c */ /* 0x000fc6000bf06100 */
[----:B------:R-:W-:Y:S02]  /*24f0*/  IMAD R5, R9, R26, RZ ;  /* 0x0000001a09057224 */ /* 0x000fe400078e02ff */
[----:B------:R-:W-:-:S04]  /*2500*/  IMAD.WIDE.U32 R12, R26, R8, R8 ;  /* 0x000000081a0c7225 */ /* 0x000fc800078e0008 */
[----:B------:R-:W-:-:S05]  /*2510*/  IMAD R5, R27, R8, R5 ;  /* 0x000000081b057224 */ /* 0x000fca00078e0205 */
[----:B------:R-:W-:Y:S01]  /*2520*/  IADD3 R13, PT, PT, R13, R5, RZ ;  /* 0x000000050d0d7210 */ /* 0x000fe20007ffe0ff */
[----:B------:R-:W-:Y:S06]  /*2530*/  @!P0 BRA `(.L_x_73) ;  /* 0x0000000c00a48947 */ /* 0x000fec0003800000 */
[----:B------:R-:W-:Y:S02]  /*2540*/  UIADD3 UR8, UP0, UPT, UR5, UR8, URZ ;  /* 0x0000000805087290 */ /* 0x000fe4000ff1e0ff */
[----:B------:R-:W-:Y:S01]  /*2550*/  MOV R5, UR5 ;  /* 0x0000000500057c02 */ /* 0x000fe20008000f00 */
[----:B------:R-:W-:Y:S01]  /*2560*/  UIADD3 UR4, UPT, UPT, UR4, 0x1, URZ ;  /* 0x0000000104047890 */ /* 0x000fe2000fffe0ff */
[----:B------:R-:W-:Y:S01]  /*2570*/  IADD3 R3, PT, PT, R3, -UR5, RZ ;  /* 0x8000000503037c10 */ /* 0x000fe2000fffe0ff */
[----:B------:R-:W-:Y:S01]  /*2580*/  UIADD3.X UR9, UPT, UPT, UR11, UR9, URZ, UP0, !UPT ;  /* 0x000000090b097290 */ /* 0x000fe200087fe4ff */
[----:B------:R-:W-:Y:S01]  /*2590*/  ISETP.LT.U32.AND P0, PT, R0, UR8, PT ;  /* 0x0000000800007c0c */ /* 0x000fe2000bf01070 */
[----:B------:R-:W-:Y:S01]  /*25a0*/  UMOV UR10, UR6 ;  /* 0x00000006000a7c82 */ /* 0x000fe20008000000 */
[----:B------:R-:W-:-:S03]  /*25b0*/  IMAD.WIDE R6, R5, 0x8, R6 ;  /* 0x0000000805067825 */ /* 0x000fc600078e0206 */
[----:B------:R-:W-:-:S04]  /*25c0*/  MOV R9, UR9 ;  /* 0x0000000900097c02 */ /* 0x000fc80008000f00 */
[----:B------:R-:W-:-:S13]  /*25d0*/  ISETP.GT.U32.AND.EX P0, PT, R9, R2, PT, P0 ;  /* 0x000000020900720c */ /* 0x000fda0003f04100 */
[----:B------:R-:W-:Y:S05]  /*25e0*/  @!P0 BRA `(.L_x_75) ;  /* 0xfffffffc00008947 */ /* 0x000fea000383ffff */
[----:B------:R-:W-:-:S05]  /*25f0*/  UMOV UR6, UR5 ;  /* 0x0000000500067c82 */ /* 0x000fca0008000000 */
.L_x_74:
[----:B------:R-:W0:Y:S01]  /*2600*/  S2R R9, SR_TID.X ;  /* 0x0000000000097919 */ /* 0x000e220000002100 */
[C---:B------:R-:W-:Y:S01]  /*2610*/  IADD3 R0, PT, PT, R10.reuse, -UR8, RZ ;  /* 0x800000080a007c10 */ /* 0x040fe2000fffe0ff */
[----:B------:R-:W-:Y:S01]  /*2620*/  BSSY.RECONVERGENT B1, `(.L_x_73) ;  /* 0x00000da000017945 */ /* 0x000fe20003800200 */
[----:B------:R-:W-:Y:S02]  /*2630*/  ISETP.LE.U32.AND P1, PT, R10, UR8, PT ;  /* 0x000000080a007c0c */ /* 0x000fe4000bf23070 */
[----:B------:R-:W-:Y:S02]  /*2640*/  MOV R2, UR9 ;  /* 0x0000000900027c02 */ /* 0x000fe40008000f00 */
[----:B0-----:R-:W-:-:S04]  /*2650*/  ISETP.GE.AND P0, PT, R9, R0, PT ;  /* 0x000000000900720c */ /* 0x001fc80003f06270 */
[----:B------:R-:W-:-:S13]  /*2660*/  ISETP.GE.U32.OR.EX P0, PT, R2, R11, P0, P1 ;  /* 0x0000000b0200720c */ /* 0x000fda0000706510 */
[----:B------:R-:W-:Y:S05]  /*2670*/  @P0 BRA `(.L_x_76) ;  /* 0x0000000c00500947 */ /* 0x000fea0003800000 */
[----:B------:R-:W0:Y:S01]  /*2680*/  LDC R0, c[0x0][0x3c0] ;  /* 0x0000f000ff007b82 */ /* 0x000e220000000800 */
[----:B------:R-:W-:Y:S01]  /*2690*/  USHF.L.U32 UR5, UR16, 0xb, URZ ;  /* 0x0000000b10057899 */ /* 0x000fe200080006ff */
[----:B------:R-:W-:Y:S01]  /*26a0*/  LOP3.LUT R5, RZ, R9, RZ, 0x33, !PT ;  /* 0x00000009ff057212 */ /* 0x000fe200078e33ff */
[----:B------:R-:W-:Y:S02]  /*26b0*/  BSSY.RECONVERGENT B2, `(.L_x_77) ;  /* 0x0000067000027945 */ /* 0x000fe40003800200 */
[----:B------:R-:W-:-:S06]  /*26c0*/  UIADD3 UR5, UPT, UPT, UR5, UR6, URZ ;  /* 0x0000000605057290 */ /* 0x000fcc000fffe0ff */
[----:B------:R-:W-:Y:S01]  /*26d0*/  IADD3 R10, PT, PT, R10, -UR5, R5 ;  /* 0x800000050a0a7c10 */ /* 0x000fe2000fffe005 */
[----:B0-----:R-:W-:Y:S01]  /*26e0*/  IMAD R5, R0, UR4, RZ ;  /* 0x0000000400057c24 */ /* 0x001fe2000f8e02ff */
[----:B------:R-:W-:-:S03]  /*26f0*/  MOV R0, R9 ;  /* 0x0000000900007202 */ /* 0x000fc60000000f00 */
[----:B------:R-:W-:-:S05]  /*2700*/  IMAD R10, R5, -0x800, R10 ;  /* 0xfffff800050a7824 */ /* 0x000fca00078e020a */
[C---:B------:R-:W-:Y:S02]  /*2710*/  ISETP.GE.U32.AND P1, PT, R10.reuse, 0xf00, PT ;  /* 0x00000f000a00780c */ /* 0x040fe40003f26070 */
[----:B------:R-:W-:-:S04]  /*2720*/  LEA.HI R4, R10, 0x1, RZ, 0x18 ;  /* 0x000000010a047811 */ /* 0x000fc800078fc0ff */
[----:B------:R-:W-:-:S04]  /*2730*/  LOP3.LUT R5, R4, 0xf, RZ, 0xc0, !PT ;  /* 0x0000000f04057812 */ /* 0x000fc800078ec0ff */
[----:B------:R-:W-:-:S03]  /*2740*/  ISETP.NE.AND P0, PT, R5, RZ, PT ;  /* 0x000000ff0500720c */ /* 0x000fc60003f05270 */
[----:B------:R-:W-:Y:S10]  /*2750*/  @!P1 BRA `(.L_x_78) ;  /* 0x0000000400709947 */ /* 0x000ff40003800000 */
[----:B------:R-:W-:-:S04]  /*2760*/  LEA.HI R0, R3, 0x1, RZ, 0x18 ;  /* 0x0000000103007811 */ /* 0x000fc800078fc0ff */
[----:B------:R-:W-:Y:S01]  /*2770*/  LOP3.LUT R2, R0, 0x1fffff0, RZ, 0xc0, !PT ;  /* 0x01fffff000027812 */ /* 0x000fe200078ec0ff */
[----:B------:R-:W-:-:S03]  /*2780*/  IMAD.MOV.U32 R0, RZ, RZ, R9 ;  /* 0x000000ffff007224 */ /* 0x000fc600078e0009 */
[----:B------:R-:W-:-:S07]  /*2790*/  IADD3 R2, PT, PT, -R2, RZ, RZ ;  /* 0x000000ff02027210 */ /* 0x000fce0007ffe1ff */
.L_x_79:
[----:B------:R-:W2:Y:S04]  /*27a0*/  LDG.E.64 R10, desc[UR14][R6.64+-0x4000] ;  /* 0xffc0000e060a7981 */ /* 0x000ea8000c1e1b00 */
[----:B------:R-:W3:Y:S04]  /*27b0*/  LDG.E.64 R22, desc[UR14][R6.64+-0x3800] ;  /* 0xffc8000e06167981 */ /* 0x000ee8000c1e1b00 */
[----:B------:R-:W4:Y:S04]  /*27c0*/  LDG.E.64 R20, desc[UR14][R6.64+-0x3000] ;  /* 0xffd0000e06147981 */ /* 0x000f28000c1e1b00 */
[----:B------:R-:W5:Y:S04]  /*27d0*/  LDG.E.64 R18, desc[UR14][R6.64+-0x2800] ;  /* 0xffd8000e06127981 */ /* 0x000f68000c1e1b00 */
[----:B------:R-:W5:Y:S04]  /*27e0*/  LDG.E.64 R16, desc[UR14][R6.64+-0x2000] ;  /* 0xffe0000e06107981 */ /* 0x000f68000c1e1b00 */
[----:B------:R-:W5:Y:S04]  /*27f0*/  LDG.E.64 R14, desc[UR14][R6.64+-0x1800] ;  /* 0xffe8000e060e7981 */ /* 0x000f68000c1e1b00 */
[----:B------:R-:W5:Y:S01]  /*2800*/  LDG.E.64 R24, desc[UR14][R6.64+-0x1000] ;  /* 0xfff0000e06187981 */ /* 0x000f62000c1e1b00 */
[----:B------:R-:W-:-:S02]  /*2810*/  MOV R8, R12 ;  /* 0x0000000c00087202 */ /* 0x000fc40000000f00 */
[----:B------:R-:W-:Y:S01]  /*2820*/  MOV R9, R13 ;  /* 0x0000000d00097202 */ /* 0x000fe20000000f00 */
        /* <DEDUP_REMOVED lines=38> */
[----:B------:R-:W2:Y:S02]  /*2a90*/  LDG.E.64 R10, desc[UR14][R6.64+0x3000] ;  /* 0x0030000e060a7981 */ /* 0x000ea4000c1e1b00 */
[----:B------:R-:W-:-:S04]  /*2aa0*/  IMAD.IADD R25, R25, 0x1, R27 ;  /* 0x0000000119197824 */ /* 0x000fc800078e021b */
[----:B---3--:R-:W-:Y:S02]  /*2ab0*/  IMAD R27, R25, R22, RZ ;  /* 0x00000016191b7224 */ /* 0x008fe400078e02ff */
[----:B------:R-:W-:-:S04]  /*2ac0*/  IMAD.WIDE.U32 R8, R22, R24, R24 ;  /* 0x0000001816087225 */ /* 0x000fc800078e0018 */
[----:B------:R-:W-:Y:S02]  /*2ad0*/  IMAD R27, R23, R24, R27 ;  /* 0x00000018171b7224 */ /* 0x000fe400078e021b */
[----:B------:R0:W3:Y:S01]  /*2ae0*/  LDG.E.64 R22, desc[UR14][R6.64+0x3800] ;  /* 0x0038000e06167981 */ /* 0x0000e2000c1e1b00 */
[----:B------:R-:W-:Y:S01]  /*2af0*/  IADD3 R2, PT, PT, R2, 0x10, RZ ;  /* 0x0000001002027810 */ /* 0x000fe20007ffe0ff */
[----:B------:R-:W-:Y:S01]  /*2b00*/  VIADD R0, R0, 0x1000 ;  /* 0x0000100000007836 */ /* 0x000fe20000000000 */
[----:B------:R-:W-:Y:S02]  /*2b10*/  IADD3 R9, PT, PT, R9, R27, RZ ;  /* 0x0000001b09097210 */ /* 0x000fe40007ffe0ff */
[----:B------:R-:W-:-:S03]  /*2b20*/  ISETP.NE.AND P1, PT, R2, RZ, PT ;  /* 0x000000ff0200720c */ /* 0x000fc60003f25270 */
[----:B----4-:R-:W-:Y:S02]  /*2b30*/  IMAD R27, R9, R20, RZ ;  /* 0x00000014091b7224 */ /* 0x010fe400078e02ff */
[----:B------:R-:W-:Y:S01]  /*2b40*/  IMAD.WIDE.U32 R24, R20, R8, R8 ;  /* 0x0000000814187225 */ /* 0x000fe200078e0008 */
[----:B0-----:R-:W-:-:S03]  /*2b50*/  IADD3 R6, P2, PT, R6, 0x8000, RZ ;  /* 0x0000800006067810 */ /* 0x001fc60007f5e0ff */
[----:B------:R-:W-:Y:S01]  /*2b60*/  IMAD R27, R21, R8, R27 ;  /* 0x00000008151b7224 */ /* 0x000fe200078e021b */
[----:B------:R-:W-:-:S04]  /*2b70*/  IADD3.X R7, PT, PT, RZ, R7, RZ, P2, !PT ;  /* 0x00000007ff077210 */ /* 0x000fc800017fe4ff */
[----:B------:R-:W-:-:S05]  /*2b80*/  IADD3 R25, PT, PT, R25, R27, RZ ;  /* 0x0000001b19197210 */ /* 0x000fca0007ffe0ff */
[----:B-----5:R-:W-:Y:S02]  /*2b90*/  IMAD R21, R25, R18, RZ ;  /* 0x0000001219157224 */ /* 0x020fe400078e02ff */
        /* <DEDUP_REMOVED lines=17> */
[----:B------:R-:W-:-:S05]  /*2cb0*/  IMAD R13, R11, R14, R13 ;  /* 0x0000000e0b0d7224 */ /* 0x000fca00078e020d */
[----:B------:R-:W-:-:S05]  /*2cc0*/  IADD3 R9, PT, PT, R9, R13, RZ ;  /* 0x0000000d09097210 */ /* 0x000fca0007ffe0ff */
[----:B---3--:R-:W-:Y:S02]  /*2cd0*/  IMAD R11, R9, R22, RZ ;  /* 0x00000016090b7224 */ /* 0x008fe400078e02ff */
[----:B------:R-:W-:-:S04]  /*2ce0*/  IMAD.WIDE.U32 R12, R22, R8, R8 ;  /* 0x00000008160c7225 */ /* 0x000fc800078e0008 */
[----:B------:R-:W-:-:S05]  /*2cf0*/  IMAD R11, R23, R8, R11 ;  /* 0x00000008170b7224 */ /* 0x000fca00078e020b */
[----:B------:R-:W-:Y:S01]  /*2d00*/  IADD3 R13, PT, PT, R13, R11, RZ ;  /* 0x0000000b0d0d7210 */ /* 0x000fe20007ffe0ff */
[----:B------:R-:W-:Y:S06]  /*2d10*/  @P1 BRA `(.L_x_79) ;  /* 0xfffffff800a01947 */ /* 0x000fec000383ffff */
.L_x_78:
[----:B------:R-:W-:Y:S05]  /*2d20*/  BSYNC.RECONVERGENT B2 ;  /* 0x0000000000027941 */ /* 0x000fea0003800200 */
.L_x_77:
[----:B------:R-:W-:Y:S05]  /*2d30*/  @!P0 BRA `(.L_x_76) ;  /* 0x0000000400a08947 */ /* 0x000fea0003800000 */
[----:B------:R-:W-:Y:S01]  /*2d40*/  ISETP.GE.U32.AND P1, PT, R5, 0x8, PT ;  /* 0x000000080500780c */ /* 0x000fe20003f26070 */
[----:B------:R-:W-:Y:S01]  /*2d50*/  BSSY.RECONVERGENT B2, `(.L_x_80) ;  /* 0x0000031000027945 */ /* 0x000fe20003800200 */
[----:B------:R-:W-:-:S04]  /*2d60*/  LOP3.LUT R2, R4, 0x7, RZ, 0xc0, !PT ;  /* 0x0000000704027812 */ /* 0x000fc800078ec0ff */
[----:B------:R-:W-:-:S07]  /*2d70*/  ISETP.NE.AND P0, PT, R2, RZ, PT ;  /* 0x000000ff0200720c */ /* 0x000fce0003f05270 */
[----:B------:R-:W-:Y:S06]  /*2d80*/  @!P1 BRA `(.L_x_81) ;  /* 0x0000000000b49947 */ /* 0x000fec0003800000 */
[----:B------:R-:W-:-:S04]  /*2d90*/  IADD3 R5, P1, PT, R0, UR8, RZ ;  /* 0x0000000800057c10 */ /* 0x000fc8000ff3e0ff */
[----:B------:R-:W-:Y:S02]  /*2da0*/  IADD3.X R6, PT, PT, RZ, UR9, RZ, P1, !PT ;  /* 0x00000009ff067c10 */ /* 0x000fe40008ffe4ff */
[----:B------:R-:W-:-:S04]  /*2db0*/  LEA R26, P1, R5, UR12, 0x3 ;  /* 0x0000000c051a7c11 */ /* 0x000fc8000f8218ff */
        /* <DEDUP_REMOVED lines=42> */
.L_x_81:
[----:B------:R-:W-:Y:S05]  /*3060*/  BSYNC.RECONVERGENT B2 ;  /* 0x0000000000027941 */ /* 0x000fea0003800200 */
.L_x_80:
[----:B------:R-:W-:Y:S05]  /*3070*/  @!P0 BRA `(.L_x_76) ;  /* 0x0000000000d08947 */ /* 0x000fea0003800000 */
[----:B------:R-:W-:Y:S01]  /*3080*/  ISETP.GE.U32.AND P1, PT, R2, 0x4, PT ;  /* 0x000000040200780c */ /* 0x000fe20003f26070 */
[----:B------:R-:W-:Y:S01]  /*3090*/  BSSY.RECONVERGENT B2, `(.L_x_82) ;  /* 0x000001c000027945 */ /* 0x000fe20003800200 */
[----:B------:R-:W-:-:S11]  /*30a0*/  LOP3.LUT P0, RZ, R4, 0x3, RZ, 0xc0, !PT ;  /* 0x0000000304ff7812 */ /* 0x000fd6000780c0ff */
[----:B------:R-:W-:Y:S05]  /*30b0*/  @!P1 BRA `(.L_x_83) ;  /* 0x0000000000649947 */ /* 0x000fea0003800000 */
[----:B------:R-:W-:-:S05]  /*30c0*/  IADD3 R2, P1, PT, R0, UR8, RZ ;  /* 0x0000000800027c10 */ /* 0x000fca000ff3e0ff */
[----:B------:R-:W-:Y:S01]  /*30d0*/  IMAD.X R5, RZ, RZ, UR9, P1 ;  /* 0x00000009ff057e24 */ /* 0x000fe200088e06ff */
[----:B------:R-:W-:-:S04]  /*30e0*/  LEA R10, P1, R2, UR12, 0x3 ;  /* 0x0000000c020a7c11 */ /* 0x000fc8000f8218ff */
[----:B------:R-:W-:-:S05]  /*30f0*/  LEA.HI.X R11, R2, UR13, R5, 0x3, P1 ;  /* 0x0000000d020b7c11 */ /* 0x000fca00088f1c05 */
[----:B------:R-:W2:Y:S04]  /*3100*/  LDG.E.64 R14, desc[UR14][R10.64] ;  /* 0x0000000e0a0e7981 */ /* 0x000ea8000c1e1b00 */
[----:B------:R-:W3:Y:S04]  /*3110*/  LDG.E.64 R8, desc[UR14][R10.64+0x800] ;  /* 0x0008000e0a087981 */ /* 0x000ee8000c1e1b00 */
[----:B------:R-:W4:Y:S04]  /*3120*/  LDG.E.64 R4, desc[UR14][R10.64+0x1000] ;  /* 0x0010000e0a047981 */ /* 0x000f28000c1e1b00 */
[----:B------:R4:W5:Y:S01]  /*3130*/  LDG.E.64 R6, desc[UR14][R10.64+0x1800] ;  /* 0x0018000e0a067981 */ /* 0x000962000c1e1b00 */
        /* <DEDUP_REMOVED lines=16> */
[----:B------:R-:W-:-:S07]  /*3240*/  IADD3 R13, PT, PT, R13, R5, RZ ;  /* 0x000000050d0d7210 */ /* 0x000fce0007ffe0ff */
.L_x_83:
[----:B------:R-:W-:Y:S05]  /*3250*/  BSYNC.RECONVERGENT B2 ;  /* 0x0000000000027941 */ /* 0x000fea0003800200 */
.L_x_82:
[----:B------:R-:W-:Y:S05]  /*3260*/  @!P0 BRA `(.L_x_76) ;  /* 0x0000000000548947 */ /* 0x000fea0003800000 */
[----:B------:R-:W-:Y:S02]  /*3270*/  LOP3.LUT R3, R3, 0xffff, RZ, 0xc0, !PT ;  /* 0x0000ffff03037812 */ /* 0x000fe400078ec0ff */
[----:B------:R-:W-:Y:S02]  /*3280*/  IADD3 R7, P0, PT, R0, UR10, RZ ;  /* 0x0000000a00077c10 */ /* 0x000fe4000ff1e0ff */
[----:B------:R-:W-:Y:S02]  /*3290*/  LEA.HI R0, R3, 0x1, RZ, 0x18 ;  /* 0x0000000103007811 */ /* 0x000fe400078fc0ff */
[----:B------:R-:W-:Y:S02]  /*32a0*/  LEA R6, P1, R7, UR12, 0x3 ;  /* 0x0000000c07067c11 */ /* 0x000fe4000f8218ff */
[----:B------:R-:W-:Y:S02]  /*32b0*/  IADD3.X R2, PT, PT, RZ, UR7, RZ, P0, !PT ;  /* 0x00000007ff027c10 */ /* 0x000fe400087fe4ff */
[----:B------:R-:W-:-:S02]  /*32c0*/  LOP3.LUT R0, R0, 0x3, RZ, 0xc0, !PT ;  /* 0x0000000300007812 */ /* 0x000fc400078ec0ff */
[----:B------:R-:W-:Y:S02]  /*32d0*/  LEA.HI.X R7, R7, UR13, R2, 0x3, P1 ;  /* 0x0000000d07077c11 */ /* 0x000fe400088f1c02 */
[----:B------:R-:W-:-:S07]  /*32e0*/  IADD3 R0, PT, PT, -R0, RZ, RZ ;  /* 0x000000ff00007210 */ /* 0x000fce0007ffe1ff */
.L_x_84:
[----:B------:R-:W-:Y:S02]  /*32f0*/  MOV R2, R6 ;  /* 0x0000000600027202 */ /* 0x000fe40000000f00 */
[----:B------:R-:W-:-:S06]  /*3300*/  MOV R3, R7 ;  /* 0x0000000700037202 */ /* 0x000fcc0000000f00 */
[----:B------:R-:W2:Y:S01]  /*3310*/  LDG.E.64 R2, desc[UR14][R2.64] ;  /* 0x0000000e02027981 */ /* 0x000ea2000c1e1b00 */
[----:B------:R-:W-:Y:S02]  /*3320*/  IADD3 R0, PT, PT, R0, 0x1, RZ ;  /* 0x0000000100007810 */ /* 0x000fe40007ffe0ff */
[----:B------:R-:W-:Y:S02]  /*3330*/  IADD3 R6, P1, PT, R6, 0x800, RZ ;  /* 0x0000080006067810 */ /* 0x000fe40007f3e0ff */
[----:B------:R-:W-:Y:S02]  /*3340*/  ISETP.NE.AND P0, PT, R0, RZ, PT ;  /* 0x000000ff0000720c */ /* 0x000fe40003f05270 */
[----:B------:R-:W-:Y:S01]  /*3350*/  IADD3.X R7, PT, PT, RZ, R7, RZ, P1, !PT ;  /* 0x00000007ff077210 */ /* 0x000fe20000ffe4ff */
[----:B--2---:R-:W-:Y:S02]  /*3360*/  IMAD R9, R13, R2, RZ ;  /* 0x000000020d097224 */ /* 0x004fe400078e02ff */
[----:B------:R-:W-:-:S04]  /*3370*/  IMAD.WIDE.U32 R4, R2, R12, R12 ;  /* 0x0000000c02047225 */ /* 0x000fc800078e000c */
[----:B------:R-:W-:Y:S01]  /*3380*/  IMAD R9, R3, R12, R9 ;  /* 0x0000000c03097224 */ /* 0x000fe200078e0209 */
[----:B------:R-:W-:-:S03]  /*3390*/  MOV R12, R4 ;  /* 0x00000004000c7202 */ /* 0x000fc60000000f00 */
[----:B------:R-:W-:Y:S01]  /*33a0*/  IMAD.IADD R13, R5, 0x1, R9 ;  /* 0x00000001050d7824 */ /* 0x000fe200078e0209 */
[----:B------:R-:W-:Y:S06]  /*33b0*/  @P0 BRA `(.L_x_84) ;  /* 0xfffffffc00cc0947 */ /* 0x000fec000383ffff */
.L_x_76:
[----:B------:R-:W-:Y:S05]  /*33c0*/  BSYNC.RECONVERGENT B1 ;  /* 0x0000000000017941 */ /* 0x000fea0003800200 */
.L_x_73:
[----:B------:R-:W0:Y:S01]  /*33d0*/  S2R R9, SR_LANEID ;  /* 0x0000000000097919 */ /* 0x000e220000000000 */
[----:B------:R-:W1:Y:S04]  /*33e0*/  SHFL.DOWN PT, R2, R13, 0x1, 0x1f ;  /* 0x08201f000d027f89 */ /* 0x000e6800000e0000 */
[----:B------:R-:W2:Y:S01]  /*33f0*/  SHFL.DOWN PT, R0, R12, 0x1, 0x1f ;  /* 0x08201f000c007f89 */ /* 0x000ea200000e0000 */
[----:B------:R-:W3:Y:S01]  /*3400*/  S2R R11, SR_TID.X ;  /* 0x00000000000b7919 */ /* 0x000ee20000002100 */
        /* <DEDUP_REMOVED lines=27> */
[----:B------:R-:W-:Y:S02]  /*35c0*/  IADD3 R10, PT, PT, R7, R5, RZ ;  /* 0x00000005070a7210 */ /* 0x000fe40007ffe0ff */
[----:B------:R-:W-:-:S03]  /*35d0*/  @!P1 MOV R7, 0x400 ;  /* 0x0000040000079802 */ /* 0x000fc60000000f00 */
[----:B------:R-:W1:Y:S01]  /*35e0*/  SHFL.DOWN PT, R2, R10, 0x8, 0x1f ;  /* 0x09001f000a027f89 */ /* 0x000e6200000e0000 */
[----:B0-----:R-:W-:Y:S02]  /*35f0*/  SEL R5, R0, 0x1, !P0 ;  /* 0x0000000100057807 */ /* 0x001fe40004000000 */
[----:B-1----:R-:W-:Y:S02]  /*3600*/  SEL R3, R2, RZ, !P0 ;  /* 0x000000ff02037207 */ /* 0x002fe40004000000 */
[----:B------:R-:W-:-:S03]  /*3610*/  ISETP.GT.AND P0, PT, R9, 0xf, PT ;  /* 0x0000000f0900780c */ /* 0x000fc60003f04270 */
[-C--:B------:R-:W-:Y:S02]  /*3620*/  IMAD R0, R3, R6.reuse, RZ ;  /* 0x0000000603007224 */ /* 0x080fe400078e02ff */
[----:B------:R-:W-:Y:S01]  /*3630*/  IMAD.WIDE.U32 R2, R5, R6, RZ ;  /* 0x0000000605027225 */ /* 0x000fe200078e00ff */
[----:B---3--:R-:W-:-:S03]  /*3640*/  @!P1 SHF.R.U32.HI R6, RZ, 0x2, R11 ;  /* 0x00000002ff069819 */ /* 0x008fc6000001160b */
[----:B------:R-:W-:Y:S01]  /*3650*/  IMAD R5, R5, R10, R0 ;  /* 0x0000000a05057224 */ /* 0x000fe200078e0200 */
[----:B------:R-:W-:Y:S01]  /*3660*/  @!P1 LOP3.LUT R6, R6, 0xf8, RZ, 0xc0, !PT ;  /* 0x000000f806069812 */ /* 0x000fe200078ec0ff */
[----:B------:R-:W-:Y:S03]  /*3670*/  SHFL.DOWN PT, R0, R2, 0x10, 0x1f ;  /* 0x0a001f0002007f89 */ /* 0x000fe600000e0000 */
[----:B------:R-:W-:Y:S01]  /*3680*/  IADD3 R8, PT, PT, R3, R5, RZ ;  /* 0x0000000503087210 */ /* 0x000fe20007ffe0ff */
[----:B------:R-:W0:Y:S04]  /*3690*/  @!P1 S2R R10, SR_CgaCtaId ;  /* 0x00000000000a9919 */ /* 0x000e280000008800 */
[----:B------:R-:W1:Y:S02]  /*36a0*/  SHFL.DOWN PT, R3, R8, 0x10, 0x1f ;  /* 0x0a001f0008037f89 */ /* 0x000e6400000e0000 */
[----:B-1----:R-:W-:-:S02]  /*36b0*/  SEL R5, R3, RZ, !P0 ;  /* 0x000000ff03057207 */ /* 0x002fc40004000000 */
[----:B------:R-:W-:Y:S02]  /*36c0*/  SEL R3, R0, 0x1, !P0 ;  /* 0x0000000100037807 */ /* 0x000fe40004000000 */
[----:B------:R-:W-:Y:S01]  /*36d0*/  ISETP.NE.AND P0, PT, R11, RZ, PT ;  /* 0x000000ff0b00720c */ /* 0x000fe20003f05270 */
[-C--:B------:R-:W-:Y:S01]  /*36e0*/  IMAD R0, R5, R2.reuse, RZ ;  /* 0x0000000205007224 */ /* 0x080fe200078e02ff */
[----:B0-----:R-:W-:Y:S01]  /*36f0*/  @!P1 LEA R7, R10, R7, 0x18 ;  /* 0x000000070a079211 */ /* 0x001fe200078ec0ff */
[----:B------:R-:W-:-:S03]  /*3700*/  IMAD.WIDE.U32 R4, R3, R2, RZ ;  /* 0x0000000203047225 */ /* 0x000fc600078e00ff */
[----:B------:R-:W-:Y:S01]  /*3710*/  @!P1 IADD3 R7, PT, PT, R6, R7, RZ ;  /* 0x0000000706079210 */ /* 0x000fe20007ffe0ff */
[----:B------:R-:W-:Y:S01]  /*3720*/  IMAD R3, R3, R8, R0 ;  /* 0x0000000803037224 */ /* 0x000fe200078e0200 */
[----:B------:R-:W-:-:S04]  /*3730*/  MOV R0, R4 ;  /* 0x0000000400007202 */ /* 0x000fc80000000f00 */
[----:B------:R-:W-:Y:S02]  /*3740*/  IADD3 R9, PT, PT, R5, R3, RZ ;  /* 0x0000000305097210 */ /* 0x000fe40007ffe0ff */
[----:B------:R-:W-:-:S05]  /*3750*/  @!P1 MOV R8, R0 ;  /* 0x0000000000089202 */ /* 0x000fca0000000f00 */
[----:B------:R0:W-:Y:S01]  /*3760*/  @!P1 STS.64 [R7+0x8], R8 ;  /* 0x0000080807009388 */ /* 0x0001e20000000a00 */
[----:B------:R-:W-:Y:S06]  /*3770*/  BAR.SYNC.DEFER_BLOCKING 0x0 ;  /* 0x0000000000007b1d */ /* 0x000fec0000010000 */
[----:B------:R-:W-:Y:S05]  /*3780*/  @P0 BRA `(.L_x_72) ;  /* 0x0000000000900947 */ /* 0x000fea0003800000 */
[----:B------:R-:W1:Y:S01]  /*3790*/  S2UR UR5, SR_CgaCtaId ;  /* 0x00000000000579c3 */ /* 0x000e620000008800 */
[----:B------:R-:W-:Y:S02]  /*37a0*/  UMOV UR4, 0x400 ;  /* 0x0000040000047882 */ /* 0x000fe40000000000 */
[----:B-1----:R-:W-:-:S09]  /*37b0*/  ULEA UR4, UR5, UR4, 0x18 ;  /* 0x0000000405047291 */ /* 0x002fd2000f8ec0ff */
[----:B------:R-:W1:Y:S04]  /*37c0*/  LDS.128 R12, [UR4+0x10] ;  /* 0x00001004ff0c7984 */ /* 0x000e680008000c00 */
[----:B0-----:R-:W0:Y:S01]  /*37d0*/  LDS.128 R4, [UR4+0x20] ;  /* 0x00002004ff047984 */ /* 0x001e220008000c00 */
[-C--:B-1----:R-:W-:Y:S02]  /*37e0*/  IMAD R8, R13, R0.reuse, RZ ;  /* 0x000000000d087224 */ /* 0x082fe400078e02ff */
[----:B------:R-:W-:-:S04]  /*37f0*/  IMAD.WIDE.U32 R2, R12, R0, RZ ;  /* 0x000000000c027225 */ /* 0x000fc800078e00ff */
[----:B------:R-:W-:Y:S02]  /*3800*/  IMAD R9, R12, R9, R8 ;  /* 0x000000090c097224 */ /* 0x000fe400078e0208 */
[----:B------:R-:W-:-:S04]  /*3810*/  IMAD.WIDE.U32 R12, R2, R14, RZ ;  /* 0x0000000e020c7225 */ /* 0x000fc800078e00ff */
[----:B------:R-:W-:Y:S02]  /*3820*/  IMAD.IADD R3, R3, 0x1, R9 ;  /* 0x0000000103037824 */ /* 0x000fe400078e0209 */
[----:B------:R-:W1:Y:S02]  /*3830*/  LDS.128 R8, [UR4+0x30] ;  /* 0x00003004ff087984 */ /* 0x000e640008000c00 */
        /* <DEDUP_REMOVED lines=25> */
.L_x_72:
[----:B------:R-:W-:Y:S05]  /*39d0*/  BSYNC.RECONVERGENT B0 ;  /* 0x0000000000007941 */ /* 0x000fea0003800200 */
.L_x_57:
[----:B------:R-:W-:Y:S05]  /*39e0*/  @P0 EXIT ;  /* 0x000000000000094d */ /* 0x000fea0003800000 */
[----:B------:R-:W3:Y:S01]  /*39f0*/  LDCU.64 UR4, c[0x0][0x388] ;  /* 0x00007100ff0477ac */ /* 0x000ee20008000a00 */
[----:B012---:R-:W-:Y:S01]  /*3a00*/  MOV R8, R0 ;  /* 0x0000000000087202 */ /* 0x007fe20000000f00 */
[----:B---3--:R-:W-:-:S06]  /*3a10*/  UIMAD.WIDE.U32 UR4, UR16, 0x8, UR4 ;  /* 0x00000008100478a5 */ /* 0x008fcc000f8e0004 */
[----:B------:R-:W-:Y:S02]  /*3a20*/  MOV R2, UR4 ;  /* 0x0000000400027c02 */ /* 0x000fe40008000f00 */
[----:B------:R-:W-:-:S05]  /*3a30*/  MOV R3, UR5 ;  /* 0x0000000500037c02 */ /* 0x000fca0008000f00 */
[----:B------:R-:W-:Y:S01]  /*3a40*/  STG.E.64 desc[UR14][R2.64], R8 ;  /* 0x0000000802007986 */ /* 0x000fe2000c101b0e */
[----:B------:R-:W-:Y:S05]  /*3a50*/  EXIT ;  /* 0x000000000000794d */ /* 0x000fea0003800000 */
.L_x_85:
        /* <DEDUP_REMOVED lines=10> */
.L_x_1187:


//--------------------- .text._ZN3cub18CUB_300001_SM_10006detail6reduce28DeviceReduceSingleTileKernelINS2_10policy_hubImy11mul_functorImEE10Policy1000EN6thrust24THRUST_300001_SM_1000_NS6detail15normal_iteratorINSA_10device_ptrImEEEEPmyS6_mm11inc_functorImEEEvT0_T1_T2_T3_T4_T6_ --------------------------
	.section	.text._ZN3cub18CUB_300001_SM_10006detail6reduce28DeviceReduceSingleTileKernelINS2_10policy_hubImy11mul_functorImEE10Policy1000EN6thrust24THRUST_300001_SM_1000_NS6detail15normal_iteratorINSA_10device_ptrImEEEEPmyS6_mm11inc_functorImEEEvT0_T1_T2_T3_T4_T6_,"ax",@progbits
	.align	128
        .global         _ZN3cub18CUB_300001_SM_10006detail6reduce28DeviceReduceSingleTileKernelINS2_10policy_hubImy11mul_functorImEE10Policy1000EN6thrust24THRUST_300001_SM_1000_NS6detail15normal_iteratorINSA_10device_ptrImEEEEPmyS6_mm11inc_functorImEEEvT0_T1_T2_T3_T4_T6_
        .type           _ZN3cub18CUB_300001_SM_10006detail6reduce28DeviceReduceSingleTileKernelINS2_10policy_hubImy11mul_functorImEE10Policy1000EN6thrust24THRUST_300001_SM_1000_NS6detail15normal_iteratorINSA_10device_ptrImEEEEPmyS6_mm11inc_functorImEEEvT0_T1_T2_T3_T4_T6_,@function
        .size           _ZN3cub18CUB_300001_SM_10006detail6reduce28DeviceReduceSingleTileKernelINS2_10policy_hubImy11mul_functorImEE10Policy1000EN6thrust24THRUST_300001_SM_1000_NS6detail15normal_iteratorINSA_10device_ptrImEEEEPmyS6_mm11inc_functorImEEEvT0_T1_T2_T3_T4_T6_,(.L_x_1188 - _ZN3cub18CUB_300001_SM_10006detail6reduce28DeviceReduceSingleTileKernelINS2_10policy_hubImy11mul_functorImEE10Policy1000EN6thrust24THRUST_300001_SM_1000_NS6detail15normal_iteratorINSA_10device_ptrImEEEEPmyS6_mm11inc_functorImEEEvT0_T1_T2_T3_T4_T6_)
        .other          _ZN3cub18CUB_300001_SM_10006detail6reduce28DeviceReduceSingleTileKernelINS2_10policy_hubImy11mul_functorImEE10Policy1000EN6thrust24THRUST_300001_SM_1000_NS6detail15normal_iteratorINSA_10device_ptrImEEEEPmyS6_mm11inc_functorImEEEvT0_T1_T2_T3_T4_T6_,@"STO_CUDA_ENTRY STV_DEFAULT"
_ZN3cub18CUB_300001_SM_10006detail6reduce28DeviceReduceSingleTileKernelINS2_10policy_hubImy11mul_functorImEE10Policy1000EN6thrust24THRUST_300001_SM_1000_NS6detail15normal_iteratorINSA_10device_ptrImEEEEPmyS6_mm11inc_functorImEEEvT0_T1_T2_T3_T4_T6_:
.text._ZN3cub18CUB_300001_SM_10006detail6reduce28DeviceReduceSingleTileKernelINS2_10policy_hubImy11mul_functorImEE10Policy1000EN6thrust24THRUST_300001_SM_1000_NS6detail15normal_iteratorINSA_10device_ptrImEEEEPmyS6_mm11inc_functorImEEEvT0_T1_T2_T3_T4_T6_:
[----:B------:R-:W-:Y:S01]  /*0000*/  LDC R1, c[0x0][0x37c] ;  /* 0x0000df00ff017b82 */ /* 0x000fe20000000800 */
[----:B------:R-:W0:Y:S01]  /*0010*/  LDCU.64 UR4, c[0x0][0x390] ;  /* 0x00007200ff0477ac */ /* 0x000e220008000a00 */
[----:B------:R-:W1:Y:S01]  /*0020*/  LDCU.64 UR6, c[0x0][0x358] ;  /* 0x00006b00ff0677ac */ /* 0x000e620008000a00 */
[----:B0-----:R-:W-:Y:S02]  /*0030*/  MOV R4, UR4 ;  /* 0x0000000400047c02 */ /* 0x001fe40008000f00 */
[----:B------:R-:W-:Y:S02]  /*0040*/  MOV R2, UR5 ;  /* 0x0000000500027c02 */ /* 0x000fe40008000f00 */
[----:B------:R-:W-:-:S04]  /*0050*/  ISETP.NE.U32.AND P0, PT, R4, RZ, PT ;  /* 0x000000ff0400720c */ /* 0x000fc80003f05070 */
[----:B------:R-:W-:-:S13]  /*0060*/  ISETP.NE.AND.EX P0, PT, R2, RZ, PT, P0 ;  /* 0x000000ff0200720c */ /* 0x000fda0003f05300 */
        /* <DEDUP_REMOVED lines=8> */
.L_x_86:
[----:B------:R-:W-:Y:S01]  /*00f0*/  ISETP.GT.U32.AND P0, PT, R4, 0x7ff, PT ;  /* 0x000007ff0400780c */ /* 0x000fe20003f04070 */
[----:B------:R-:W-:Y:S03]  /*0100*/  BSSY.RECONVERGENT B0, `(.L_x_87) ;  /* 0x0000364000007945 */ /* 0x000fe60003800200 */
[----:B------:R-:W-:-:S13]  /*0110*/  ISETP.GT.U32.AND.EX P0, PT, R2, RZ, PT, P0 ;  /* 0x000000ff0200720c */ /* 0x000fda0003f04100 */
[----:B------:R-:W-:Y:S05]  /*0120*/  @P0 BRA `(.L_x_88) ;  /* 0x0000001800e40947 */ /* 0x000fea0003800000 */
[----:B------:R-:W0:Y:S01]  /*0130*/  S2R R0, SR_TID.X ;  /* 0x0000000000007919 */ /* 0x000e220000002100 */
[----:B------:R-:W-:Y:S01]  /*0140*/  BSSY.RECONVERGENT B1, `(.L_x_89) ;  /* 0x000000b000017945 */ /* 0x000fe20003800200 */
[----:B------:R-:W-:Y:S02]  /*0150*/  CS2R R40, SRZ ;  /* 0x0000000000287805 */ /* 0x000fe4000001ff00 */
[----:B0-----:R-:W-:Y:S02]  /*0160*/  ISETP.GE.U32.AND P0, PT, R0, R4, PT ;  /* 0x000000040000720c */ /* 0x001fe40003f06070 */
[----:B------:R-:W-:-:S11]  /*0170*/  MOV R3, R0 ;  /* 0x0000000000037202 */ /* 0x000fd60000000f00 */
[----:B------:R-:W-:Y:S05]  /*0180*/  @P0 BRA `(.L_x_90) ;  /* 0x0000000000180947 */ /* 0x000fea0003800000 */
[----:B------:R-:W0:Y:S02]  /*0190*/  LDC.64 R6, c[0x0][0x380] ;  /* 0x0000e000ff067b82 */ /* 0x000e240000000a00 */
[----:B0-----:R-:W-:-:S06]  /*01a0*/  IMAD.WIDE.U32 R6, R0, 0x8, R6 ;  /* 0x0000000800067825 */ /* 0x001fcc00078e0006 */
[----:B------:R-:W2:Y:S01]  /*01b0*/  LDG.E.64 R6, desc[UR6][R6.64] ;  /* 0x0000000606067981 */ /* 0x000ea2000c1e1b00 */
[----:B------:R-:W-:Y:S02]  /*01c0*/  IADD3 R3, PT, PT, R0, 0x100, RZ ;  /* 0x0000010000037810 */ /* 0x000fe40007ffe0ff */
[----:B--2---:R-:W-:-:S04]  /*01d0*/  IADD3 R40, P0, PT, R6, 0x1, RZ ;  /* 0x0000000106287810 */ /* 0x004fc80007f1e0ff */
[----:B------:R-:W-:-:S09]  /*01e0*/  IADD3.X R41, PT, PT, RZ, R7, RZ, P0, !PT ;  /* 0x00000007ff297210 */ /* 0x000fd200007fe4ff */
.L_x_90:
[----:B------:R-:W-:Y:S05]  /*01f0*/  BSYNC.RECONVERGENT B1 ;  /* 0x0000000000017941 */ /* 0x000fea0003800200 */
.L_x_89:
[----:B------:R-:W-:Y:S01]  /*0200*/  ISETP.GE.U32.AND P0, PT, R3, R4, PT ;  /* 0x000000040300720c */ /* 0x000fe20003f06070 */
[----:B------:R-:W-:-:S12]  /*0210*/  BSSY.RECONVERGENT B1, `(.L_x_91) ;  /* 0x00000c6000017945 */ /* 0x000fd80003800200 */
[----:B------:R-:W-:Y:S05]  /*0220*/  @P0 BRA `(.L_x_92) ;  /* 0x0000000c00100947 */ /* 0x000fea0003800000 */
[----:B------:R-:W-:Y:S01]  /*0230*/  LOP3.LUT R5, RZ, R3, RZ, 0x33, !PT ;  /* 0x00000003ff057212 */ /* 0x000fe200078e33ff */
[----:B------:R-:W-:Y:S03]  /*0240*/  BSSY.RECONVERGENT B2, `(.L_x_93) ;  /* 0x0000064000027945 */ /* 0x000fe60003800200 */
[----:B------:R-:W-:-:S04]  /*0250*/  IADD3 R5, PT, PT, R5, R4, RZ ;  /* 0x0000000405057210 */ /* 0x000fc80007ffe0ff */
[C---:B------:R-:W-:Y:S02]  /*0260*/  ISETP.GE.U32.AND P1, PT, R5.reuse, 0xf00, PT ;  /* 0x00000f000500780c */ /* 0x040fe40003f26070 */
[----:B------:R-:W-:-:S04]  /*0270*/  LEA.HI R42, R5, 0x1, RZ, 0x18 ;  /* 0x00000001052a7811 */ /* 0x000fc800078fc0ff */
[----:B------:R-:W-:-:S04]  /*0280*/  LOP3.LUT R43, R42, 0xf, RZ, 0xc0, !PT ;  /* 0x0000000f2a2b7812 */ /* 0x000fc800078ec0ff */
[----:B------:R-:W-:-:S03]  /*0290*/  ISETP.NE.AND P0, PT, R43, RZ, PT ;  /* 0x000000ff2b00720c */ /* 0x000fc60003f05270 */
[----:B------:R-:W-:Y:S10]  /*02a0*/  @!P1 BRA `(.L_x_94) ;  /* 0x0000000400749947 */ /* 0x000ff40003800000 */
[----:B------:R-:W0:Y:S01]  /*02b0*/  LDC.64 R6, c[0x0][0x380] ;  /* 0x0000e000ff067b82 */ /* 0x000e220000000a00 */
[----:B------:R-:W-:-:S04]  /*02c0*/  LOP3.LUT R5, R42, 0x1fffff0, RZ, 0xc0, !PT ;  /* 0x01fffff02a057812 */ /* 0x000fc800078ec0ff */
[----:B------:R-:W-:Y:S01]  /*02d0*/  IADD3 R5, PT, PT, -R5, RZ, RZ ;  /* 0x000000ff05057210 */ /* 0x000fe20007ffe1ff */
[----:B0-----:R-:W-:-:S03]  /*02e0*/  IMAD.WIDE.U32 R6, R3, 0x8, R6 ;  /* 0x0000000803067825 */ /* 0x001fc600078e0006 */
[----:B------:R-:W-:-:S04]  /*02f0*/  IADD3 R6, P1, PT, R6, 0x4000, RZ ;  /* 0x0000400006067810 */ /* 0x000fc80007f3e0ff */
[----:B------:R-:W-:-:S09]  /*0300*/  IADD3.X R7, PT, PT, RZ, R7, RZ, P1, !PT ;  /* 0x00000007ff077210 */ /* 0x000fd20000ffe4ff */
.L_x_95:
[----:B------:R-:W2:Y:S04]  /*0310*/  LDG.E.64 R8, desc[UR6][R6.64+-0x4000] ;  /* 0xffc0000606087981 */ /* 0x000ea8000c1e1b00 */
[----:B------:R-:W3:Y:S04]  /*0320*/  LDG.E.64 R10, desc[UR6][R6.64+-0x3800] ;  /* 0xffc80006060a7981 */ /* 0x000ee8000c1e1b00 */
[----:B------:R-:W4:Y:S04]  /*0330*/  LDG.E.64 R12, desc[UR6][R6.64+-0x3000] ;  /* 0xffd00006060c7981 */ /* 0x000f28000c1e1b00 */
[----:B------:R-:W5:Y:S04]  /*0340*/  LDG.E.64 R14, desc[UR6][R6.64+-0x2800] ;  /* 0xffd80006060e7981 */ /* 0x000f68000c1e1b00 */
        /* <DEDUP_REMOVED lines=11> */
[----:B------:R0:W5:Y:S01]  /*0400*/  LDG.E.64 R38, desc[UR6][R6.64+0x3800] ;  /* 0x0038000606267981 */ /* 0x000162000c1e1b00 */
[----:B------:R-:W-:-:S02]  /*0410*/  IADD3 R5, PT, PT, R5, 0x10, RZ ;  /* 0x0000001005057810 */ /* 0x000fc40007ffe0ff */
[----:B------:R-:W-:Y:S02]  /*0420*/  IADD3 R3, PT, PT, R3, 0x1000, RZ ;  /* 0x0000100003037810 */ /* 0x000fe40007ffe0ff */
[----:B------:R-:W-:Y:S02]  /*0430*/  ISETP.NE.AND P1, PT, R5, RZ, PT ;  /* 0x000000ff0500720c */ /* 0x000fe40003f25270 */
[----:B0-----:R-:W-:-:S04]  /*0440*/  IADD3 R6, P2, PT, R6, 0x8000, RZ ;  /* 0x0000800006067810 */ /* 0x001fc80007f5e0ff */
[----:B------:R-:W-:Y:S01]  /*0450*/  IADD3.X R7, PT, PT, RZ, R7, RZ, P2, !PT ;  /* 0x00000007ff077210 */ /* 0x000fe200017fe4ff */
[----:B--2---:R-:W-:Y:S02]  /*0460*/  IMAD R44, R41, R8, RZ ;  /* 0x00000008292c7224 */ /* 0x004fe400078e02ff */
[----:B------:R-:W-:-:S04]  /*0470*/  IMAD.WIDE.U32 R46, R8, R40, R40 ;  /* 0x00000028082e7225 */ /* 0x000fc800078e0028 */
[----:B------:R-:W-:Y:S01]  /*0480*/  IMAD R9, R9, R40, R44 ;  /* 0x0000002809097224 */ /* 0x000fe200078e022c */
[----:B------:R-:W-:-:S04]  /*0490*/  MOV R8, R46 ;  /* 0x0000002e00087202 */ /* 0x000fc80000000f00 */
        /* <DEDUP_REMOVED lines=60> */
[----:B------:R-:W-:Y:S01]  /*0860*/  IADD3 R41, PT, PT, R41, R9, RZ ;  /* 0x0000000929297210 */ /* 0x000fe20007ffe0ff */
[----:B------:R-:W-:Y:S06]  /*0870*/  @P1 BRA `(.L_x_95) ;  /* 0xfffffff800a41947 */ /* 0x000fec000383ffff */
.L_x_94:
[----:B------:R-:W-:Y:S05]  /*0880*/  BSYNC.RECONVERGENT B2 ;  /* 0x0000000000027941 */ /* 0x000fea0003800200 */
.L_x_93:
[----:B------:R-:W-:Y:S05]  /*0890*/  @!P0 BRA `(.L_x_92) ;  /* 0x0000000400748947 */ /* 0x000fea0003800000 */
[----:B------:R-:W-:Y:S01]  /*08a0*/  ISETP.GE.U32.AND P0, PT, R43, 0x8, PT ;  /* 0x000000082b00780c */ /* 0x000fe20003f06070 */
[----:B------:R-:W-:Y:S01]  /*08b0*/  BSSY.RECONVERGENT B2, `(.L_x_96) ;  /* 0x000002f000027945 */ /* 0x000fe20003800200 */
[----:B------:R-:W-:-:S04]  /*08c0*/  LOP3.LUT R5, R42, 0x7, RZ, 0xc0, !PT ;  /* 0x000000072a057812 */ /* 0x000fc800078ec0ff */
[----:B------:R-:W-:-:S07]  /*08d0*/  ISETP.NE.AND P1, PT, R5, RZ, PT ;  /* 0x000000ff0500720c */ /* 0x000fce0003f25270 */
[----:B------:R-:W-:Y:S06]  /*08e0*/  @!P0 BRA `(.L_x_97) ;  /* 0x0000000000ac8947 */ /* 0x000fec0003800000 */
[----:B------:R-:W0:Y:S02]  /*08f0*/  LDC.64 R20, c[0x0][0x380] ;  /* 0x0000e000ff147b82 */ /* 0x000e240000000a00 */
[----:B0-----:R-:W-:-:S05]  /*0900*/  IMAD.WIDE R20, R3, 0x8, R20 ;  /* 0x0000000803147825 */ /* 0x001fca00078e0214 */
[----:B------:R-:W2:Y:S04]  /*0910*/  LDG.E.64 R22, desc[UR6][R20.64] ;  /* 0x0000000614167981 */ /* 0x000ea8000c1e1b00 */
[----:B------:R-:W3:Y:S04]  /*0920*/  LDG.E.64 R18, desc[UR6][R20.64+0x800] ;  /* 0x0008000614127981 */ /* 0x000ee8000c1e1b00 */
[----:B------:R-:W4:Y:S04]  /*0930*/  LDG.E.64 R16, desc[UR6][R20.64+0x1000] ;  /* 0x0010000614107981 */ /* 0x000f28000c1e1b00 */
[----:B------:R-:W5:Y:S04]  /*0940*/  LDG.E.64 R12, desc[UR6][R20.64+0x1800] ;  /* 0x00180006140c7981 */ /* 0x000f68000c1e1b00 */
[----:B------:R-:W5:Y:S04]  /*0950*/  LDG.E.64 R10, desc[UR6][R20.64+0x2000] ;  /* 0x00200006140a7981 */ /* 0x000f68000c1e1b00 */
[----:B------:R-:W5:Y:S04]  /*0960*/  LDG.E.64 R8, desc[UR6][R20.64+0x2800] ;  /* 0x0028000614087981 */ /* 0x000f68000c1e1b00 */
[----:B------:R-:W5:Y:S04]  /*0970*/  LDG.E.64 R6, desc[UR6][R20.64+0x3000] ;  /* 0x0030000614067981 */ /* 0x000f68000c1e1b00 */
        /* <DEDUP_REMOVED lines=34> */
.L_x_97:
[----:B------:R-:W-:Y:S05]  /*0ba0*/  BSYNC.RECONVERGENT B2 ;  /* 0x0000000000027941 */ /* 0x000fea0003800200 */
.L_x_96:
        /* <DEDUP_REMOVED lines=22> */
[----:B0-----:R-:W-:-:S04]  /*0d10*/  IMAD.WIDE.U32 R10, R8, R12, R12 ;  /* 0x0000000c080a7225 */ /* 0x001fc800078e000c */
[----:B------:R-:W-:-:S05]  /*0d20*/  IMAD R5, R9, R12, R5 ;  /* 0x0000000c09057224 */ /* 0x000fca00078e0205 */
[----:B------:R-:W-:-:S05]  /*0d30*/  IADD3 R11, PT, PT, R11, R5, RZ ;  /* 0x000000050b0b7210 */ /* 0x000fca0007ffe0ff */
[----:B-----5:R-:W-:Y:S02]  /*0d40*/  IMAD R5, R11, R6, RZ ;  /* 0x000000060b057224 */ /* 0x020fe400078e02ff */
[----:B------:R-:W-:-:S04]  /*0d50*/  IMAD.WIDE.U32 R40, R6, R10, R10 ;  /* 0x0000000a06287225 */ /* 0x000fc800078e000a */
[----:B------:R-:W-:-:S05]  /*0d60*/  IMAD R5, R7, R10, R5 ;  /* 0x0000000a07057224 */ /* 0x000fca00078e0205 */
[----:B------:R-:W-:-:S07]  /*0d70*/  IADD3 R41, PT, PT, R41, R5, RZ ;  /* 0x0000000529297210 */ /* 0x000fce0007ffe0ff */
.L_x_99:
[----:B------:R-:W-:Y:S05]  /*0d80*/  BSYNC.RECONVERGENT B2 ;  /* 0x0000000000027941 */ /* 0x000fea0003800200 */
.L_x_98:
[----:B------:R-:W-:Y:S05]  /*0d90*/  @!P1 BRA `(.L_x_92) ;  /* 0x0000000000349947 */ /* 0x000fea0003800000 */
[----:B------:R-:W0:Y:S01]  /*0da0*/  LDC.64 R10, c[0x0][0x380] ;  /* 0x0000e000ff0a7b82 */ /* 0x000e220000000a00 */
[----:B------:R-:W-:-:S07]  /*0db0*/  IADD3 R42, PT, PT, -R42, RZ, RZ ;  /* 0x000000ff2a2a7210 */ /* 0x000fce0007ffe1ff */
.L_x_100:
[----:B0-----:R-:W-:-:S06]  /*0dc0*/  IMAD.WIDE R6, R3, 0x8, R10 ;  /* 0x0000000803067825 */ /* 0x001fcc00078e020a */
        /* <DEDUP_REMOVED lines=10> */
.L_x_92:
[----:B------:R-:W-:Y:S05]  /*0e70*/  BSYNC.RECONVERGENT B1 ;  /* 0x0000000000017941 */ /* 0x000fea0003800200 */
.L_x_91:
[----:B------:R-:W-:-:S04]  /*0e80*/  ISETP.GE.U32.AND P0, PT, R4, 0x100, PT ;  /* 0x000001000400780c */ /* 0x000fc80003f06070 */
[----:B------:R-:W-:-:S13]  /*0e90*/  ISETP.GE.U32.AND.EX P0, PT, R2, RZ, PT, P0 ;  /* 0x000000ff0200720c */ /* 0x000fda0003f06100 */
        /* <DEDUP_REMOVED lines=11> */
[----:B------:R-:W-:-:S05]  /*0f50*/  IMAD R5, R41, R4, R5 ;  /* 0x0000000429057224 */ /* 0x000fca00078e0205 */
[----:B------:R-:W-:Y:S02]  /*0f60*/  IADD3 R6, PT, PT, R3, R5, RZ ;  /* 0x0000000503067210 */ /* 0x000fe40007ffe0ff */
[----:B------:R-:W0:Y:S04]  /*0f70*/  SHFL.DOWN PT, R3, R2, 0x2, 0x1f ;  /* 0x08401f0002037f89 */ /* 0x000e2800000e0000 */
        /* <DEDUP_REMOVED lines=16> */
[----:B------:R-:W0:Y:S03]  /*1080*/  @!P1 S2R R8, SR_CgaCtaId ;  /* 0x0000000000089919 */ /* 0x000e260000008800 */
        /* <DEDUP_REMOVED lines=8> */
[----:B------:R-:W-:Y:S01]  /*1110*/  IMAD R7, R3, R6, R7 ;  /* 0x0000000603077224 */ /* 0x000fe200078e0207 */
[----:B------:R-:W1:Y:S04]  /*1120*/  SHFL.DOWN PT, R2, R4, 0x10, 0x1f ;  /* 0x0a001f0004027f89 */ /* 0x000e6800000e0000 */
[----:B------:R-:W-:-:S05]  /*1130*/  IADD3 R10, PT, PT, R5, R7, RZ ;  /* 0x00000007050a7210 */ /* 0x000fca0007ffe0ff */
[----:B------:R-:W2:Y:S01]  /*1140*/  SHFL.DOWN PT, R3, R10, 0x10, 0x1f ;  /* 0x0a001f000a037f89 */ /* 0x000ea200000e0000 */
[----:B-1----:R-:W-:Y:S02]  /*1150*/  SEL R5, R2, 0x1, !P0 ;  /* 0x0000000102057807 */ /* 0x002fe40004000000 */
[----:B------:R-:W-:-:S03]  /*1160*/  @!P1 SHF.R.U32.HI R2, RZ, 0x2, R0 ;  /* 0x00000002ff029819 */ /* 0x000fc60000011600 */
[----:B------:R-:W-:Y:S01]  /*1170*/  IMAD.WIDE.U32 R6, R5, R4, RZ ;  /* 0x0000000405067225 */ /* 0x000fe200078e00ff */
[----:B------:R-:W-:Y:S02]  /*1180*/  @!P1 LOP3.LUT R2, R2, 0xf8, RZ, 0xc0, !PT ;  /* 0x000000f802029812 */ /* 0x000fe400078ec0ff */
[----:B--2---:R-:W-:-:S05]  /*1190*/  SEL R3, R3, RZ, !P0 ;  /* 0x000000ff03037207 */ /* 0x004fca0004000000 */
[----:B------:R-:W-:Y:S01]  /*11a0*/  IMAD R9, R3, R4, RZ ;  /* 0x0000000403097224 */ /* 0x000fe200078e02ff */
[----:B------:R-:W-:-:S03]  /*11b0*/  @!P1 MOV R3, 0x400 ;  /* 0x0000040000039802 */ /* 0x000fc60000000f00 */
[----:B------:R-:W-:Y:S01]  /*11c0*/  IMAD R9, R5, R10, R9 ;  /* 0x0000000a05097224 */ /* 0x000fe200078e0209 */
[----:B0-----:R-:W-:-:S04]  /*11d0*/  @!P1 LEA R3, R8, R3, 0x18 ;  /* 0x0000000308039211 */ /* 0x001fc800078ec0ff */
[----:B------:R-:W-:Y:S02]  /*11e0*/  IADD3 R7, PT, PT, R7, R9, RZ ;  /* 0x0000000907077210 */ /* 0x000fe40007ffe0ff */
[----:B------:R-:W-:-:S05]  /*11f0*/  @!P1 IADD3 R3, PT, PT, R2, R3, RZ ;  /* 0x0000000302039210 */ /* 0x000fca0007ffe0ff */
[----:B------:R0:W-:Y:S01]  /*1200*/  @!P1 STS.64 [R3+0x8], R6 ;  /* 0x0000080603009388 */ /* 0x0001e20000000a00 */
[----:B------:R-:W-:Y:S01]  /*1210*/  BAR.SYNC.DEFER_BLOCKING 0x0 ;  /* 0x0000000000007b1d */ /* 0x000fe20000010000 */
[----:B------:R-:W-:-:S13]  /*1220*/  ISETP.NE.AND P1, PT, R0, RZ, PT ;  /* 0x000000ff0000720c */ /* 0x000fda0003f25270 */
[----:B0-----:R-:W-:Y:S05]  /*1230*/  @P1 BRA `(.L_x_102) ;  /* 0x0000002400401947 */ /* 0x001fea0003800000 */
[----:B------:R-:W0:Y:S01]  /*1240*/  S2UR UR5, SR_CgaCtaId ;  /* 0x00000000000579c3 */ /* 0x000e220000008800 */
[----:B------:R-:W-:Y:S02]  /*1250*/  UMOV UR4, 0x400 ;  /* 0x0000040000047882 */ /* 0x000fe40000000000 */
[----:B0-----:R-:W-:-:S09]  /*1260*/  ULEA UR4, UR5, UR4, 0x18 ;  /* 0x0000000405047291 */ /* 0x001fd2000f8ec0ff */
[----:B------:R-:W0:Y:S04]  /*1270*/  LDS.128 R12, [UR4+0x10] ;  /* 0x00001004ff0c7984 */ /* 0x000e280008000c00 */
[----:B------:R-:W1:Y:S01]  /*1280*/  LDS.128 R8, [UR4+0x20] ;  /* 0x00002004ff087984 */ /* 0x000e620008000c00 */
[-C--:B0-----:R-:W-:Y:S02]  /*1290*/  IMAD R0, R13, R6.reuse, RZ ;  /* 0x000000060d007224 */ /* 0x081fe400078e02ff */
[----:B------:R-:W-:-:S04]  /*12a0*/  IMAD.WIDE.U32 R2, R12, R6, RZ ;  /* 0x000000060c027225 */ /* 0x000fc800078e00ff */
[----:B------:R-:W-:Y:S02]  /*12b0*/  IMAD R7, R12, R7, R0 ;  /* 0x000000070c077224 */ /* 0x000fe400078e0200 */
[----:B------:R-:W-:-:S04]  /*12c0*/  IMAD.WIDE.U32 R12, R2, R14, RZ ;  /* 0x0000000e020c7225 */ /* 0x000fc800078e00ff */
[----:B------:R-:W-:Y:S02]  /*12d0*/  IMAD.IADD R3, R3, 0x1, R7 ;  /* 0x0000000103037824 */ /* 0x000fe400078e0207 */
[----:B------:R-:W0:Y:S02]  /*12e0*/  LDS.128 R4, [UR4+0x30] ;  /* 0x00003004ff047984 */ /* 0x000e240008000c00 */
[----:B------:R-:W-:-:S04]  /*12f0*/  IMAD R3, R3, R14, RZ ;  /* 0x0000000e03037224 */ /* 0x000fc800078e02ff */
[----:B------:R-:W-:Y:S02]  /*1300*/  IMAD R3, R2, R15, R3 ;  /* 0x0000000f02037224 */ /* 0x000fe400078e0203 */
[----:B-1----:R-:W-:-:S03]  /*1310*/  IMAD.WIDE.U32 R14, R12, R8, RZ ;  /* 0x000000080c0e7225 */ /* 0x002fc600078e00ff */
[----:B------:R-:W-:-:S05]  /*1320*/  IADD3 R3, PT, PT, R13, R3, RZ ;  /* 0x000000030d037210 */ /* 0x000fca0007ffe0ff */
[----:B------:R-:W-:-:S04]  /*1330*/  IMAD R3, R3, R8, RZ ;  /* 0x0000000803037224 */ /* 0x000fc800078e02ff */
[----:B------:R-:W-:Y:S02]  /*1340*/  IMAD R3, R9, R12, R3 ;  /* 0x0000000c09037224 */ /* 0x000fe400078e0203 */
[----:B------:R-:W-:-:S03]  /*1350*/  IMAD.WIDE.U32 R8, R14, R10, RZ ;  /* 0x0000000a0e087225 */ /* 0x000fc600078e00ff */
[----:B------:R-:W-:-:S05]  /*1360*/  IADD3 R3, PT, PT, R15, R3, RZ ;  /* 0x000000030f037210 */ /* 0x000fca0007ffe0ff */
[----:B------:R-:W-:Y:S02]  /*1370*/  IMAD R13, R3, R10, RZ ;  /* 0x0000000a030d7224 */ /* 0x000fe400078e02ff */
[----:B------:R-:W1:Y:S02]  /*1380*/  LDS.64 R2, [UR4+0x40] ;  /* 0x00004004ff027984 */ /* 0x000e640008000a00 */
[----:B------:R-:W-:-:S05]  /*1390*/  IMAD R13, R14, R11, R13 ;  /* 0x0000000b0e0d7224 */ /* 0x000fca00078e020d */
[----:B------:R-:W-:Y:S01]  /*13a0*/  IADD3 R9, PT, PT, R9, R13, RZ ;  /* 0x0000000d09097210 */ /* 0x000fe20007ffe0ff */
[----:B0-----:R-:W-:-:S04]  /*13b0*/  IMAD.WIDE.U32 R10, R8, R4, RZ ;  /* 0x00000004080a7225 */ /* 0x001fc800078e00ff */
        /* <DEDUP_REMOVED lines=9> */
[----:B------:R-:W-:-:S05]  /*1450*/  IMAD R5, R3, R4, R5 ;  /* 0x0000000403057224 */ /* 0x000fca00078e0205 */
[----:B------:R-:W-:Y:S01]  /*1460*/  IADD3 R7, PT, PT, R7, R5, RZ ;  /* 0x0000000507077210 */ /* 0x000fe20007ffe0ff */
[----:B------:R-:W-:Y:S06]  /*1470*/  BRA `(.L_x_102) ;  /* 0x0000002000b07947 */ /* 0x000fec0003800000 */
.L_x_101:
[----:B------:R-:W-:-:S04]  /*1480*/  LOP3.LUT R3, R0, 0x3e0, RZ, 0xc0, !PT ;  /* 0x000003e000037812 */ /* 0x000fc800078ec0ff */
[----:B------:R-:W-:Y:S02]  /*1490*/  IADD3 R5, PT, PT, R3, 0x20, RZ ;  /* 0x0000002003057810 */ /* 0x000fe40007ffe0ff */
[----:B------:R-:W-:Y:S02]  /*14a0*/  LOP3.LUT R7, RZ, R3, RZ, 0x33, !PT ;  /* 0x00000003ff077212 */ /* 0x000fe400078e33ff */
[----:B------:R-:W0:Y:S01]  /*14b0*/  S2R R3, SR_LANEID ;  /* 0x0000000000037919 */ /* 0x000e220000000000 */
[-C--:B------:R-:W-:Y:S02]  /*14c0*/  ISETP.GT.U32.AND P0, PT, R5, R4.reuse, PT ;  /* 0x000000040500720c */ /* 0x080fe40003f04070 */
        /* <DEDUP_REMOVED lines=10> */
[----:B------:R-:W0:Y:S01]  /*1570*/  @!P1 S2R R14, SR_CgaCtaId ;  /* 0x00000000000e9919 */ /* 0x000e220000008800 */
[----:B------:R-:W-:-:S05]  /*1580*/  IMAD R5, R41, R5, R10 ;  /* 0x0000000529057224 */ /* 0x000fca00078e020a */
[----:B------:R-:W-:Y:S02]  /*1590*/  IADD3 R12, PT, PT, R9, R5, RZ ;  /* 0x00000005090c7210 */ /* 0x000fe40007ffe0ff */
[----:B------:R-:W1:Y:S01]  /*15a0*/  SHFL.DOWN PT, R5, R8, 0x2, R6 ;  /* 0x0840000008057989 */ /* 0x000e6200000e0006 */
[----:B------:R-:W-:-:S03]  /*15b0*/  IADD3 R9, PT, PT, R3, 0x2, RZ ;  /* 0x0000000203097810 */ /* 0x000fc60007ffe0ff */
[----:B------:R-:W2:Y:S01]  /*15c0*/  SHFL.DOWN PT, R7, R12, 0x2, R6 ;  /* 0x084000000c077989 */ /* 0x000ea200000e0006 */
[----:B------:R-:W-:Y:S02]  /*15d0*/  ISETP.GT.AND P0, PT, R9, R6, PT ;  /* 0x000000060900720c */ /* 0x000fe40003f04270 */
[----:B------:R-:W-:Y:S02]  /*15e0*/  IADD3 R9, PT, PT, R3, 0x4, RZ ;  /* 0x0000000403097810 */ /* 0x000fe40007ffe0ff */
[----:B-1----:R-:W-:Y:S02]  /*15f0*/  SEL R5, R5, 0x1, !P0 ;  /* 0x0000000105057807 */ /* 0x002fe40004000000 */
[----:B--2---:R-:W-:-:S03]  /*1600*/  SEL R7, R7, RZ, !P0 ;  /* 0x000000ff07077207 */ /* 0x004fc60004000000 */
[----:B------:R-:W-:Y:S01]  /*1610*/  IMAD.WIDE.U32 R10, R5, R8, RZ ;  /* 0x00000008050a7225 */ /* 0x000fe200078e00ff */
[----:B------:R-:W-:-:S03]  /*1620*/  ISETP.GT.AND P0, PT, R9, R6, PT ;  /* 0x000000060900720c */ /* 0x000fc60003f04270 */
[----:B------:R-:W-:-:S04]  /*1630*/  IMAD R7, R7, R8, RZ ;  /* 0x0000000807077224 */ /* 0x000fc800078e02ff */
[----:B------:R-:W-:Y:S02]  /*1640*/  IMAD R7, R5, R12, R7 ;  /* 0x0000000c05077224 */ /* 0x000fe400078e0207 */
[----:B------:R-:W1:Y:S03]  /*1650*/  SHFL.DOWN PT, R5, R10, 0x4, R6 ;  /* 0x088000000a057989 */ /* 0x000e6600000e0006 */
[----:B------:R-:W-:-:S05]  /*1660*/  IADD3 R11, PT, PT, R11, R7, RZ ;  /* 0x000000070b0b7210 */ /* 0x000fca0007ffe0ff */
[----:B------:R-:W2:Y:S01]  /*1670*/  SHFL.DOWN PT, R7, R11, 0x4, R6 ;  /* 0x088000000b077989 */ /* 0x000ea200000e0006 */
[----:B-1----:R-:W-:-:S05]  /*1680*/  SEL R5, R5, 0x1, !P0 ;  /* 0x0000000105057807 */ /* 0x002fca0004000000 */
[----:B------:R-:W-:Y:S01]  /*1690*/  IMAD.WIDE.U32 R8, R5, R10, RZ ;  /* 0x0000000a05087225 */ /* 0x000fe200078e00ff */
[----:B--2---:R-:W-:-:S05]  /*16a0*/  SEL R7, R7, RZ, !P0 ;  /* 0x000000ff07077207 */ /* 0x004fca0004000000 */
[----:B------:R-:W-:-:S04]  /*16b0*/  IMAD R12, R7, R10, RZ ;  /* 0x0000000a070c7224 */ /* 0x000fc800078e02ff */
[----:B------:R-:W-:-:S05]  /*16c0*/  IMAD R5, R5, R11, R12 ;  /* 0x0000000b05057224 */ /* 0x000fca00078e020c */
[----:B------:R-:W-:Y:S02]  /*16d0*/  IADD3 R12, PT, PT, R9, R5, RZ ;  /* 0x00000005090c7210 */ /* 0x000fe40007ffe0ff */
[----:B------:R-:W1:Y:S01]  /*16e0*/  SHFL.DOWN PT, R5, R8, 0x8, R6 ;  /* 0x0900000008057989 */ /* 0x000e6200000e0006 */
[C---:B------:R-:W-:Y:S02]  /*16f0*/  IADD3 R9, PT, PT, R3.reuse, 0x8, RZ ;  /* 0x0000000803097810 */ /* 0x040fe40007ffe0ff */
[----:B------:R-:W-:Y:S01]  /*1700*/  IADD3 R3, PT, PT, R3, 0x10, RZ ;  /* 0x0000001003037810 */ /* 0x000fe20007ffe0ff */
[----:B------:R-:W2:Y:S01]  /*1710*/  SHFL.DOWN PT, R7, R12, 0x8, R6 ;  /* 0x090000000c077989 */ /* 0x000ea200000e0006 */
[----:B------:R-:W-:-:S04]  /*1720*/  ISETP.GT.AND P0, PT, R9, R6, PT ;  /* 0x000000060900720c */ /* 0x000fc80003f04270 */
[----:B-1----:R-:W-:Y:S02]  /*1730*/  SEL R5, R5, 0x1, !P0 ;  /* 0x0000000105057807 */ /* 0x002fe40004000000 */
[----:B--2---:R-:W-:-:S03]  /*1740*/  SEL R7, R7, RZ, !P0 ;  /* 0x000000ff07077207 */ /* 0x004fc60004000000 */
[----:B------:R-:W-:Y:S01]  /*1750*/  IMAD.WIDE.U32 R10, R5, R8, RZ ;  /* 0x00000008050a7225 */ /* 0x000fe200078e00ff */
[----:B------:R-:W-:Y:S02]  /*1760*/  ISETP.GT.AND P0, PT, R3, R6, PT ;  /* 0x000000060300720c */ /* 0x000fe40003f04270 */
[----:B------:R-:W-:Y:S01]  /*1770*/  @!P1 SHF.R.U32.HI R3, RZ, 0x2, R0 ;  /* 0x00000002ff039819 */ /* 0x000fe20000011600 */
[----:B------:R-:W-:-:S03]  /*1780*/  IMAD R7, R7, R8, RZ ;  /* 0x0000000807077224 */ /* 0x000fc600078e02ff */
[----:B------:R-:W-:Y:S01]  /*1790*/  @!P1 LOP3.LUT R3, R3, 0xf8, RZ, 0xc0, !PT ;  /* 0x000000f803039812 */ /* 0x000fe200078ec0ff */
[----:B------:R-:W-:Y:S02]  /*17a0*/  IMAD R7, R5, R12, R7 ;  /* 0x0000000c05077224 */ /* 0x000fe400078e0207 */
[----:B------:R-:W1:Y:S03]  /*17b0*/  SHFL.DOWN PT, R5, R10, 0x10, R6 ;  /* 0x0a0000000a057989 */ /* 0x000e6600000e0006 */
[----:B------:R-:W-:-:S05]  /*17c0*/  IADD3 R11, PT, PT, R11, R7, RZ ;  /* 0x000000070b0b7210 */ /* 0x000fca0007ffe0ff */
[----:B------:R-:W2:Y:S01]  /*17d0*/  SHFL.DOWN PT, R7, R11, 0x10, R6 ;  /* 0x0a0000000b077989 */ /* 0x000ea200000e0006 */
[----:B-1----:R-:W-:-:S05]  /*17e0*/  SEL R5, R5, 0x1, !P0 ;  /* 0x0000000105057807 */ /* 0x002fca0004000000 */
[----:B------:R-:W-:Y:S01]  /*17f0*/  IMAD.WIDE.U32 R8, R5, R10, RZ ;  /* 0x0000000a05087225 */ /* 0x000fe200078e00ff */
[----:B--2---:R-:W-:Y:S02]  /*1800*/  SEL R7, R7, RZ, !P0 ;  /* 0x000000ff07077207 */ /* 0x004fe40004000000 */
[----:B------:R-:W-:-:S03]  /*1810*/  MOV R6, R8 ;  /* 0x0000000800067202 */ /* 0x000fc60000000f00 */
        /* <DEDUP_REMOVED lines=11> */
[----:B------:R-:W-:Y:S01]  /*18d0*/  UMOV UR4, 0x400 ;  /* 0x0000040000047882 */ /* 0x000fe20000000000 */
[C---:B------:R-:W-:Y:S02]  /*18e0*/  ISETP.GT.U32.AND P0, PT, R4.reuse, 0x20, PT ;  /* 0x000000200400780c */ /* 0x040fe40003f04070 */
[----:B------:R-:W-:Y:S02]  /*18f0*/  ISETP.GT.U32.AND P2, PT, R4, 0xe0, PT ;  /* 0x000000e00400780c */ /* 0x000fe40003f44070 */
[----:B------:R-:W-:Y:S01]  /*1900*/  ISETP.GT.U32.AND.EX P0, PT, R2, RZ, PT, P0 ;  /* 0x000000ff0200720c */ /* 0x000fe20003f04100 */
[----:B0-----:R-:W-:-:S09]  /*1910*/  ULEA UR4, UR5, UR4, 0x18 ;  /* 0x0000000405047291 */ /* 0x001fd2000f8ec0ff */
[----:B------:R-:W0:Y:S04]  /*1920*/  LDS.128 R12, [UR4+0x10] ;  /* 0x00001004ff0c7984 */ /* 0x000e280008000c00 */
[----:B------:R-:W1:Y:S01]  /*1930*/  LDS.128 R8, [UR4+0x20] ;  /* 0x00002004ff087984 */ /* 0x000e620008000c00 */
[----:B0-----:R-:W-:Y:S02]  /*1940*/  SEL R3, R13, RZ, P0 ;  /* 0x000000ff0d037207 */ /* 0x001fe40000000000 */
[----:B------:R-:W-:Y:S02]  /*1950*/  SEL R12, R12, 0x1, P0 ;  /* 0x000000010c0c7807 */ /* 0x000fe40000000000 */
[----:B------:R-:W-:Y:S01]  /*1960*/  ISETP.GT.U32.AND P0, PT, R4, 0x40, PT ;  /* 0x000000400400780c */ /* 0x000fe20003f04070 */
[----:B------:R-:W-:-:S03]  /*1970*/  IMAD R3, R3, R6, RZ ;  /* 0x0000000603037224 */ /* 0x000fc600078e02ff */
[----:B------:R-:W-:Y:S01]  /*1980*/  ISETP.GT.U32.AND.EX P0, PT, R2, RZ, PT, P0 ;  /* 0x000000ff0200720c */ /* 0x000fe20003f04100 */
[C---:B------:R-:W-:Y:S02]  /*1990*/  IMAD R3, R12.reuse, R7, R3 ;  /* 0x000000070c037224 */ /* 0x040fe400078e0203 */
[----:B------:R-:W-:Y:S01]  /*19a0*/  IMAD.WIDE.U32 R6, R12, R6, RZ ;  /* 0x000000060c067225 */ /* 0x000fe200078e00ff */
[----:B------:R-:W-:-:S04]  /*19b0*/  SEL R17, R14, 0x1, P0 ;  /* 0x000000010e117807 */ /* 0x000fc80000000000 */
[----:B------:R-:W-:Y:S02]  /*19c0*/  IADD3 R0, PT, PT, R7, R3, RZ ;  /* 0x0000000307007210 */ /* 0x000fe40007ffe0ff */
[----:B------:R-:W-:Y:S02]  /*19d0*/  SEL R3, R15, RZ, P0 ;  /* 0x000000ff0f037207 */ /* 0x000fe40000000000 */
[----:B------:R-:W0:Y:S01]  /*19e0*/  LDS.128 R12, [UR4+0x30] ;  /* 0x00003004ff0c7984 */ /* 0x000e220008000c00 */
[-C--:B------:R-:W-:Y:S01]  /*19f0*/  IMAD R0, R0, R17.reuse, RZ ;  /* 0x0000001100007224 */ /* 0x080fe200078e02ff */
[----:B------:R-:W-:Y:S01]  /*1a00*/  ISETP.GT.U32.AND P0, PT, R4, 0x60, PT ;  /* 0x000000600400780c */ /* 0x000fe20003f04070 */
[----:B------:R-:W-:-:S03]  /*1a10*/  IMAD.WIDE.U32 R16, R6, R17, RZ ;  /* 0x0000001106107225 */ /* 0x000fc600078e00ff */
[----:B------:R-:W-:Y:S01]  /*1a20*/  ISETP.GT.U32.AND.EX P0, PT, R2, RZ, PT, P0 ;  /* 0x000000ff0200720c */ /* 0x000fe20003f04100 */
[----:B------:R-:W-:-:S03]  /*1a30*/  IMAD R7, R3, R6, R0 ;  /* 0x0000000603077224 */ /* 0x000fc600078e0200 */
[----:B-1----:R-:W-:Y:S02]  /*1a40*/  SEL R3, R8, 0x1, P0 ;  /* 0x0000000108037807 */ /* 0x002fe40000000000 */
[----:B------:R-:W-:Y:S02]  /*1a50*/  IADD3 R0, PT, PT, R17, R7, RZ ;  /* 0x0000000711007210 */ /* 0x000fe40007ffe0ff */
[----:B------:R-:W-:Y:S01]  /*1a60*/  SEL R5, R9, RZ, P0 ;  /* 0x000000ff09057207 */ /* 0x000fe20000000000 */
[-C--:B------:R-:W-:Y:S01]  /*1a70*/  IMAD.WIDE.U32 R8, R16, R3.reuse, RZ ;  /* 0x0000000310087225 */ /* 0x080fe200078e00ff */
[----:B------:R-:W-:Y:S01]  /*1a80*/  ISETP.GT.U32.AND P0, PT, R4, 0x80, PT ;  /* 0x000000800400780c */ /* 0x000fe20003f04070 */
[----:B------:R-:W1:Y:S02]  /*1a90*/  LDS.64 R6, [UR4+0x40] ;  /* 0x00004004ff067984 */ /* 0x000e640008000a00 */
[----:B------:R-:W-:Y:S01]  /*1aa0*/  IMAD R0, R0, R3, RZ ;  /* 0x0000000300007224 */ /* 0x000fe200078e02ff */
[----:B------:R-:W-:-:S03]  /*1ab0*/  ISETP.GT.U32.AND.EX P0, PT, R2, RZ, PT, P0 ;  /* 0x000000ff0200720c */ /* 0x000fc60003f04100 */
[----:B------:R-:W-:Y:S01]  /*1ac0*/  IMAD R5, R5, R16, R0 ;  /* 0x0000001005057224 */ /* 0x000fe200078e0200 */
[----:B------:R-:W-:-:S04]  /*1ad0*/  SEL R3, R10, 0x1, P0 ;  /* 0x000000010a037807 */ /* 0x000fc80000000000 */
[----:B------:R-:W-:Y:S02]  /*1ae0*/  IADD3 R0, PT, PT, R9, R5, RZ ;  /* 0x0000000509007210 */ /* 0x000fe40007ffe0ff */
[----:B------:R-:W-:Y:S01]  /*1af0*/  SEL R5, R11, RZ, P0 ;  /* 0x000000ff0b057207 */ /* 0x000fe20000000000 */
[----:B------:R-:W-:Y:S01]  /*1b00*/  IMAD.WIDE.U32 R10, R8, R3, RZ ;  /* 0x00000003080a7225 */ /* 0x000fe200078e00ff */
[----:B------:R-:W-:-:S03]  /*1b10*/  ISETP.GT.U32.AND P0, PT, R4, 0xa0, PT ;  /* 0x000000a00400780c */ /* 0x000fc60003f04070 */
[----:B------:R-:W-:Y:S01]  /*1b20*/  IMAD R0, R0, R3, RZ ;  /* 0x0000000300007224 */ /* 0x000fe200078e02ff */
[----:B------:R-:W-:-:S03]  /*1b30*/  ISETP.GT.U32.AND.EX P0, PT, R2, RZ, PT, P0 ;  /* 0x000000ff0200720c */ /* 0x000fc60003f04100 */
[----:B------:R-:W-:Y:S01]  /*1b40*/  IMAD R5, R5, R8, R0 ;  /* 0x0000000805057224 */ /* 0x000fe200078e0200 */
[----:B0-----:R-:W-:Y:S02]  /*1b50*/  SEL R9, R12, 0x1, P0 ;  /* 0x000000010c097807 */ /* 0x001fe40000000000 */
[----:B------:R-:W-:Y:S02]  /*1b60*/  SEL R13, R13, RZ, P0 ;  /* 0x000000ff0d0d7207 */ /* 0x000fe40000000000 */
[----:B------:R-:W-:Y:S02]  /*1b70*/  IADD3 R0, PT, PT, R11, R5, RZ ;  /* 0x000000050b007210 */ /* 0x000fe40007ffe0ff */
[----:B------:R-:W-:-:S03]  /*1b80*/  ISETP.GT.U32.AND P0, PT, R4, 0xc0, PT ;  /* 0x000000c00400780c */ /* 0x000fc60003f04070 */
[-C--:B------:R-:W-:Y:S01]  /*1b90*/  IMAD R0, R0, R9.reuse, RZ ;  /* 0x0000000900007224 */ /* 0x080fe200078e02ff */
[----:B------:R-:W-:Y:S01]  /*1ba0*/  ISETP.GT.U32.AND.EX P0, PT, R2, RZ, PT, P0 ;  /* 0x000000ff0200720c */ /* 0x000fe20003f04100 */
[----:B------:R-:W-:-:S03]  /*1bb0*/  IMAD.WIDE.U32 R8, R10, R9, RZ ;  /* 0x000000090a087225 */ /* 0x000fc600078e00ff */
[----:B------:R-:W-:Y:S01]  /*1bc0*/  SEL R3, R14, 0x1, P0 ;  /* 0x000000010e037807 */ /* 0x000fe20000000000 */
[----:B------:R-:W-:Y:S01]  /*1bd0*/  IMAD R13, R13, R10, R0 ;  /* 0x0000000a0d0d7224 */ /* 0x000fe200078e0200 */
[----:B------:R-:W-:Y:S02]  /*1be0*/  SEL R15, R15, RZ, P0 ;  /* 0x000000ff0f0f7207 */ /* 0x000fe40000000000 */
[----:B------:R-:W-:Y:S02]  /*1bf0*/  ISETP.GT.U32.AND.EX P0, PT, R2, RZ, PT, P2 ;  /* 0x000000ff0200720c */ /* 0x000fe40003f04120 */
        /* <DEDUP_REMOVED lines=12> */
.L_x_88:
[----:B------:R-:W0:Y:S01]  /*1cc0*/  S2R R0, SR_TID.X ;  /* 0x0000000000007919 */ /* 0x000e220000002100 */
[----:B------:R-:W0:Y:S02]  /*1cd0*/  LDC.64 R6, c[0x0][0x380] ;  /* 0x0000e000ff067b82 */ /* 0x000e240000000a00 */
[----:B0-----:R-:W-:-:S05]  /*1ce0*/  IMAD.WIDE.U32 R6, R0, 0x8, R6 ;  /* 0x0000000800067825 */ /* 0x001fca00078e0006 */
        /* <DEDUP_REMOVED lines=31> */
[----:B------:R-:W-:Y:S02]  /*1ee0*/  IADD3 R3, P0, PT, R3, R14, RZ ;  /* 0x0000000e03037210 */ /* 0x000fe40007f1e0ff */
[----:B------:R-:W-:Y:S02]  /*1ef0*/  IADD3 R14, P1, PT, R4, -0x800, RZ ;  /* 0xfffff800040e7810 */ /* 0x000fe40007f3e0ff */
[----:B------:R-:W-:Y:S01]  /*1f00*/  IADD3.X R15, PT, PT, R17, R15, R5, P0, !PT ;  /* 0x0000000f110f7210 */ /* 0x000fe200007fe405 */
[-C--:B------:R-:W-:Y:S01]  /*1f10*/  IMAD R5, R11, R3.reuse, RZ ;  /* 0x000000030b057224 */ /* 0x080fe200078e02ff */
[----:B------:R-:W-:Y:S01]  /*1f20*/  IADD3.X R24, PT, PT, R2, -0x1, RZ, P1, !PT ;  /* 0xffffffff02187810 */ /* 0x000fe20000ffe4ff */
[----:B------:R-:W-:-:S04]  /*1f30*/  IMAD.WIDE.U32 R12, R10, R3, R10 ;  /* 0x000000030a0c7225 */ /* 0x000fc800078e000a */
[----:B------:R-:W-:Y:S01]  /*1f40*/  IMAD R5, R10, R15, R5 ;  /* 0x0000000f0a057224 */ /* 0x000fe200078e0205 */
[----:B------:R-:W-:-:S04]  /*1f50*/  IADD3 R3, P0, PT, R3, R12, RZ ;  /* 0x0000000c03037210 */ /* 0x000fc80007f1e0ff */
[----:B------:R-:W-:Y:S01]  /*1f60*/  IADD3.X R13, PT, PT, R15, R13, R5, P0, !PT ;  /* 0x0000000d0f0d7210 */ /* 0x000fe200007fe405 */
[-C--:B------:R-:W-:Y:S01]  /*1f70*/  IMAD R5, R9, R3.reuse, RZ ;  /* 0x0000000309057224 */ /* 0x080fe200078e02ff */
[----:B------:R-:W-:Y:S01]  /*1f80*/  ISETP.GE.U32.AND P0, PT, R14, 0x800, PT ;  /* 0x000008000e00780c */ /* 0x000fe20003f06070 */
[----:B------:R-:W-:-:S03]  /*1f90*/  IMAD.WIDE.U32 R10, R8, R3, R8 ;  /* 0x00000003080a7225 */ /* 0x000fc600078e0008 */
[----:B------:R-:W-:Y:S01]  /*1fa0*/  ISETP.GE.U32.AND.EX P0, PT, R24, RZ, PT, P0 ;  /* 0x000000ff1800720c */ /* 0x000fe20003f06100 */
[----:B------:R-:W-:Y:S01]  /*1fb0*/  IMAD R5, R8, R13, R5 ;  /* 0x0000000d08057224 */ /* 0x000fe200078e0205 */
[----:B------:R-:W-:Y:S01]  /*1fc0*/  IADD3 R40, P1, P2, R3, 0x1, R10 ;  /* 0x0000000103287810 */ /* 0x000fe20007a3e00a */
[----:B------:R-:W-:-:S03]  /*1fd0*/  HFMA2 R3, -RZ, RZ, 0, 0.0001220703125 ;  /* 0x00000800ff037431 */ /* 0x000fc600000001ff */
[----:B------:R-:W-:Y:S02]  /*1fe0*/  IADD3 R10, PT, PT, R11, R5, RZ ;  /* 0x000000050b0a7210 */ /* 0x000fe40007ffe0ff */
[----:B------:R-:W-:Y:S02]  /*1ff0*/  MOV R5, RZ ;  /* 0x000000ff00057202 */ /* 0x000fe40000000f00 */
[----:B------:R-:W-:-:S03]  /*2000*/  IADD3.X R41, PT, PT, R13, RZ, R10, P1, P2 ;  /* 0x000000ff0d297210 */ /* 0x000fc60000fe440a */
[----:B------:R-:W-:Y:S05]  /*2010*/  @!P0 BRA `(.L_x_103) ;  /* 0x0000000000e48947 */ /* 0x000fea0003800000 */
[----:B------:R-:W0:Y:S01]  /*2020*/  LDC.64 R8, c[0x0][0x390] ;  /* 0x0000e400ff087b82 */ /* 0x000e220000000a00 */
[----:B------:R-:W-:Y:S02]  /*2030*/  MOV R3, 0x800 ;  /* 0x0000080000037802 */ /* 0x000fe40000000f00 */
[----:B------:R-:W-:-:S07]  /*2040*/  MOV R5, RZ ;  /* 0x000000ff00057202 */ /* 0x000fce0000000f00 */
.L_x_105:
[----:B------:R-:W-:-:S04]  /*2050*/  LEA R28, P0, R3, R6, 0x3 ;  /* 0x00000006031c7211 */ /* 0x000fc800078018ff */
[----:B------:R-:W-:-:S05]  /*2060*/  LEA.HI.X R29, R3, R7, R5, 0x3, P0 ;  /* 0x00000007031d7211 */ /* 0x000fca00000f1c05 */
        /* <DEDUP_REMOVED lines=8> */
[----:B0-----:R-:W-:-:S02]  /*20f0*/  MOV R4, R8 ;  /* 0x0000000800047202 */ /* 0x001fc40000000f00 */
[----:B------:R-:W-:Y:S01]  /*2100*/  MOV R2, R9 ;  /* 0x0000000900027202 */ /* 0x000fe20000000f00 */
[----:B--2---:R-:W-:Y:S02]  /*2110*/  IMAD R15, R41, R30, RZ ;  /* 0x0000001e290f7224 */ /* 0x004fe400078e02ff */
        /* <DEDUP_REMOVED lines=24> */
[----:B------:R-:W-:Y:S01]  /*22a0*/  IMAD.WIDE.U32 R16, R10, R18, R18 ;  /* 0x000000120a107225 */ /* 0x000fe200078e0012 */
[----:B------:R-:W-:-:S03]  /*22b0*/  IADD3 R10, P1, PT, -R3, R4, RZ ;  /* 0x00000004030a7210 */ /* 0x000fc60007f3e1ff */
[----:B------:R-:W-:Y:S01]  /*22c0*/  IMAD R15, R11, R18, R15 ;  /* 0x000000120b0f7224 */ /* 0x000fe200078e020f */
[----:B------:R-:W-:Y:S02]  /*22d0*/  ISETP.GE.U32.AND P0, PT, R10, 0x800, PT ;  /* 0x000008000a00780c */ /* 0x000fe40003f06070 */
[----:B------:R-:W-:Y:S02]  /*22e0*/  IADD3.X R10, PT, PT, ~R5, R2, RZ, P1, !PT ;  /* 0x00000002050a7210 */ /* 0x000fe40000ffe5ff */
[----:B------:R-:W-:Y:S02]  /*22f0*/  IADD3 R17, PT, PT, R17, R15, RZ ;  /* 0x0000000f11117210 */ /* 0x000fe40007ffe0ff */
[----:B------:R-:W-:-:S03]  /*2300*/  ISETP.GE.U32.AND.EX P0, PT, R10, RZ, PT, P0 ;  /* 0x000000ff0a00720c */ /* 0x000fc60003f06100 */
[----:B------:R-:W-:Y:S02]  /*2310*/  IMAD R11, R17, R12, RZ ;  /* 0x0000000c110b7224 */ /* 0x000fe400078e02ff */
[----:B------:R-:W-:-:S04]  /*2320*/  IMAD.WIDE.U32 R40, R12, R16, R16 ;  /* 0x000000100c287225 */ /* 0x000fc800078e0010 */
[----:B------:R-:W-:-:S05]  /*2330*/  IMAD R11, R13, R16, R11 ;  /* 0x000000100d0b7224 */ /* 0x000fca00078e020b */
[----:B------:R-:W-:Y:S01]  /*2340*/  IADD3 R41, PT, PT, R41, R11, RZ ;  /* 0x0000000b29297210 */ /* 0x000fe20007ffe0ff */
[----:B------:R-:W-:Y:S06]  /*2350*/  @!P0 BRA `(.L_x_104) ;  /* 0x0000000c00888947 */ /* 0x000fec0003800000 */
[----:B------:R-:W-:-:S04]  /*2360*/  IADD3 R3, P0, PT, R3, 0x800, RZ ;  /* 0x0000080003037810 */ /* 0x000fc80007f1e0ff */
[----:B------:R-:W-:Y:S02]  /*2370*/  IADD3.X R5, PT, PT, RZ, R5, RZ, P0, !PT ;  /* 0x00000005ff057210 */ /* 0x000fe400007fe4ff */
[----:B------:R-:W-:-:S04]  /*2380*/  ISETP.GT.U32.AND P0, PT, R3, R14, PT ;  /* 0x0000000e0300720c */ /* 0x000fc80003f04070 */
[----:B------:R-:W-:-:S13]  /*2390*/  ISETP.GT.U32.AND.EX P0, PT, R5, R24, PT, P0 ;  /* 0x000000180500720c */ /* 0x000fda0003f04100 */
[----:B------:R-:W-:Y:S05]  /*23a0*/  @!P0 BRA `(.L_x_105) ;  /* 0xfffffffc00288947 */ /* 0x000fea000383ffff */
.L_x_103:
[CC--:B------:R-:W-:Y:S01]  /*23b0*/  IADD3 R7, PT, PT, -R3.reuse, R4.reuse, RZ ;  /* 0x0000000403077210 */ /* 0x0c0fe20007ffe1ff */
[----:B------:R-:W-:Y:S01]  /*23c0*/  BSSY.RECONVERGENT B1, `(.L_x_104) ;  /* 0x00000db000017945 */ /* 0x000fe20003800200 */
[----:B------:R-:W-:Y:S02]  /*23d0*/  ISETP.GE.U32.AND P1, PT, R3, R4, PT ;  /* 0x000000040300720c */ /* 0x000fe40003f26070 */
[----:B------:R-:W-:-:S04]  /*23e0*/  ISETP.GE.AND P0, PT, R0, R7, PT ;  /* 0x000000070000720c */ /* 0x000fc80003f06270 */
[----:B------:R-:W-:-:S13]  /*23f0*/  ISETP.GE.U32.OR.EX P0, PT, R5, R2, P0, P1 ;  /* 0x000000020500720c */ /* 0x000fda0000706510 */
[----:B------:R-:W-:Y:S05]  /*2400*/  @P0 BRA `(.L_x_106) ;  /* 0x0000000c00580947 */ /* 0x000fea0003800000 */
[----:B------:R-:W-:Y:S01]  /*2410*/  LOP3.LUT R2, RZ, R0, RZ, 0x33, !PT ;  /* 0x00000000ff027212 */ /* 0x000fe200078e33ff */
[----:B------:R-:W-:Y:S03]  /*2420*/  BSSY.RECONVERGENT B2, `(.L_x_107) ;  /* 0x000006a000027945 */ /* 0x000fe60003800200 */
[----:B------:R-:W-:-:S04]  /*2430*/  IADD3 R2, PT, PT, -R3, R4, R2 ;  /* 0x0000000403027210 */ /* 0x000fc80007ffe102 */
[C---:B------:R-:W-:Y:S02]  /*2440*/  ISETP.GE.U32.AND P1, PT, R2.reuse, 0xf00, PT ;  /* 0x00000f000200780c */ /* 0x040fe40003f26070 */
[----:B------:R-:W-:Y:S02]  /*2450*/  LEA.HI R42, R2, 0x1, RZ, 0x18 ;  /* 0x00000001022a7811 */ /* 0x000fe400078fc0ff */
[----:B------:R-:W-:Y:S02]  /*2460*/  MOV R2, R0 ;  /* 0x0000000000027202 */ /* 0x000fe40000000f00 */
[----:B------:R-:W-:-:S04]  /*2470*/  LOP3.LUT R43, R42, 0xf, RZ, 0xc0, !PT ;  /* 0x0000000f2a2b7812 */ /* 0x000fc800078ec0ff */
[----:B------:R-:W-:-:S03]  /*2480*/  ISETP.NE.AND P0, PT, R43, RZ, PT ;  /* 0x000000ff2b00720c */ /* 0x000fc60003f05270 */
[----:B------:R-:W-:Y:S10]  /*2490*/  @!P1 BRA `(.L_x_108) ;  /* 0x0000000400889947 */ /* 0x000ff40003800000 */
[----:B------:R-:W0:Y:S01]  /*24a0*/  LDCU.64 UR4, c[0x0][0x380] ;  /* 0x00007000ff0477ac */ /* 0x000e220008000a00 */
[----:B------:R-:W-:Y:S02]  /*24b0*/  IADD3 R7, P2, PT, R0, R3, RZ ;  /* 0x0000000300077210 */ /* 0x000fe40007f5e0ff */
[----:B------:R-:W-:Y:S02]  /*24c0*/  LOP3.LUT R4, R42, 0x1fffff0, RZ, 0xc0, !PT ;  /* 0x01fffff02a047812 */ /* 0x000fe400078ec0ff */
[----:B------:R-:W-:Y:S02]  /*24d0*/  IADD3.X R2, PT, PT, RZ, R5, RZ, P2, !PT ;  /* 0x00000005ff027210 */ /* 0x000fe400017fe4ff */
[----:B------:R-:W-:Y:S02]  /*24e0*/  IADD3 R4, PT, PT, -R4, RZ, RZ ;  /* 0x000000ff04047210 */ /* 0x000fe40007ffe1ff */
[----:B0-----:R-:W-:-:S04]  /*24f0*/  LEA R6, P1, R7, UR4, 0x3 ;  /* 0x0000000407067c11 */ /* 0x001fc8000f8218ff */
[----:B------:R-:W-:Y:S02]  /*2500*/  IADD3 R6, P2, PT, R6, 0x4000, RZ ;  /* 0x0000400006067810 */ /* 0x000fe40007f5e0ff */
[----:B------:R-:W-:Y:S02]  /*2510*/  LEA.HI.X R7, R7, UR5, R2, 0x3, P1 ;  /* 0x0000000507077c11 */ /* 0x000fe400088f1c02 */
[----:B------:R-:W-:Y:S02]  /*2520*/  MOV R2, R0 ;  /* 0x0000000000027202 */ /* 0x000fe40000000f00 */
[----:B------:R-:W-:-:S07]  /*2530*/  IADD3.X R7, PT, PT, RZ, R7, RZ, P2, !PT ;  /* 0x00000007ff077210 */ /* 0x000fce00017fe4ff */
.L_x_109:
        /* <DEDUP_REMOVED lines=28> */
[----:B------:R-:W-:Y:S01]  /*2700*/  IMAD R11, R11, R46, R40 ;  /* 0x0000002e0b0b7224 */ /* 0x000fe200078e0228 */
[----:B------:R-:W-:-:S04]  /*2710*/  MOV R10, R8 ;  /* 0x00000008000a7202 */ /* 0x000fc80000000f00 */
        /* <DEDUP_REMOVED lines=58> */
.L_x_108:
[----:B------:R-:W-:Y:S05]  /*2ac0*/  BSYNC.RECONVERGENT B2 ;  /* 0x0000000000027941 */ /* 0x000fea0003800200 */
.L_x_107:
[----:B------:R-:W-:Y:S05]  /*2ad0*/  @!P0 BRA `(.L_x_106) ;  /* 0x0000000400a48947 */ /* 0x000fea0003800000 */
[----:B------:R-:W-:Y:S01]  /*2ae0*/  ISETP.GE.U32.AND P1, PT, R43, 0x8, PT ;  /* 0x000000082b00780c */ /* 0x000fe20003f26070 */
[----:B------:R-:W-:Y:S01]  /*2af0*/  BSSY.RECONVERGENT B2, `(.L_x_110) ;  /* 0x0000032000027945 */ /* 0x000fe20003800200 */
[----:B------:R-:W-:-:S04]  /*2b00*/  LOP3.LUT R4, R42, 0x7, RZ, 0xc0, !PT ;  /* 0x000000072a047812 */ /* 0x000fc800078ec0ff */
[----:B------:R-:W-:-:S07]  /*2b10*/  ISETP.NE.AND P0, PT, R4, RZ, PT ;  /* 0x000000ff0400720c */ /* 0x000fce0003f05270 */
[----:B------:R-:W-:Y:S06]  /*2b20*/  @!P1 BRA `(.L_x_111) ;  /* 0x0000000000b89947 */ /* 0x000fec0003800000 */
[----:B------:R-:W0:Y:S01]  /*2b30*/  LDCU.64 UR4, c[0x0][0x380] ;  /* 0x00007000ff0477ac */ /* 0x000e220008000a00 */
[----:B------:R-:W-:-:S04]  /*2b40*/  IADD3 R6, P1, PT, R2, R3, RZ ;  /* 0x0000000302067210 */ /* 0x000fc80007f3e0ff */
[----:B------:R-:W-:Y:S02]  /*2b50*/  IADD3.X R7, PT, PT, RZ, R5, RZ, P1, !PT ;  /* 0x00000005ff077210 */ /* 0x000fe40000ffe4ff */
        /* <DEDUP_REMOVED lines=43> */
.L_x_111:
[----:B------:R-:W-:Y:S05]  /*2e10*/  BSYNC.RECONVERGENT B2 ;  /* 0x0000000000027941 */ /* 0x000fea0003800200 */
.L_x_110:
        /* <DEDUP_REMOVED lines=32> */
.L_x_113:
[----:B------:R-:W-:Y:S05]  /*3020*/  BSYNC.RECONVERGENT B2 ;  /* 0x0000000000027941 */ /* 0x000fea0003800200 */
.L_x_112:
[----:B------:R-:W-:Y:S05]  /*3030*/  @!P0 BRA `(.L_x_106) ;  /* 0x00000000004c8947 */ /* 0x000fea0003800000 */
[----:B------:R-:W0:Y:S01]  /*3040*/  LDCU.64 UR4, c[0x0][0x380] ;  /* 0x00007000ff0477ac */ /* 0x000e220008000a00 */
[----:B------:R-:W-:Y:S02]  /*3050*/  IADD3 R3, P0, PT, R2, R3, RZ ;  /* 0x0000000302037210 */ /* 0x000fe40007f1e0ff */
[----:B------:R-:W-:Y:S02]  /*3060*/  IADD3 R42, PT, PT, -R42, RZ, RZ ;  /* 0x000000ff2a2a7210 */ /* 0x000fe40007ffe1ff */
[----:B------:R-:W-:Y:S02]  /*3070*/  IADD3.X R2, PT, PT, RZ, R5, RZ, P0, !PT ;  /* 0x00000005ff027210 */ /* 0x000fe400007fe4ff */
[----:B0-----:R-:W-:-:S04]  /*3080*/  LEA R6, P1, R3, UR4, 0x3 ;  /* 0x0000000403067c11 */ /* 0x001fc8000f8218ff */
[----:B------:R-:W-:-:S09]  /*3090*/  LEA.HI.X R7, R3, UR5, R2, 0x3, P1 ;  /* 0x0000000503077c11 */ /* 0x000fd200088f1c02 */
.L_x_114:
        /* <DEDUP_REMOVED lines=10> */
[----:B------:R-:W-:-:S04]  /*3140*/  MOV R40, R4 ;  /* 0x0000000400287202 */ /* 0x000fc80000000f00 */
[----:B------:R-:W-:Y:S01]  /*3150*/  IADD3 R41, PT, PT, R5, R9, RZ ;  /* 0x0000000905297210 */ /* 0x000fe20007ffe0ff */
[----:B------:R-:W-:Y:S06]  /*3160*/  @P0 BRA `(.L_x_114) ;  /* 0xfffffffc00cc0947 */ /* 0x000fec000383ffff */
.L_x_106:
[----:B------:R-:W-:Y:S05]  /*3170*/  BSYNC.RECONVERGENT B1 ;  /* 0x0000000000017941 */ /* 0x000fea0003800200 */
.L_x_104:
        /* <DEDUP_REMOVED lines=20> */
[----:B------:R-:W-:Y:S02]  /*32c0*/  IMAD R7, R3, R6, R7 ;  /* 0x0000000603077224 */ /* 0x000fe400078e0207 */
[----:B------:R-:W-:Y:S03]  /*32d0*/  SHFL.DOWN PT, R3, R4, 0x4, 0x1f ;  /* 0x08801f0004037f89 */ /* 0x000fe600000e0000 */
[----:B------:R-:W-:-:S05]  /*32e0*/  IADD3 R8, PT, PT, R5, R7, RZ ;  /* 0x0000000705087210 */ /* 0x000fca0007ffe0ff */
[----:B------:R-:W1:Y:S02]  /*32f0*/  SHFL.DOWN PT, R5, R8, 0x4, 0x1f ;  /* 0x08801f0008057f89 */ /* 0x000e6400000e0000 */
[----:B-1----:R-:W-:Y:S02]  /*3300*/  SEL R7, R5, RZ, !P0 ;  /* 0x000000ff05077207 */ /* 0x002fe40004000000 */
[----:B------:R-:W-:Y:S02]  /*3310*/  SEL R5, R3, 0x1, !P0 ;  /* 0x0000000103057807 */ /* 0x000fe40004000000 */
        /* <DEDUP_REMOVED lines=15> */
[----:B------:R-:W-:Y:S04]  /*3410*/  SHFL.DOWN PT, R2, R4, 0x10, 0x1f ;  /* 0x0a001f0004027f89 */ /* 0x000fe800000e0000 */
[----:B------:R-:W-:-:S05]  /*3420*/  IADD3 R8, PT, PT, R5, R7, RZ ;  /* 0x0000000705087210 */ /* 0x000fca0007ffe0ff */
[----:B------:R-:W0:Y:S02]  /*3430*/  SHFL.DOWN PT, R3, R8, 0x10, 0x1f ;  /* 0x0a001f0008037f89 */ /* 0x000e2400000e0000 */
[----:B0-----:R-:W-:Y:S02]  /*3440*/  SEL R5, R3, RZ, !P0 ;  /* 0x000000ff03057207 */ /* 0x001fe40004000000 */
[----:B------:R-:W-:Y:S02]  /*3450*/  SEL R3, R2, 0x1, !P0 ;  /* 0x0000000102037807 */ /* 0x000fe40004000000 */
[----:B------:R-:W-:Y:S01]  /*3460*/  @!P1 SHF.R.U32.HI R2, RZ, 0x2, R0 ;  /* 0x00000002ff029819 */ /* 0x000fe20000011600 */
[-C--:B------:R-:W-:Y:S02]  /*3470*/  IMAD R5, R5, R4.reuse, RZ ;  /* 0x0000000405057224 */ /* 0x080fe400078e02ff */
[----:B------:R-:W-:Y:S01]  /*3480*/  IMAD.WIDE.U32 R6, R3, R4, RZ ;  /* 0x0000000403067225 */ /* 0x000fe200078e00ff */
[----:B------:R-:W-:-:S03]  /*3490*/  @!P1 LOP3.LUT R2, R2, 0xf8, RZ, 0xc0, !PT ;  /* 0x000000f802029812 */ /* 0x000fc600078ec0ff */
[----:B------:R-:W-:Y:S01]  /*34a0*/  IMAD R5, R3, R8, R5 ;  /* 0x0000000803057224 */ /* 0x000fe200078e0205 */
[----:B------:R-:W-:-:S04]  /*34b0*/  @!P1 IADD3 R9, PT, PT, R2, R9, RZ ;  /* 0x0000000902099210 */ /* 0x000fc80007ffe0ff */
[----:B------:R-:W-:-:S05]  /*34c0*/  IADD3 R7, PT, PT, R7, R5, RZ ;  /* 0x0000000507077210 */ /* 0x000fca0007ffe0ff */
        /* <DEDUP_REMOVED lines=12> */
[----:B------:R-:W-:-:S03]  /*3590*/  IMAD.WIDE.U32 R12, R2, R14, RZ ;  /* 0x0000000e020c7225 */ /* 0x000fc600078e00ff */
[----:B------:R-:W-:Y:S02]  /*35a0*/  IADD3 R3, PT, PT, R3, R7, RZ ;  /* 0x0000000703037210 */ /* 0x000fe40007ffe0ff */
[----:B------:R-:W0:Y:S03]  /*35b0*/  LDS.128 R4, [UR4+0x30] ;  /* 0x00003004ff047984 */ /* 0x000e260008000c00 */
        /* <DEDUP_REMOVED lines=23> */
[----:B------:R-:W-:-:S07]  /*3730*/  IADD3 R7, PT, PT, R7, R5, RZ ;  /* 0x0000000507077210 */ /* 0x000fce0007ffe0ff */
.L_x_102:
[----:B------:R-:W-:Y:S05]  /*3740*/  BSYNC.RECONVERGENT B0 ;  /* 0x0000000000007941 */ /* 0x000fea0003800200 */
.L_x_87:
[----:B------:R-:W-:Y:S05]  /*3750*/  @P1 EXIT ;  /* 0x000000000000194d */ /* 0x000fea0003800000 */
[----:B------:R-:W0:Y:S01]  /*3760*/  LDCU.64 UR4, c[0x0][0x3a0] ;  /* 0x00007400ff0477ac */ /* 0x000e220008000a00 */
[----:B------:R-:W1:Y:S01]  /*3770*/  LDC.64 R4, c[0x0][0x388] ;  /* 0x0000e200ff047b82 */ /* 0x000e620000000a00 */
[----:B0-----:R-:W-:Y:S02]  /*3780*/  IMAD R7, R7, UR4, RZ ;  /* 0x0000000407077c24 */ /* 0x001fe4000f8e02ff */
[----:B------:R-:W-:-:S04]  /*3790*/  IMAD.WIDE.U32 R2, R6, UR4, RZ ;  /* 0x0000000406027c25 */ /* 0x000fc8000f8e00ff */
[----:B------:R-:W-:-:S05]  /*37a0*/  IMAD R7, R6, UR5, R7 ;  /* 0x0000000506077c24 */ /* 0x000fca000f8e0207 */
[----:B------:R-:W-:-:S05]  /*37b0*/  IADD3 R3, PT, PT, R3, R7, RZ ;  /* 0x0000000703037210 */ /* 0x000fca0007ffe0ff */
[----:B-1----:R-:W-:Y:S01]  /*37c0*/  STG.E.64 desc[UR6][R4.64], R2 ;  /* 0x0000000204007986 */ /* 0x002fe2000c101b06 */
[----:B------:R-:W-:Y:S05]  /*37d0*/  EXIT ;  /* 0x000000000000794d */ /* 0x000fea0003800000 */
.L_x_115:
        /* <DEDUP_REMOVED lines=10> */
.L_x_1188:


//--------------------- .text._ZN3cub18CUB_300001_SM_10006detail6reduce28DeviceReduceSingleTileKernelINS2_10policy_hubImj11mul_functorImEE10Policy1000EPmS9_iS6_mmN4cuda3std3__410__identityEEEvT0_T1_T2_T3_T4_T6_ --------------------------
	.section	.text._ZN3cub18CUB_300001_SM_10006detail6reduce28DeviceReduceSingleTileKernelINS2_10policy_hubImj11mul_functorImEE10Policy1000EPmS9_iS6_mmN4cuda3std3__410__identityEEEvT0_T1_T2_T3_T4_T6_,"ax",@progbits
	.align	128
        .global         _ZN3cub18CUB_300001_SM_10006detail6reduce28DeviceReduceSingleTileKernelINS2_10policy_hubImj11mul_functorImEE10Policy1000EPmS9_iS6_mmN4cuda3std3__410__identityEEEvT0_T1_T2_T3_T4_T6_
        .type           _ZN3cub18CUB_300001_SM_10006detail6reduce28DeviceReduceSingleTileKernelINS2_10policy_hubImj11mul_functorImEE10Policy1000EPmS9_iS6_mmN4cuda3std3__410__identityEEEvT0_T1_T2_T3_T4_T6_,@function
        .size           _ZN3cub18CUB_300001_SM_10006detail6reduce28DeviceReduceSingleTileKernelINS2_10policy_hubImj11mul_functorImEE10Policy1000EPmS9_iS6_mmN4cuda3std3__410__identityEEEvT0_T1_T2_T3_T4_T6_,(.L_x_1189 - _ZN3cub18CUB_300001_SM_10006detail6reduce28DeviceReduceSingleTileKernelINS2_10policy_hubImj11mul_functorImEE10Policy1000EPmS9_iS6_mmN4cuda3std3__410__identityEEEvT0_T1_T2_T3_T4_T6_)
        .other          _ZN3cub18CUB_300001_SM_10006detail6reduce28DeviceReduceSingleTileKernelINS2_10policy_hubImj11mul_functorImEE10Policy1000EPmS9_iS6_mmN4cuda3std3__410__identityEEEvT0_T1_T2_T3_T4_T6_,@"STO_CUDA_ENTRY STV_DEFAULT"
_ZN3cub18CUB_300001_SM_10006detail6reduce28DeviceReduceSingleTileKernelINS2_10policy_hubImj11mul_functorImEE10Policy1000EPmS9_iS6_mmN4cuda3std3__410__identityEEEvT0_T1_T2_T3_T4_T6_:
.text._ZN3cub18CUB_300001_SM_10006detail6reduce28DeviceReduceSingleTileKernelINS2_10policy_hubImj11mul_functorImEE10Policy1000EPmS9_iS6_mmN4cuda3std3__410__identityEEEvT0_T1_T2_T3_T4_T6_:
        /* <DEDUP_REMOVED lines=13> */
.L_x_116:
        /* <DEDUP_REMOVED lines=16> */
.L_x_121:
[----:B------:R-:W-:Y:S05]  /*01d0*/  BSYNC.RECONVERGENT B1 ;  /* 0x0000000000017941 */ /* 0x000fea0003800200 */
.L_x_120:
        /* <DEDUP_REMOVED lines=17> */
.L_x_126:
        /* <DEDUP_REMOVED lines=14> */
.L_x_125:
[----:B------:R-:W-:Y:S05]  /*03d0*/  BSYNC.RECONVERGENT B2 ;  /* 0x0000000000027941 */ /* 0x000fea0003800200 */
.L_x_124:
        /* <DEDUP_REMOVED lines=9> */
.L_x_129:
        /* <DEDUP_REMOVED lines=90> */
.L_x_128:
[----:B------:R-:W-:Y:S05]  /*0a10*/  BSYNC.RECONVERGENT B2 ;  /* 0x0000000000027941 */ /* 0x000fea0003800200 */
.L_x_127:
        /* <DEDUP_REMOVED lines=50> */
.L_x_131:
[----:B------:R-:W-:Y:S05]  /*0d40*/  BSYNC.RECONVERGENT B2 ;  /* 0x0000000000027941 */ /* 0x000fea0003800200 */
.L_x_130:
        /* <DEDUP_REMOVED lines=24> */
.L_x_123:
[----:B------:R-:W-:Y:S05]  /*0ed0*/  BSYNC.RECONVERGENT B1 ;  /* 0x0000000000017941 */ /* 0x000fea0003800200 */
.L_x_122:
        /* <DEDUP_REMOVED lines=96> */
.L_x_132:
        /* <DEDUP_REMOVED lines=125> */
.L_x_119:
        /* <DEDUP_REMOVED lines=45> */
.L_x_136:
        /* <DEDUP_REMOVED lines=45> */
.L_x_134:
        /* <DEDUP_REMOVED lines=19> */
.L_x_140:
        /* <DEDUP_REMOVED lines=11> */
.L_x_139:
[----:B------:R-:W-:Y:S05]  /*2430*/  BSYNC.RECONVERGENT B2 ;  /* 0x0000000000027941 */ /* 0x000fea0003800200 */
.L_x_138:
        /* <DEDUP_REMOVED lines=16> */
.L_x_143:
        /* <DEDUP_REMOVED lines=93> */
.L_x_142:
[----:B------:R-:W-:Y:S05]  /*2b10*/  BSYNC.RECONVERGENT B2 ;  /* 0x0000000000027941 */ /* 0x000fea0003800200 */
.L_x_141:
        /* <DEDUP_REMOVED lines=52> */
.L_x_145:
[----:B------:R-:W-:Y:S05]  /*2e60*/  BSYNC.RECONVERGENT B2 ;  /* 0x0000000000027941 */ /* 0x000fea0003800200 */
.L_x_144:
        /* <DEDUP_REMOVED lines=23> */
.L_x_137:
[----:B------:R-:W-:Y:S05]  /*2fe0*/  BSYNC.RECONVERGENT B1 ;  /* 0x0000000000017941 */ /* 0x000fea0003800200 */
.L_x_135:
        /* <DEDUP_REMOVED lines=94> */
.L_x_118:
        /* <DEDUP_REMOVED lines=12> */
.L_x_148:
[----:B------:R-:W-:Y:S05]  /*3690*/  BSYNC.RECONVERGENT B1 ;  /* 0x0000000000017941 */ /* 0x000fea0003800200 */
.L_x_147:
        /* <DEDUP_REMOVED lines=17> */
.L_x_153:
        /* <DEDUP_REMOVED lines=14> */
.L_x_152:
[----:B------:R-:W-:Y:S05]  /*3890*/  BSYNC.RECONVERGENT B2 ;  /* 0x0000000000027941 */ /* 0x000fea0003800200 */
.L_x_151:
        /* <DEDUP_REMOVED lines=9> */
.L_x_156:
        /* <DEDUP_REMOVED lines=90> */
.L_x_155:
[----:B------:R-:W-:Y:S05]  /*3ed0*/  BSYNC.RECONVERGENT B2 ;  /* 0x0000000000027941 */ /* 0x000fea0003800200 */
.L_x_154:
        /* <DEDUP_REMOVED lines=50> */
.L_x_158:
[----:B------:R-:W-:Y:S05]  /*4200*/  BSYNC.RECONVERGENT B2 ;  /* 0x0000000000027941 */ /* 0x000fea0003800200 */
.L_x_157:
        /* <DEDUP_REMOVED lines=24> */
.L_x_150:
[----:B------:R-:W-:Y:S05]  /*4390*/  BSYNC.RECONVERGENT B1 ;  /* 0x0000000000017941 */ /* 0x000fea0003800200 */
.L_x_149:
        /* <DEDUP_REMOVED lines=96> */
.L_x_159:
        /* <DEDUP_REMOVED lines=125> */
.L_x_146:
        /* <DEDUP_REMOVED lines=45> */
.L_x_162:
        /* <DEDUP_REMOVED lines=48> */
.L_x_160:
        /* <DEDUP_REMOVED lines=20> */
.L_x_166:
        /* <DEDUP_REMOVED lines=11> */
.L_x_165:
[----:B------:R-:W-:Y:S05]  /*5930*/  BSYNC.RECONVERGENT B2 ;  /* 0x0000000000027941 */ /* 0x000fea0003800200 */
.L_x_164:
        /* <DEDUP_REMOVED lines=17> */
.L_x_169:
        /* <DEDUP_REMOVED lines=93> */
.L_x_168:
[----:B------:R-:W-:Y:S05]  /*6020*/  BSYNC.RECONVERGENT B2 ;  /* 0x0000000000027941 */ /* 0x000fea0003800200 */
.L_x_167:
        /* <DEDUP_REMOVED lines=53> */
.L_x_171:
[----:B------:R-:W-:Y:S05]  /*6380*/  BSYNC.RECONVERGENT B2 ;  /* 0x0000000000027941 */ /* 0x000fea0003800200 */
.L_x_170:
        /* <DEDUP_REMOVED lines=24> */
.L_x_163:
[----:B------:R-:W-:Y:S05]  /*6510*/  BSYNC.RECONVERGENT B1 ;  /* 0x0000000000017941 */ /* 0x000fea0003800200 */
.L_x_161:
        /* <DEDUP_REMOVED lines=93> */
.L_x_133:
[----:B------:R-:W-:Y:S05]  /*6af0*/  BSYNC.RECONVERGENT B0 ;  /* 0x0000000000007941 */ /* 0x000fea0003800200 */
.L_x_117:
        /* <DEDUP_REMOVED lines=9> */
.L_x_172:
        /* <DEDUP_REMOVED lines=15> */
.L_x_1189:


//--------------------- .text._ZN3cub18CUB_300001_SM_10006detail6reduce18DeviceReduceKernelINS2_10policy_hubImj11mul_functorImEE10Policy1000EN6thrust24THRUST_300001_SM_1000_NS6detail15normal_iteratorINSA_10device_ptrImEEEEjS6_m11inc_functorImEEEvT0_PT3_T1_NS0_13GridEvenShareISL_EET2_T4_ --------------------------
	.section	.text._ZN3cub18CUB_300001_SM_10006detail6reduce18DeviceReduceKernelINS2_10policy_hubImj11mul_functorImEE10Policy1000EN6thrust24THRUST_300001_SM_1000_NS6detail15normal_iteratorINSA_10device_ptrImEEEEjS6_m11inc_functorImEEEvT0_PT3_T1_NS0_13GridEvenShareISL_EET2_T4_,"ax",@progbits
	.align	128
        .global         _ZN3cub18CUB_300001_SM_10006detail6reduce18DeviceReduceKernelINS2_10policy_hubImj11mul_functorImEE10Policy1000EN6thrust24THRUST_300001_SM_1000_NS6detail15normal_iteratorINSA_10device_ptrImEEEEjS6_m11inc_functorImEEEvT0_PT3_T1_NS0_13GridEvenShareISL_EET2_T4_
        .type           _ZN3cub18CUB_300001_SM_10006detail6reduce18DeviceReduceKernelINS2_10policy_hubImj11mul_functorImEE10Policy1000EN6thrust24THRUST_300001_SM_1000_NS6detail15normal_iteratorINSA_10device_ptrImEEEEjS6_m11inc_functorImEEEvT0_PT3_T1_NS0_13GridEvenShareISL_EET2_T4_,@function
        .size           _ZN3cub18CUB_300001_SM_10006detail6reduce18DeviceReduceKernelINS2_10policy_hubImj11mul_functorImEE10Policy1000EN6thrust24THRUST_300001_SM_1000_NS6detail15normal_iteratorINSA_10device_ptrImEEEEjS6_m11inc_functorImEEEvT0_PT3_T1_NS0_13GridEvenShareISL_EET2_T4_,(.L_x_1190 - _ZN3cub18CUB_300001_SM_10006detail6reduce18DeviceReduceKernelINS2_10policy_hubImj11mul_functorImEE10Policy1000EN6thrust24THRUST_300001_SM_1000_NS6detail15normal_iteratorINSA_10device_ptrImEEEEjS6_m11inc_functorImEEEvT0_PT3_T1_NS0_13GridEvenShareISL_EET2_T4_)
        .other          _ZN3cub18CUB_300001_SM_10006detail6reduce18DeviceReduceKernelINS2_10policy_hubImj11mul_functorImEE10Policy1000EN6thrust24THRUST_300001_SM_1000_NS6detail15normal_iteratorINSA_10device_ptrImEEEEjS6_m11inc_functorImEEEvT0_PT3_T1_NS0_13GridEvenShareISL_EET2_T4_,@"STO_CUDA_ENTRY STV_DEFAULT"
_ZN3cub18CUB_300001_SM_10006detail6reduce18DeviceReduceKernelINS2_10policy_hubImj11mul_functorImEE10Policy1000EN6thrust24THRUST_300001_SM_1000_NS6detail15normal_iteratorINSA_10device_ptrImEEEEjS6_m11inc_functorImEEEvT0_PT3_T1_NS0_13GridEvenShareISL_EET2_T4_:
.text._ZN3cub18CUB_300001_SM_10006detail6reduce18DeviceReduceKernelINS2_10policy_hubImj11mul_functorImEE10Policy1000EN6thrust24THRUST_300001_SM_1000_NS6detail15normal_iteratorINSA_10device_ptrImEEEEjS6_m11inc_functorImEEEvT0_PT3_T1_NS0_13GridEvenShareISL_EET2_T4_:
[----:B------:R-:W-:Y:S01]  /*0000*/  LDC R1, c[0x0][0x37c] ;  /* 0x0000df00ff017b82 */ /* 0x000fe20000000800 */
[----:B------:R-:W0:Y:S01]  /*0010*/  S2R R0, SR_CTAID.X ;  /* 0x0000000000007919 */ /* 0x000e220000002500 */
[----:B------:R-:W1:Y:S01]  /*0020*/  LDCU.64 UR6, c[0x0][0x3a8] ;  /* 0x00007500ff0677ac */ /* 0x000e620008000a00 */
[----:B------:R-:W-:Y:S01]  /*0030*/  BSSY.RECONVERGENT B0, `(.L_x_173) ;  /* 0x00003cb000007945 */ /* 0x000fe20003800200 */
[----:B------:R-:W2:Y:S01]  /*0040*/  LDCU.64 UR8, c[0x0][0x358] ;  /* 0x00006b00ff0877ac */ /* 0x000ea20008000a00 */
[----:B-1----:R-:W-:-:S04]  /*0050*/  MOV R10, UR7 ;  /* 0x00000007000a7c02 */ /* 0x002fc80008000f00 */
[----:B------:R-:W-:Y:S02]  /*0060*/  SHF.L.U32 R6, R10, 0xb, RZ ;  /* 0x0000000b0a067819 */ /* 0x000fe400000006ff */
[----:B0-----:R-:W-:-:S04]  /*0070*/  SHF.L.U32 R11, R0, 0xb, RZ ;  /* 0x0000000b000b7819 */ /* 0x001fc800000006ff */
[----:B------:R-:W-:-:S04]  /*0080*/  IADD3 R3, PT, PT, -R11, UR6, RZ ;  /* 0x000000060b037c10 */ /* 0x000fc8000fffe1ff */
[----:B------:R-:W-:-:S13]  /*0090*/  ISETP.GT.U32.AND P0, PT, R3, 0x7ff, PT ;  /* 0x000007ff0300780c */ /* 0x000fda0003f04070 */
[----:B--2---:R-:W-:Y:S05]  /*00a0*/  @P0 BRA `(.L_x_174) ;  /* 0x0000001c00ac0947 */ /* 0x004fea0003800000 */
[----:B------:R-:W0:Y:S01]  /*00b0*/  S2R R2, SR_TID.X ;  /* 0x0000000000027919 */ /* 0x000e220000002100 */
[----:B------:R-:W-:Y:S01]  /*00c0*/  BSSY.RECONVERGENT B1, `(.L_x_175) ;  /* 0x000000c000017945 */ /* 0x000fe20003800200 */
[----:B------:R-:W-:Y:S02]  /*00d0*/  CS2R R20, SRZ ;  /* 0x0000000000147805 */ /* 0x000fe4000001ff00 */
[----:B0-----:R-:W-:Y:S02]  /*00e0*/  ISETP.GE.U32.AND P0, PT, R2, R3, PT ;  /* 0x000000030200720c */ /* 0x001fe40003f06070 */
[----:B------:R-:W-:-:S11]  /*00f0*/  MOV R8, R2 ;  /* 0x0000000200087202 */ /* 0x000fd60000000f00 */
[----:B------:R-:W-:Y:S05]  /*0100*/  @P0 BRA `(.L_x_176) ;  /* 0x00000000001c0947 */ /* 0x000fea0003800000 */
[----:B------:R-:W0:Y:S01]  /*0110*/  LDC.64 R4, c[0x0][0x380] ;  /* 0x0000e000ff047b82 */ /* 0x000e220000000a00 */
[----:B------:R-:W-:-:S05]  /*0120*/  IADD3 R7, PT, PT, R11, R2, RZ ;  /* 0x000000020b077210 */ /* 0x000fca0007ffe0ff */
[----:B0-----:R-:W-:-:S06]  /*0130*/  IMAD.WIDE.U32 R4, R7, 0x8, R4 ;  /* 0x0000000807047825 */ /* 0x001fcc00078e0004 */
[----:B------:R-:W2:Y:S01]  /*0140*/  LDG.E.64 R4, desc[UR8][R4.64] ;  /* 0x0000000804047981 */ /* 0x000ea2000c1e1b00 */
[----:B------:R-:W-:Y:S02]  /*0150*/  IADD3 R8, PT, PT, R2, 0x100, RZ ;  /* 0x0000010002087810 */ /* 0x000fe40007ffe0ff */
[----:B--2---:R-:W-:-:S04]  /*0160*/  IADD3 R20, P0, PT, R4, 0x1, RZ ;  /* 0x0000000104147810 */ /* 0x004fc80007f1e0ff */
[----:B------:R-:W-:-:S09]  /*0170*/  IADD3.X R21, PT, PT, RZ, R5, RZ, P0, !PT ;  /* 0x00000005ff157210 */ /* 0x000fd200007fe4ff */
.L_x_176:
[----:B------:R-:W-:Y:S05]  /*0180*/  BSYNC.RECONVERGENT B1 ;  /* 0x0000000000017941 */ /* 0x000fea0003800200 */
.L_x_175:
[----:B------:R-:W-:Y:S01]  /*0190*/  ISETP.GE.U32.AND P0, PT, R8, R3, PT ;  /* 0x000000030800720c */ /* 0x000fe20003f06070 */
[----:B------:R-:W-:-:S12]  /*01a0*/  BSSY.RECONVERGENT B1, `(.L_x_177) ;  /* 0x00000ff000017945 */ /* 0x000fd80003800200 */
[----:B------:R-:W-:Y:S05]  /*01b0*/  @P0 BRA `(.L_x_178) ;  /* 0x0000000c00f40947 */ /* 0x000fea0003800000 */
[----:B------:R-:W-:Y:S01]  /*01c0*/  LOP3.LUT R4, RZ, R8, RZ, 0x33, !PT ;  /* 0x00000008ff047212 */ /* 0x000fe200078e33ff */
[----:B------:R-:W-:Y:S03]  /*01d0*/  BSSY.RECONVERGENT B2, `(.L_x_179) ;  /* 0x0000085000027945 */ /* 0x000fe60003800200 */
[----:B------:R-:W-:-:S04]  /*01e0*/  IADD3 R4, PT, PT, -R11, UR6, R4 ;  /* 0x000000060b047c10 */ /* 0x000fc8000fffe104 */
[C---:B------:R-:W-:Y:S02]  /*01f0*/  ISETP.GE.U32.AND P0, PT, R4.reuse, 0xf00, PT ;  /* 0x00000f000400780c */ /* 0x040fe40003f06070 */
[----:B------:R-:W-:-:S04]  /*0200*/  LEA.HI R10, R4, 0x1, RZ, 0x18 ;  /* 0x00000001040a7811 */ /* 0x000fc800078fc0ff */
[----:B------:R-:W-:-:S07]  /*0210*/  LOP3.LUT R26, R10, 0xf, RZ, 0xc0, !PT ;  /* 0x0000000f0a1a7812 */ /* 0x000fce00078ec0ff */
[----:B------:R-:W-:Y:S05]  /*0220*/  @!P0 BRA `(.L_x_180) ;  /* 0x0000000400fc8947 */ /* 0x000fea0003800000 */
[----:B------:R-:W0:Y:S01]  /*0230*/  LDC.64 R6, c[0x0][0x380] ;  /* 0x0000e000ff067b82 */ /* 0x000e220000000a00 */
[----:B------:R-:W-:Y:S01]  /*0240*/  LOP3.LUT R5, R10, 0x1fffff0, RZ, 0xc0, !PT ;  /* 0x01fffff00a057812 */ /* 0x000fe200078ec0ff */
[----:B------:R-:W-:Y:S01]  /*0250*/  BSSY.RECONVERGENT B3, `(.L_x_181) ;  /* 0x000007b000037945 */ /* 0x000fe20003800200 */
[----:B------:R-:W-:Y:S02]  /*0260*/  LOP3.LUT R4, R8, 0x800, RZ, 0xfc, !PT ;  /* 0x0000080008047812 */ /* 0x000fe400078efcff */
[----:B------:R-:W-:Y:S02]  /*0270*/  IADD3 R27, PT, PT, R11, R8, RZ ;  /* 0x000000080b1b7210 */ /* 0x000fe40007ffe0ff */
[----:B------:R-:W-:-:S07]  /*0280*/  IADD3 R5, PT, PT, -R5, RZ, RZ ;  /* 0x000000ff05057210 */ /* 0x000fce0007ffe1ff */
.L_x_182:
[----:B0-----:R-:W-:-:S06]  /*0290*/  IMAD.WIDE.U32 R12, R27, 0x8, R6 ;  /* 0x000000081b0c7825 */ /* 0x001fcc00078e0006 */
[----:B------:R-:W2:Y:S01]  /*02a0*/  LDG.E.64 R12, desc[UR8][R12.64] ;  /* 0x000000080c0c7981 */ /* 0x000ea2000c1e1b00 */
[----:B------:R-:W-:-:S05]  /*02b0*/  IADD3 R23, PT, PT, R27, 0x100, RZ ;  /* 0x000001001b177810 */ /* 0x000fca0007ffe0ff */
[----:B------:R-:W-:Y:S01]  /*02c0*/  IMAD.WIDE.U32 R22, R23, 0x8, R6 ;  /* 0x0000000817167825 */ /* 0x000fe200078e0006 */
[----:B------:R-:W-:-:S05]  /*02d0*/  IADD3 R15, PT, PT, R27, 0x200, RZ ;  /* 0x000002001b0f7810 */ /* 0x000fca0007ffe0ff */
[----:B------:R-:W3:Y:S01]  /*02e0*/  LDG.E.64 R22, desc[UR8][R22.64] ;  /* 0x0000000816167981 */ /* 0x000ee2000c1e1b00 */
[----:B------:R-:W-:Y:S01]  /*02f0*/  IMAD.WIDE.U32 R14, R15, 0x8, R6 ;  /* 0x000000080f0e7825 */ /* 0x000fe200078e0006 */
[----:B------:R-:W-:-:S05]  /*0300*/  IADD3 R19, PT, PT, R27, 0x300, RZ ;  /* 0x000003001b137810 */ /* 0x000fca0007ffe0ff */
[----:B------:R-:W4:Y:S01]  /*0310*/  LDG.E.64 R14, desc[UR8][R14.64] ;  /* 0x000000080e0e7981 */ /* 0x000f22000c1e1b00 */
[----:B------:R-:W-:Y:S01]  /*0320*/  IMAD.WIDE.U32 R18, R19, 0x8, R6 ;  /* 0x0000000813127825 */ /* 0x000fe200078e0006 */
[----:B------:R-:W-:-:S05]  /*0330*/  IADD3 R17, PT, PT, R27, 0x400, RZ ;  /* 0x000004001b117810 */ /* 0x000fca0007ffe0ff */
[----:B------:R-:W5:Y:S01]  /*0340*/  LDG.E.64 R18, desc[UR8][R18.64] ;  /* 0x0000000812127981 */ /* 0x000f62000c1e1b00 */
[----:B------:R-:W-:Y:S01]  /*0350*/  IMAD.WIDE.U32 R16, R17, 0x8, R6 ;  /* 0x0000000811107825 */ /* 0x000fe200078e0006 */
[----:B------:R-:W-:Y:S02]  /*0360*/  MOV R8, R20 ;  /* 0x0000001400087202 */ /* 0x000fe40000000f00 */
[----:B------:R-:W-:-:S03]  /*0370*/  MOV R9, R21 ;  /* 0x0000001500097202 */ /* 0x000fc60000000f00 */
[----:B------:R-:W5:Y:S01]  /*0380*/  LDG.E.64 R16, desc[UR8][R16.64] ;  /* 0x0000000810107981 */ /* 0x000f62000c1e1b00 */
[----:B------:R-:W-:Y:S01]  /*0390*/  IADD3 R25, PT, PT, R27, 0x500, RZ ;  /* 0x000005001b197810 */ /* 0x000fe20007ffe0ff */
[----:B--2---:R-:W-:Y:S02]  /*03a0*/  IMAD R29, R21, R12, RZ ;  /* 0x0000000c151d7224 */ /* 0x004fe400078e02ff */
[----:B------:R-:W-:-:S04]  /*03b0*/  IMAD.WIDE.U32 R8, R12, R20, R8 ;  /* 0x000000140c087225 */ /* 0x000fc800078e0008 */
[----:B------:R-:W-:Y:S02]  /*03c0*/  IMAD R29, R13, R20, R29 ;  /* 0x000000140d1d7224 */ /* 0x000fe400078e021d */
[----:B------:R-:W-:-:S06]  /*03d0*/  IMAD.WIDE.U32 R20, R25, 0x8, R6 ;  /* 0x0000000819147825 */ /* 0x000fcc00078e0006 */
[----:B------:R-:W2:Y:S01]  /*03e0*/  LDG.E.64 R20, desc[UR8][R20.64] ;  /* 0x0000000814147981 */ /* 0x000ea2000c1e1b00 */
[----:B------:R-:W-:-:S05]  /*03f0*/  IADD3 R9, PT, PT, R9, R29, RZ ;  /* 0x0000001d09097210 */ /* 0x000fca0007ffe0ff */
[----:B---3--:R-:W-:Y:S02]  /*0400*/  IMAD R25, R9, R22, RZ ;  /* 0x0000001609197224 */ /* 0x008fe400078e02ff */
[----:B------:R-:W-:-:S04]  /*0410*/  IMAD.WIDE.U32 R12, R22, R8, R8 ;  /* 0x00000008160c7225 */ /* 0x000fc800078e0008 */
[----:B------:R-:W-:Y:S01]  /*0420*/  IMAD R25, R23, R8, R25 ;  /* 0x0000000817197224 */ /* 0x000fe200078e0219 */
[----:B------:R-:W-:-:S04]  /*0430*/  IADD3 R23, PT, PT, R27, 0x600, RZ ;  /* 0x000006001b177810 */ /* 0x000fc80007ffe0ff */
[----:B------:R-:W-:Y:S01]  /*0440*/  IADD3 R13, PT, PT, R13, R25, RZ ;  /* 0x000000190d0d7210 */ /* 0x000fe20007ffe0ff */
[----:B------:R-:W-:-:S04]  /*0450*/  IMAD.WIDE.U32 R22, R23, 0x8, R6 ;  /* 0x0000000817167825 */ /* 0x000fc800078e0006 */
[----:B----4-:R-:W-:Y:S02]  /*0460*/  IMAD R25, R13, R14, RZ ;  /* 0x0000000e0d197224 */ /* 0x010fe400078e02ff */
[----:B------:R-:W3:Y:S01]  /*0470*/  LDG.E.64 R22, desc[UR8][R22.64] ;  /* 0x0000000816167981 */ /* 0x000ee2000c1e1b00 */
[----:B------:R-:W-:-:S04]  /*0480*/  IMAD.WIDE.U32 R8, R14, R12, R12 ;  /* 0x0000000c0e087225 */ /* 0x000fc800078e000c */
[----:B------:R-:W-:Y:S01]  /*0490*/  IMAD R25, R15, R12, R25 ;  /* 0x0000000c0f197224 */ /* 0x000fe200078e0219 */
[----:B------:R-:W-:-:S04]  /*04a0*/  IADD3 R15, PT, PT, R27, 0x700, RZ ;  /* 0x000007001b0f7810 */ /* 0x000fc80007ffe0ff */
[----:B------:R-:W-:Y:S01]  /*04b0*/  IADD3 R9, PT, PT, R9, R25, RZ ;  /* 0x0000001909097210 */ /* 0x000fe20007ffe0ff */
[----:B------:R-:W-:-:S04]  /*04c0*/  IMAD.WIDE.U32 R14, R15, 0x8, R6 ;  /* 0x000000080f0e7825 */ /* 0x000fc800078e0006 */
[----:B-----5:R-:W-:Y:S02]  /*04d0*/  IMAD R25, R9, R18, RZ ;  /* 0x0000001209197224 */ /* 0x020fe400078e02ff */
[----:B------:R-:W4:Y:S01]  /*04e0*/  LDG.E.64 R14, desc[UR8][R14.64] ;  /* 0x000000080e0e7981 */ /* 0x000f22000c1e1b00 */
[----:B------:R-:W-:-:S04]  /*04f0*/  IMAD.WIDE.U32 R12, R18, R8, R8 ;  /* 0x00000008120c7225 */ /* 0x000fc800078e0008 */
[----:B------:R-:W-:Y:S01]  /*0500*/  IMAD R25, R19, R8, R25 ;  /* 0x0000000813197224 */ /* 0x000fe200078e0219 */
[----:B------:R-:W-:-:S04]  /*0510*/  IADD3 R19, PT, PT, R27, 0x800, RZ ;  /* 0x000008001b137810 */ /* 0x000fc80007ffe0ff */
[----:B------:R-:W-:Y:S01]  /*0520*/  IADD3 R13, PT, PT, R13, R25, RZ ;  /* 0x000000190d0d7210 */ /* 0x000fe20007ffe0ff */
[----:B------:R-:W-:-:S04]  /*0530*/  IMAD.WIDE.U32 R18, R19, 0x8, R6 ;  /* 0x0000000813127825 */ /* 0x000fc800078e0006 */
[----:B------:R-:W-:Y:S02]  /*0540*/  IMAD R25, R13, R16, RZ ;  /* 0x000000100d197224 */ /* 0x000fe400078e02ff */
[----:B------:R-:W5:Y:S01]  /*0550*/  LDG.E.64 R18, desc[UR8][R18.64] ;  /* 0x0000000812127981 */ /* 0x000f62000c1e1b00 */
[----:B------:R-:W-:-:S04]  /*0560*/  IMAD.WIDE.U32 R8, R16, R12, R12 ;  /* 0x0000000c10087225 */ /* 0x000fc800078e000c */
[----:B------:R-:W-:Y:S01]  /*0570*/  IMAD R25, R17, R12, R25 ;  /* 0x0000000c11197224 */ /* 0x000fe200078e0219 */
[----:B------:R-:W-:-:S04]  /*0580*/  IADD3 R17, PT, PT, R27, 0x900, RZ ;  /* 0x000009001b117810 */ /* 0x000fc80007ffe0ff */
[----:B------:R-:W-:Y:S01]  /*0590*/  IADD3 R9, PT, PT, R9, R25, RZ ;  /* 0x0000001909097210 */ /* 0x000fe20007ffe0ff */
[----:B------:R-:W-:-:S06]  /*05a0*/  IMAD.WIDE.U32 R16, R17, 0x8, R6 ;  /* 0x0000000811107825 */ /* 0x000fcc00078e0006 */
[----:B------:R-:W5:Y:S01]  /*05b0*/  LDG.E.64 R16, desc[UR8][R16.64] ;  /* 0x0000000810107981 */ /* 0x000f62000c1e1b00 */
[----:B--2---:R-:W-:-:S04]  /*05c0*/  IMAD R25, R9, R20, RZ ;  /* 0x0000001409197224 */ /* 0x004fc800078e02ff */
[-C--:B------:R-:W-:Y:S01]  /*05d0*/  IMAD R25, R21, R8.reuse, R25 ;  /* 0x0000000815197224 */ /* 0x080fe200078e0219 */
[----:B------:R-:W-:Y:S01]  /*05e0*/  IADD3 R21, PT, PT, R27, 0xa00, RZ ;  /* 0x00000a001b157810 */ /* 0x000fe20007ffe0ff */
[----:B------:R-:W-:-:S04]  /*05f0*/  IMAD.WIDE.U32 R12, R20, R8, R8 ;  /* 0x00000008140c7225 */ /* 0x000fc800078e0008 */
        /* <DEDUP_REMOVED lines=10> */
[----:B------:R-:W-:-:S04]  /*06a0*/  IMAD.WIDE.U32 R12, R14, R8, R8 ;  /* 0x000000080e0c7225 */ /* 0x000fc800078e0008 */
[----:B------:R-:W-:Y:S02]  /*06b0*/  IMAD R15, R15, R8, R25 ;  /* 0x000000080f0f7224 */ /* 0x000fe400078e0219 */
[----:B------:R0:W3:Y:S01]  /*06c0*/  LDG.E.64 R8, desc[UR8][R22.64] ;  /* 0x0000000816087981 */ /* 0x0000e2000c1e1b00 */
[----:B------:R-:W-:Y:S02]  /*06d0*/  IADD3 R25, PT, PT, R27, 0xc00, RZ ;  /* 0x00000c001b197810 */ /* 0x000fe40007ffe0ff */
[----:B------:R-:W-:-:S03]  /*06e0*/  IADD3 R13, PT, PT, R13, R15, RZ ;  /* 0x0000000f0d0d7210 */ /* 0x000fc60007ffe0ff */
[----:B------:R-:W-:-:S04]  /*06f0*/  IMAD.WIDE.U32 R24, R25, 0x8, R6 ;  /* 0x0000000819187825 */ /* 0x000fc800078e0006 */
[----:B-----5:R-:W-:Y:S02]  /*0700*/  IMAD R29, R13, R18, RZ ;  /* 0x000000120d1d7224 */ /* 0x020fe400078e02ff */
[----:B------:R-:W-:-:S04]  /*0710*/  IMAD.WIDE.U32 R14, R18, R12, R12 ;  /* 0x0000000c120e7225 */ /* 0x000fc800078e000c */
[----:B------:R-:W-:Y:S02]  /*0720*/  IMAD R29, R19, R12, R29 ;  /* 0x0000000c131d7224 */ /* 0x000fe400078e021d */
[----:B------:R1:W4:Y:S01]  /*0730*/  LDG.E.64 R12, desc[UR8][R24.64] ;  /* 0x00000008180c7981 */ /* 0x000322000c1e1b00 */
[----:B------:R-:W-:Y:S02]  /*0740*/  IADD3 R19, PT, PT, R27, 0xd00, RZ ;  /* 0x00000d001b137810 */ /* 0x000fe40007ffe0ff */
[----:B------:R-:W-:-:S03]  /*0750*/  IADD3 R15, PT, PT, R15, R29, RZ ;  /* 0x0000001d0f0f7210 */ /* 0x000fc60007ffe0ff */
[----:B0-----:R-:W-:-:S04]  /*0760*/  IMAD.WIDE.U32 R22, R19, 0x8, R6 ;  /* 0x0000000813167825 */ /* 0x001fc800078e0006 */
[----:B------:R-:W-:Y:S02]  /*0770*/  IMAD R29, R15, R16, RZ ;  /* 0x000000100f1d7224 */ /* 0x000fe400078e02ff */
[----:B------:R-:W-:-:S04]  /*0780*/  IMAD.WIDE.U32 R18, R16, R14, R14 ;  /* 0x0000000e10127225 */ /* 0x000fc800078e000e */
[----:B------:R-:W-:Y:S02]  /*0790*/  IMAD R29, R17, R14, R29 ;  /* 0x0000000e111d7224 */ /* 0x000fe400078e021d */
[----:B------:R0:W5:Y:S01]  /*07a0*/  LDG.E.64 R14, desc[UR8][R22.64] ;  /* 0x00000008160e7981 */ /* 0x000162000c1e1b00 */
[----:B------:R-:W-:Y:S02]  /*07b0*/  IADD3 R17, PT, PT, R27, 0xe00, RZ ;  /* 0x00000e001b117810 */ /* 0x000fe40007ffe0ff */
[----:B------:R-:W-:-:S03]  /*07c0*/  IADD3 R19, PT, PT, R19, R29, RZ ;  /* 0x0000001d13137210 */ /* 0x000fc60007ffe0ff */
[----:B-1----:R-:W-:-:S04]  /*07d0*/  IMAD.WIDE.U32 R24, R17, 0x8, R6 ;  /* 0x0000000811187825 */ /* 0x002fc800078e0006 */
[----:B--2---:R-:W-:Y:S02]  /*07e0*/  IMAD R29, R19, R20, RZ ;  /* 0x00000014131d7224 */ /* 0x004fe400078e02ff */
[----:B------:R-:W-:-:S04]  /*07f0*/  IMAD.WIDE.U32 R16, R20, R18, R18 ;  /* 0x0000001214107225 */ /* 0x000fc800078e0012 */
[----:B------:R-:W-:Y:S02]  /*0800*/  IMAD R29, R21, R18, R29 ;  /* 0x00000012151d7224 */ /* 0x000fe400078e021d */
[----:B------:R-:W2:Y:S01]  /*0810*/  LDG.E.64 R18, desc[UR8][R24.64] ;  /* 0x0000000818127981 */ /* 0x000ea2000c1e1b00 */
[----:B------:R-:W-:-:S05]  /*0820*/  IADD3 R21, PT, PT, R27, 0xf00, RZ ;  /* 0x00000f001b157810 */ /* 0x000fca0007ffe0ff */
[----:B------:R-:W-:-:S06]  /*0830*/  IMAD.WIDE.U32 R20, R21, 0x8, R6 ;  /* 0x0000000815147825 */ /* 0x000fcc00078e0006 */
[----:B------:R-:W2:Y:S01]  /*0840*/  LDG.E.64 R20, desc[UR8][R20.64] ;  /* 0x0000000814147981 */ /* 0x000ea2000c1e1b00 */
[----:B------:R-:W-:-:S05]  /*0850*/  IADD3 R17, PT, PT, R17, R29, RZ ;  /* 0x0000001d11117210 */ /* 0x000fca0007ffe0ff */
[----:B---3--:R-:W-:Y:S02]  /*0860*/  IMAD R29, R17, R8, RZ ;  /* 0x00000008111d7224 */ /* 0x008fe400078e02ff */
[----:B0-----:R-:W-:-:S04]  /*0870*/  IMAD.WIDE.U32 R22, R8, R16, R16 ;  /* 0x0000001008167225 */ /* 0x001fc800078e0010 */
        /* <DEDUP_REMOVED lines=9> */
[----:B------:R-:W-:Y:S02]  /*0910*/  IADD3 R13, PT, PT, R13, R17, RZ ;  /* 0x000000110d0d7210 */ /* 0x000fe40007ffe0ff */
[----:B------:R-:W-:-:S04]  /*0920*/  IADD3 R5, PT, PT, R5, 0x10, RZ ;  /* 0x0000001005057810 */ /* 0x000fc80007ffe0ff */
[----:B------:R-:W-:Y:S02]  /*0930*/  ISETP.NE.AND P0, PT, R5, RZ, PT ;  /* 0x000000ff0500720c */ /* 0x000fe40003f05270 */
[----:B------:R-:W-:Y:S02]  /*0940*/  IADD3 R4, PT, PT, R4, 0x1000, RZ ;  /* 0x0000100004047810 */ /* 0x000fe40007ffe0ff */
[----:B------:R-:W-:Y:S01]  /*0950*/  IADD3 R27, PT, PT, R27, 0x1000, RZ ;  /* 0x000010001b1b7810 */ /* 0x000fe20007ffe0ff */
[----:B--2---:R-:W-:Y:S02]  /*0960*/  IMAD R15, R13, R18, RZ ;  /* 0x000000120d0f7224 */ /* 0x004fe400078e02ff */
[----:B------:R-:W-:-:S04]  /*0970*/  IMAD.WIDE.U32 R8, R18, R12, R12 ;  /* 0x0000000c12087225 */ /* 0x000fc800078e000c */
[----:B------:R-:W-:-:S05]  /*0980*/  IMAD R15, R19, R12, R15 ;  /* 0x0000000c130f7224 */ /* 0x000fca00078e020f */
[----:B------:R-:W-:-:S05]  /*0990*/  IADD3 R9, PT, PT, R9, R15, RZ ;  /* 0x0000000f09097210 */ /* 0x000fca0007ffe0ff */
[----:B------:R-:W-:Y:S02]  /*09a0*/  IMAD R15, R9, R20, RZ ;  /* 0x00000014090f7224 */ /* 0x000fe400078e02ff */
[----:B------:R-:W-:-:S04]  /*09b0*/  IMAD.WIDE.U32 R12, R20, R8, R8 ;  /* 0x00000008140c7225 */ /* 0x000fc800078e0008 */
[----:B------:R-:W-:Y:S01]  /*09c0*/  IMAD R15, R21, R8, R15 ;  /* 0x00000008150f7224 */ /* 0x000fe200078e020f */
[----:B------:R-:W-:-:S04]  /*09d0*/  MOV R20, R12 ;  /* 0x0000000c00147202 */ /* 0x000fc80000000f00 */
[----:B------:R-:W-:Y:S01]  /*09e0*/  IADD3 R21, PT, PT, R13, R15, RZ ;  /* 0x0000000f0d157210 */ /* 0x000fe20007ffe0ff */
[----:B------:R-:W-:Y:S06]  /*09f0*/  @P0 BRA `(.L_x_182) ;  /* 0xfffffff800240947 */ /* 0x000fec000383ffff */
[----:B------:R-:W-:Y:S05]  /*0a00*/  BSYNC.RECONVERGENT B3 ;  /* 0x0000000000037941 */ /* 0x000fea0003800200 */
.L_x_181:
[----:B------:R-:W-:-:S07]  /*0a10*/  IADD3 R8, PT, PT, R4, -0x800, RZ ;  /* 0xfffff80004087810 */ /* 0x000fce0007ffe0ff */
.L_x_180:
[----:B------:R-:W-:Y:S05]  /*0a20*/  BSYNC.RECONVERGENT B2 ;  /* 0x0000000000027941 */ /* 0x000fea0003800200 */
.L_x_179:
[----:B------:R-:W-:-:S13]  /*0a30*/  ISETP.NE.AND P0, PT, R26, RZ, PT ;  /* 0x000000ff1a00720c */ /* 0x000fda0003f05270 */
[----:B------:R-:W-:Y:S05]  /*0a40*/  @!P0 BRA `(.L_x_178) ;  /* 0x0000000400d08947 */ /* 0x000fea0003800000 */
[----:B------:R-:W-:Y:S01]  /*0a50*/  ISETP.GE.U32.AND P0, PT, R26, 0x8, PT ;  /* 0x000000081a00780c */ /* 0x000fe20003f06070 */
[----:B------:R-:W-:Y:S01]  /*0a60*/  BSSY.RECONVERGENT B2, `(.L_x_183) ;  /* 0x000003e000027945 */ /* 0x000fe20003800200 */
[----:B------:R-:W-:-:S04]  /*0a70*/  LOP3.LUT R9, R10, 0x7, RZ, 0xc0, !PT ;  /* 0x000000070a097812 */ /* 0x000fc800078ec0ff */
[----:B------:R-:W-:-:S07]  /*0a80*/  ISETP.NE.AND P1, PT, R9, RZ, PT ;  /* 0x000000ff0900720c */ /* 0x000fce0003f25270 */
[----:B------:R-:W-:Y:S06]  /*0a90*/  @!P0 BRA `(.L_x_184) ;  /* 0x0000000000e88947 */ /* 0x000fec0003800000 */
[----:B------:R-:W0:Y:S01]  /*0aa0*/  LDC.64 R16, c[0x0][0x380] ;  /* 0x0000e000ff107b82 */ /* 0x000e220000000a00 */
[----:B------:R-:W-:-:S04]  /*0ab0*/  IADD3 R25, PT, PT, R11, R8, RZ ;  /* 0x000000080b197210 */ /* 0x000fc80007ffe0ff */
[C---:B------:R-:W-:Y:S01]  /*0ac0*/  IADD3 R5, PT, PT, R25.reuse, 0x100, RZ ;  /* 0x0000010019057810 */ /* 0x040fe20007ffe0ff */
[----:B0-----:R-:W-:-:S06]  /*0ad0*/  IMAD.WIDE.U32 R18, R25, 0x8, R16 ;  /* 0x0000000819127825 */ /* 0x001fcc00078e0010 */
[----:B------:R-:W2:Y:S01]  /*0ae0*/  LDG.E.64 R18, desc[UR8][R18.64] ;  /* 0x0000000812127981 */ /* 0x000ea2000c1e1b00 */
[----:B------:R-:W-:-:S06]  /*0af0*/  IMAD.WIDE.U32 R4, R5, 0x8, R16 ;  /* 0x0000000805047825 */ /* 0x000fcc00078e0010 */
[----:B------:R-:W3:Y:S01]  /*0b00*/  LDG.E.64 R4, desc[UR8][R4.64] ;  /* 0x0000000804047981 */ /* 0x000ee2000c1e1b00 */
[----:B------:R-:W-:-:S05]  /*0b10*/  IADD3 R15, PT, PT, R25, 0x200, RZ ;  /* 0x00000200190f7810 */ /* 0x000fca0007ffe0ff */
[----:B------:R-:W-:Y:S01]  /*0b20*/  IMAD.WIDE.U32 R14, R15, 0x8, R16 ;  /* 0x000000080f0e7825 */ /* 0x000fe200078e0010 */
[----:B------:R-:W-:-:S05]  /*0b30*/  IADD3 R13, PT, PT, R25, 0x300, RZ ;  /* 0x00000300190d7810 */ /* 0x000fca0007ffe0ff */
[----:B------:R-:W4:Y:S01]  /*0b40*/  LDG.E.64 R14, desc[UR8][R14.64] ;  /* 0x000000080e0e7981 */ /* 0x000f22000c1e1b00 */
[----:B------:R-:W-:Y:S01]  /*0b50*/  IMAD.WIDE.U32 R12, R13, 0x8, R16 ;  /* 0x000000080d0c7825 */ /* 0x000fe200078e0010 */
[----:B------:R-:W-:-:S05]  /*0b60*/  IADD3 R7, PT, PT, R25, 0x400, RZ ;  /* 0x0000040019077810 */ /* 0x000fca0007ffe0ff */
[----:B------:R-:W5:Y:S01]  /*0b70*/  LDG.E.64 R12, desc[UR8][R12.64] ;  /* 0x000000080c0c7981 */ /* 0x000f62000c1e1b00 */
[----:B------:R-:W-:Y:S01]  /*0b80*/  IMAD.WIDE.U32 R6, R7, 0x8, R16 ;  /* 0x0000000807067825 */ /* 0x000fe200078e0010 */
[----:B------:R-:W-:-:S05]  /*0b90*/  IADD3 R27, PT, PT, R25, 0x500, RZ ;  /* 0x00000500191b7810 */ /* 0x000fca0007ffe0ff */
[----:B------:R-:W5:Y:S01]  /*0ba0*/  LDG.E.64 R6, desc[UR8][R6.64] ;  /* 0x0000000806067981 */ /* 0x000f62000c1e1b00 */
[----:B--2---:R-:W-:Y:S02]  /*0bb0*/  IMAD R29, R21, R18, RZ ;  /* 0x00000012151d7224 */ /* 0x004fe400078e02ff */
[----:B------:R-:W-:-:S04]  /*0bc0*/  IMAD.WIDE.U32 R22, R18, R20, R20 ;  /* 0x0000001412167225 */ /* 0x000fc800078e0014 */
[----:B------:R-:W-:Y:S02]  /*0bd0*/  IMAD R29, R19, R20, R29 ;  /* 0x00000014131d7224 */ /* 0x000fe400078e021d */
[----:B------:R-:W-:-:S03]  /*0be0*/  IMAD.WIDE.U32 R20, R27, 0x8, R16 ;  /* 0x000000081b147825 */ /* 0x000fc600078e0010 */
[----:B------:R-:W-:-:S03]  /*0bf0*/  IADD3 R23, PT, PT, R23, R29, RZ ;  /* 0x0000001d17177210 */ /* 0x000fc60007ffe0ff */
[----:B------:R-:W2:Y:S01]  /*0c00*/  LDG.E.64 R20, desc[UR8][R20.64] ;  /* 0x0000000814147981 */ /* 0x000ea2000c1e1b00 */
[----:B------:R-:W-:Y:S01]  /*0c10*/  IADD3 R29, PT, PT, R25, 0x600, RZ ;  /* 0x00000600191d7810 */ /* 0x000fe20007ffe0ff */
[----:B---3--:R-:W-:Y:S02]  /*0c20*/  IMAD R27, R23, R4, RZ ;  /* 0x00000004171b7224 */ /* 0x008fe400078e02ff */
[----:B------:R-:W-:-:S04]  /*0c30*/  IMAD.WIDE.U32 R18, R4, R22, R22 ;  /* 0x0000001604127225 */ /* 0x000fc800078e0016 */
[----:B------:R-:W-:Y:S02]  /*0c40*/  IMAD R27, R5, R22, R27 ;  /* 0x00000016051b7224 */ /* 0x000fe400078e021b */
[----:B------:R-:W-:Y:S01]  /*0c50*/  IMAD.WIDE.U32 R4, R29, 0x8, R16 ;  /* 0x000000081d047825 */ /* 0x000fe200078e0010 */
[----:B------:R-:W-:-:S05]  /*0c60*/  IADD3 R23, PT, PT, R25, 0x700, RZ ;  /* 0x0000070019177810 */ /* 0x000fca0007ffe0ff */
[----:B------:R-:W3:Y:S01]  /*0c70*/  LDG.E.64 R4, desc[UR8][R4.64] ;  /* 0x0000000804047981 */ /* 0x000ee2000c1e1b00 */
[----:B------:R-:W-:-:S06]  /*0c80*/  IMAD.WIDE.U32 R22, R23, 0x8, R16 ;  /* 0x0000000817167825 */ /* 0x000fcc00078e0010 */
[----:B------:R-:W3:Y:S01]  /*0c90*/  LDG.E.64 R22, desc[UR8][R22.64] ;  /* 0x0000000816167981 */ /* 0x000ee2000c1e1b00 */
[----:B------:R-:W-:Y:S02]  /*0ca0*/  IADD3 R19, PT, PT, R19, R27, RZ ;  /* 0x0000001b13137210 */ /* 0x000fe40007ffe0ff */
[----:B------:R-:W-:-:S03]  /*0cb0*/  IADD3 R8, PT, PT, R8, 0x800, RZ ;  /* 0x0000080008087810 */ /* 0x000fc60007ffe0ff */
        /* <DEDUP_REMOVED lines=20> */
[----:B------:R-:W-:Y:S02]  /*0e00*/  IMAD R5, R13, R22, RZ ;  /* 0x000000160d057224 */ /* 0x000fe400078e02ff */
[----:B------:R-:W-:-:S04]  /*0e10*/  IMAD.WIDE.U32 R20, R22, R12, R12 ;  /* 0x0000000c16147225 */ /* 0x000fc800078e000c */
[----:B------:R-:W-:-:S05]  /*0e20*/  IMAD R5, R23, R12, R5 ;  /* 0x0000000c17057224 */ /* 0x000fca00078e0205 */
[----:B------:R-:W-:-:S07]  /*0e30*/  IADD3 R21, PT, PT, R21, R5, RZ ;  /* 0x0000000515157210 */ /* 0x000fce0007ffe0ff */
.L_x_184:
[----:B------:R-:W-:Y:S05]  /*0e40*/  BSYNC.RECONVERGENT B2 ;  /* 0x0000000000027941 */ /* 0x000fea0003800200 */
.L_x_183:
        /* <DEDUP_REMOVED lines=11> */
[----:B------:R-:W-:Y:S01]  /*0f00*/  IMAD.WIDE.U32 R6, R7, 0x8, R12 ;  /* 0x0000000807067825 */ /* 0x000fe200078e000c */
[----:B------:R-:W-:-:S05]  /*0f10*/  IADD3 R5, PT, PT, R9, 0x200, RZ ;  /* 0x0000020009057810 */ /* 0x000fca0007ffe0ff */
[----:B------:R-:W3:Y:S01]  /*0f20*/  LDG.E.64 R6, desc[UR8][R6.64] ;  /* 0x0000000806067981 */ /* 0x000ee2000c1e1b00 */
[----:B------:R-:W-:Y:S01]  /*0f30*/  IMAD.WIDE.U32 R4, R5, 0x8, R12 ;  /* 0x0000000805047825 */ /* 0x000fe200078e000c */
[----:B------:R-:W-:-:S05]  /*0f40*/  IADD3 R9, PT, PT, R9, 0x300, RZ ;  /* 0x0000030009097810 */ /* 0x000fca0007ffe0ff */
[----:B------:R-:W4:Y:S01]  /*0f50*/  LDG.E.64 R4, desc[UR8][R4.64] ;  /* 0x0000000804047981 */ /* 0x000f22000c1e1b00 */
[----:B------:R-:W-:-:S06]  /*0f60*/  IMAD.WIDE.U32 R12, R9, 0x8, R12 ;  /* 0x00000008090c7825 */ /* 0x000fcc00078e000c */
[----:B------:R-:W5:Y:S01]  /*0f70*/  LDG.E.64 R12, desc[UR8][R12.64] ;  /* 0x000000080c0c7981 */ /* 0x000f62000c1e1b00 */
[----:B------:R-:W-:Y:S01]  /*0f80*/  IADD3 R8, PT, PT, R8, 0x400, RZ ;  /* 0x0000040008087810 */ /* 0x000fe20007ffe0ff */
        /* <DEDUP_REMOVED lines=16> */
.L_x_186:
[----:B------:R-:W-:Y:S05]  /*1090*/  BSYNC.RECONVERGENT B2 ;  /* 0x0000000000027941 */ /* 0x000fea0003800200 */
.L_x_185:
[----:B------:R-:W-:Y:S05]  /*10a0*/  @!P1 BRA `(.L_x_178) ;  /* 0x0000000000389947 */ /* 0x000fea0003800000 */
[----:B------:R-:W0:Y:S01]  /*10b0*/  LDC.64 R4, c[0x0][0x380] ;  /* 0x0000e000ff047b82 */ /* 0x000e220000000a00 */
[----:B------:R-:W-:Y:S02]  /*10c0*/  IADD3 R11, PT, PT, R11, R8, RZ ;  /* 0x000000080b0b7210 */ /* 0x000fe40007ffe0ff */
[----:B------:R-:W-:-:S07]  /*10d0*/  IADD3 R10, PT, PT, -R10, RZ, RZ ;  /* 0x000000ff0a0a7210 */ /* 0x000fce0007ffe1ff */
.L_x_187:
[----:B0-----:R-:W-:-:S06]  /*10e0*/  IMAD.WIDE.U32 R6, R11, 0x8, R4 ;  /* 0x000000080b067825 */ /* 0x001fcc00078e0004 */
        /* <DEDUP_REMOVED lines=10> */
.L_x_178:
[----:B------:R-:W-:Y:S05]  /*1190*/  BSYNC.RECONVERGENT B1 ;  /* 0x0000000000017941 */ /* 0x000fea0003800200 */
.L_x_177:
[----:B------:R-:W-:-:S13]  /*11a0*/  ISETP.GE.U32.AND P0, PT, R3, 0x100, PT ;  /* 0x000001000300780c */ /* 0x000fda0003f06070 */
        /* <DEDUP_REMOVED lines=16> */
[----:B-1----:R-:W-:-:S03]  /*12b0*/  SEL R5, R5, RZ, !P0 ;  /* 0x000000ff05057207 */ /* 0x002fc60004000000 */
[----:B------:R-:W-:Y:S01]  /*12c0*/  IMAD.WIDE.U32 R6, R3, R4, RZ ;  /* 0x0000000403067225 */ /* 0x000fe200078e00ff */
[----:B------:R-:W-:-:S03]  /*12d0*/  ISETP.GT.AND P0, PT, R11, 0x1b, PT ;  /* 0x0000001b0b00780c */ /* 0x000fc60003f04270 */
[----:B------:R-:W-:-:S04]  /*12e0*/  IMAD R5, R5, R4, RZ ;  /* 0x0000000405057224 */ /* 0x000fc800078e02ff */
[----:B------:R-:W-:Y:S02]  /*12f0*/  IMAD R5, R3, R8, R5 ;  /* 0x0000000803057224 */ /* 0x000fe400078e0205 */
[----:B------:R-:W0:Y:S03]  /*1300*/  SHFL.DOWN PT, R3, R6, 0x4, 0x1f ;  /* 0x08801f0006037f89 */ /* 0x000e2600000e0000 */
[----:B------:R-:W-:-:S05]  /*1310*/  IADD3 R10, PT, PT, R7, R5, RZ ;  /* 0x00000005070a7210 */ /* 0x000fca0007ffe0ff */
[----:B------:R-:W1:Y:S01]  /*1320*/  SHFL.DOWN PT, R5, R10, 0x4, 0x1f ;  /* 0x08801f000a057f89 */ /* 0x000e6200000e0000 */
[----:B0-----:R-:W-:-:S05]  /*1330*/  SEL R3, R3, 0x1, !P0 ;  /* 0x0000000103037807 */ /* 0x001fca0004000000 */
[----:B------:R-:W-:Y:S01]  /*1340*/  IMAD.WIDE.U32 R8, R3, R6, RZ ;  /* 0x0000000603087225 */ /* 0x000fe200078e00ff */
[----:B-1----:R-:W-:Y:S02]  /*1350*/  SEL R5, R5, RZ, !P0 ;  /* 0x000000ff05057207 */ /* 0x002fe40004000000 */
[----:B------:R-:W-:-:S03]  /*1360*/  ISETP.GT.AND P0, PT, R11, 0x17, PT ;  /* 0x000000170b00780c */ /* 0x000fc60003f04270 */
[----:B------:R-:W-:-:S04]  /*1370*/  IMAD R5, R5, R6, RZ ;  /* 0x0000000605057224 */ /* 0x000fc800078e02ff */
        /* <DEDUP_REMOVED lines=15> */
[----:B------:R-:W-:Y:S02]  /*1470*/  @!P1 SHF.R.U32.HI R3, RZ, 0x2, R2 ;  /* 0x00000002ff039819 */ /* 0x000fe40000011602 */
[----:B--2---:R-:W-:Y:S01]  /*1480*/  SEL R5, R5, RZ, !P0 ;  /* 0x000000ff05057207 */ /* 0x004fe20004000000 */
[-C--:B------:R-:W-:Y:S01]  /*1490*/  IMAD.WIDE.U32 R8, R7, R4.reuse, RZ ;  /* 0x0000000407087225 */ /* 0x080fe200078e00ff */
[----:B------:R-:W-:Y:S02]  /*14a0*/  ISETP.NE.AND P0, PT, R2, RZ, PT ;  /* 0x000000ff0200720c */ /* 0x000fe40003f05270 */
[----:B------:R-:W-:Y:S01]  /*14b0*/  @!P1 LOP3.LUT R3, R3, 0xf8, RZ, 0xc0, !PT ;  /* 0x000000f803039812 */ /* 0x000fe200078ec0ff */
[----:B------:R-:W-:Y:S01]  /*14c0*/  IMAD R11, R5, R4, RZ ;  /* 0x00000004050b7224 */ /* 0x000fe200078e02ff */
[----:B------:R-:W-:-:S03]  /*14d0*/  @!P1 MOV R5, 0x400 ;  /* 0x0000040000059802 */ /* 0x000fc60000000f00 */
[----:B------:R-:W-:Y:S01]  /*14e0*/  IMAD R11, R7, R10, R11 ;  /* 0x0000000a070b7224 */ /* 0x000fe200078e020b */
[----:B0-----:R-:W-:-:S04]  /*14f0*/  @!P1 LEA R6, R6, R5, 0x18 ;  /* 0x0000000506069211 */ /* 0x001fc800078ec0ff */
[----:B------:R-:W-:Y:S02]  /*1500*/  IADD3 R9, PT, PT, R9, R11, RZ ;  /* 0x0000000b09097210 */ /* 0x000fe40007ffe0ff */
[----:B------:R-:W-:-:S05]  /*1510*/  @!P1 IADD3 R3, PT, PT, R3, R6, RZ ;  /* 0x0000000603039210 */ /* 0x000fca0007ffe0ff */
[----:B------:R1:W-:Y:S01]  /*1520*/  @!P1 STS.64 [R3+0x8], R8 ;  /* 0x0000080803009388 */ /* 0x0003e20000000a00 */
[----:B------:R-:W-:Y:S06]  /*1530*/  BAR.SYNC.DEFER_BLOCKING 0x0 ;  /* 0x0000000000007b1d */ /* 0x000fec0000010000 */
[----:B------:R-:W-:Y:S05]  /*1540*/  @P0 BRA `(.L_x_189) ;  /* 0x0000002400e40947 */ /* 0x000fea0003800000 */
[----:B------:R-:W0:Y:S01]  /*1550*/  S2UR UR5, SR_CgaCtaId ;  /* 0x00000000000579c3 */ /* 0x000e220000008800 */
[----:B------:R-:W-:Y:S02]  /*1560*/  UMOV UR4, 0x400 ;  /* 0x0000040000047882 */ /* 0x000fe40000000000 */
[----:B0-----:R-:W-:-:S09]  /*1570*/  ULEA UR4, UR5, UR4, 0x18 ;  /* 0x0000000405047291 */ /* 0x001fd2000f8ec0ff */
[----:B------:R-:W0:Y:S04]  /*1580*/  LDS.128 R12, [UR4+0x10] ;  /* 0x00001004ff0c7984 */ /* 0x000e280008000c00 */
[----:B------:R-:W2:Y:S01]  /*1590*/  LDS.128 R4, [UR4+0x20] ;  /* 0x00002004ff047984 */ /* 0x000ea20008000c00 */
[-C--:B0-----:R-:W-:Y:S02]  /*15a0*/  IMAD R10, R13, R8.reuse, RZ ;  /* 0x000000080d0a7224 */ /* 0x081fe400078e02ff */
[----:B-1----:R-:W-:-:S04]  /*15b0*/  IMAD.WIDE.U32 R2, R12, R8, RZ ;  /* 0x000000080c027225 */ /* 0x002fc800078e00ff */
[----:B------:R-:W-:Y:S02]  /*15c0*/  IMAD R9, R12, R9, R10 ;  /* 0x000000090c097224 */ /* 0x000fe400078e020a */
[----:B------:R-:W-:-:S03]  /*15d0*/  IMAD.WIDE.U32 R12, R2, R14, RZ ;  /* 0x0000000e020c7225 */ /* 0x000fc600078e00ff */
[----:B------:R-:W-:Y:S02]  /*15e0*/  IADD3 R3, PT, PT, R3, R9, RZ ;  /* 0x0000000903037210 */ /* 0x000fe40007ffe0ff */
[----:B------:R-:W0:Y:S03]  /*15f0*/  LDS.128 R8, [UR4+0x30] ;  /* 0x00003004ff087984 */ /* 0x000e260008000c00 */
[----:B------:R-:W-:-:S04]  /*1600*/  IMAD R3, R3, R14, RZ ;  /* 0x0000000e03037224 */ /* 0x000fc800078e02ff */
[----:B------:R-:W-:Y:S02]  /*1610*/  IMAD R3, R2, R15, R3 ;  /* 0x0000000f02037224 */ /* 0x000fe400078e0203 */
[----:B--2---:R-:W-:-:S03]  /*1620*/  IMAD.WIDE.U32 R14, R12, R4, RZ ;  /* 0x000000040c0e7225 */ /* 0x004fc600078e00ff */
        /* <DEDUP_REMOVED lines=22> */
.L_x_188:
[----:B------:R-:W-:-:S04]  /*1790*/  LOP3.LUT R4, R2, 0x3e0, RZ, 0xc0, !PT ;  /* 0x000003e002047812 */ /* 0x000fc800078ec0ff */
[----:B------:R-:W-:Y:S02]  /*17a0*/  IADD3 R6, PT, PT, R4, 0x20, RZ ;  /* 0x0000002004067810 */ /* 0x000fe40007ffe0ff */
[----:B------:R-:W-:Y:S02]  /*17b0*/  LOP3.LUT R8, RZ, R4, RZ, 0x33, !PT ;  /* 0x00000004ff087212 */ /* 0x000fe400078e33ff */
[----:B------:R-:W0:Y:S01]  /*17c0*/  S2R R4, SR_LANEID ;  /* 0x0000000000047919 */ /* 0x000e220000000000 */
[----:B------:R-:W-:Y:S02]  /*17d0*/  ISETP.GT.U32.AND P0, PT, R6, R3, PT ;  /* 0x000000030600720c */ /* 0x000fe40003f04070 */
[----:B------:R-:W-:-:S04]  /*17e0*/  IADD3 R5, PT, PT, R3, R8, RZ ;  /* 0x0000000803057210 */ /* 0x000fc80007ffe0ff */
[----:B------:R-:W-:-:S05]  /*17f0*/  SEL R5, R5, 0x1f, P0 ;  /* 0x0000001f05057807 */ /* 0x000fca0000000000 */
[----:B------:R-:W1:Y:S04]  /*1800*/  SHFL.DOWN PT, R7, R21, 0x1, R5 ;  /* 0x0820000015077989 */ /* 0x000e6800000e0005 */
[----:B------:R-:W2:Y:S01]  /*1810*/  SHFL.DOWN PT, R6, R20, 0x1, R5 ;  /* 0x0820000014067989 */ /* 0x000ea200000e0005 */
[C---:B0-----:R-:W-:Y:S02]  /*1820*/  ISETP.GE.AND P0, PT, R4.reuse, R5, PT ;  /* 0x000000050400720c */ /* 0x041fe40003f06270 */
[C---:B------:R-:W-:Y:S02]  /*1830*/  IADD3 R10, PT, PT, R4.reuse, 0x2, RZ ;  /* 0x00000002040a7810 */ /* 0x040fe40007ffe0ff */
[----:B-1----:R-:W-:Y:S02]  /*1840*/  SEL R7, R7, RZ, !P0 ;  /* 0x000000ff07077207 */ /* 0x002fe40004000000 */
[----:B------:R-:W-:-:S02]  /*1850*/  ISETP.NE.AND P1, PT, R4, RZ, PT ;  /* 0x000000ff0400720c */ /* 0x000fc40003f25270 */
[----:B--2---:R-:W-:Y:S01]  /*1860*/  SEL R8, R6, 0x1, !P0 ;  /* 0x0000000106087807 */ /* 0x004fe20004000000 */
[----:B------:R-:W-:Y:S01]  /*1870*/  IMAD R9, R7, R20, RZ ;  /* 0x0000001407097224 */ /* 0x000fe200078e02ff */
[----:B------:R-:W-:-:S03]  /*1880*/  ISETP.GT.AND P0, PT, R10, R5, PT ;  /* 0x000000050a00720c */ /* 0x000fc60003f04270 */
[----:B------:R-:W-:-:S04]  /*1890*/  IMAD.WIDE.U32 R6, R8, R20, RZ ;  /* 0x0000001408067225 */ /* 0x000fc800078e00ff */
[----:B------:R-:W-:Y:S02]  /*18a0*/  IMAD R9, R21, R8, R9 ;  /* 0x0000000815097224 */ /* 0x000fe400078e0209 */
[----:B------:R-:W0:Y:S03]  /*18b0*/  @!P1 S2R R13, SR_CgaCtaId ;  /* 0x00000000000d9919 */ /* 0x000e260000008800 */
[----:B------:R-:W-:Y:S02]  /*18c0*/  IADD3 R12, PT, PT, R7, R9, RZ ;  /* 0x00000009070c7210 */ /* 0x000fe40007ffe0ff */
[----:B------:R-:W1:Y:S04]  /*18d0*/  SHFL.DOWN PT, R7, R6, 0x2, R5 ;  /* 0x0840000006077989 */ /* 0x000e6800000e0005 */
[----:B------:R-:W2:Y:S01]  /*18e0*/  SHFL.DOWN PT, R8, R12, 0x2, R5 ;  /* 0x084000000c087989 */ /* 0x000ea200000e0005 */
[----:B-1----:R-:W-:-:S02]  /*18f0*/  SEL R7, R7, 0x1, !P0 ;  /* 0x0000000107077807 */ /* 0x002fc40004000000 */
[----:B--2---:R-:W-:-:S05]  /*1900*/  SEL R9, R8, RZ, !P0 ;  /* 0x000000ff08097207 */ /* 0x004fca0004000000 */
[-C--:B------:R-:W-:Y:S02]  /*1910*/  IMAD R10, R9, R6.reuse, RZ ;  /* 0x00000006090a7224 */ /* 0x080fe400078e02ff */
[----:B------:R-:W-:Y:S01]  /*1920*/  IMAD.WIDE.U32 R8, R7, R6, RZ ;  /* 0x0000000607087225 */ /* 0x000fe200078e00ff */
[----:B------:R-:W-:-:S03]  /*1930*/  IADD3 R6, PT, PT, R4, 0x4, RZ ;  /* 0x0000000404067810 */ /* 0x000fc60007ffe0ff */
[----:B------:R-:W-:Y:S01]  /*1940*/  IMAD R7, R7, R12, R10 ;  /* 0x0000000c07077224 */ /* 0x000fe200078e020a */
[----:B------:R-:W-:-:S04]  /*1950*/  ISETP.GT.AND P0, PT, R6, R5, PT ;  /* 0x000000050600720c */ /* 0x000fc80003f04270 */
[----:B------:R-:W-:Y:S02]  /*1960*/  IADD3 R10, PT, PT, R9, R7, RZ ;  /* 0x00000007090a7210 */ /* 0x000fe40007ffe0ff */
[----:B------:R-:W-:Y:S04]  /*1970*/  SHFL.DOWN PT, R7, R8, 0x4, R5 ;  /* 0x0880000008077989 */ /* 0x000fe800000e0005 */
[----:B------:R-:W1:Y:S02]  /*1980*/  SHFL.DOWN PT, R9, R10, 0x4, R5 ;  /* 0x088000000a097989 */ /* 0x000e6400000e0005 */
[----:B-1----:R-:W-:Y:S02]  /*1990*/  SEL R11, R9, RZ, !P0 ;  /* 0x000000ff090b7207 */ /* 0x002fe40004000000 */
[----:B------:R-:W-:-:S03]  /*19a0*/  SEL R9, R7, 0x1, !P0 ;  /* 0x0000000107097807 */ /* 0x000fc60004000000 */
[-C--:B------:R-:W-:Y:S02]  /*19b0*/  IMAD R11, R11, R8.reuse, RZ ;  /* 0x000000080b0b7224 */ /* 0x080fe400078e02ff */
[C---:B------:R-:W-:Y:S01]  /*19c0*/  IMAD.WIDE.U32 R6, R9.reuse, R8, RZ ;  /* 0x0000000809067225 */ /* 0x040fe200078e00ff */
[C---:B------:R-:W-:Y:S02]  /*19d0*/  IADD3 R8, PT, PT, R4.reuse, 0x8, RZ ;  /* 0x0000000804087810 */ /* 0x040fe40007ffe0ff */
[----:B------:R-:W-:Y:S01]  /*19e0*/  IADD3 R4, PT, PT, R4, 0x10, RZ ;  /* 0x0000001004047810 */ /* 0x000fe20007ffe0ff */
[----:B------:R-:W-:Y:S01]  /*19f0*/  IMAD R11, R9, R10, R11 ;  /* 0x0000000a090b7224 */ /* 0x000fe200078e020b */
[----:B------:R-:W-:-:S04]  /*1a00*/  ISETP.GT.AND P0, PT, R8, R5, PT ;  /* 0x000000050800720c */ /* 0x000fc80003f04270 */
[----:B------:R-:W-:Y:S02]  /*1a10*/  IADD3 R12, PT, PT, R7, R11, RZ ;  /* 0x0000000b070c7210 */ /* 0x000fe40007ffe0ff */
[----:B------:R-:W1:Y:S01]  /*1a20*/  SHFL.DOWN PT, R7, R6, 0x8, R5 ;  /* 0x0900000006077989 */ /* 0x000e6200000e0005 */
[----:B------:R-:W-:-:S03]  /*1a30*/  @!P1 SHF.R.U32.HI R11, RZ, 0x2, R2 ;  /* 0x00000002ff0b9819 */ /* 0x000fc60000011602 */
[----:B------:R-:W2:Y:S01]  /*1a40*/  SHFL.DOWN PT, R9, R12, 0x8, R5 ;  /* 0x090000000c097989 */ /* 0x000ea200000e0005 */
[----:B------:R-:W-:Y:S02]  /*1a50*/  @!P1 LOP3.LUT R11, R11, 0xf8, RZ, 0xc0, !PT ;  /* 0x000000f80b0b9812 */ /* 0x000fe400078ec0ff */
[----:B-1----:R-:W-:Y:S02]  /*1a60*/  SEL R7, R7, 0x1, !P0 ;  /* 0x0000000107077807 */ /* 0x002fe40004000000 */
[----:B--2---:R-:W-:Y:S02]  /*1a70*/  SEL R9, R9, RZ, !P0 ;  /* 0x000000ff09097207 */ /* 0x004fe40004000000 */
[----:B------:R-:W-:-:S03]  /*1a80*/  ISETP.GT.AND P0, PT, R4, R5, PT ;  /* 0x000000050400720c */ /* 0x000fc60003f04270 */
[-C--:B------:R-:W-:Y:S02]  /*1a90*/  IMAD R10, R9, R6.reuse, RZ ;  /* 0x00000006090a7224 */ /* 0x080fe400078e02ff */
[----:B------:R-:W-:-:S04]  /*1aa0*/  IMAD.WIDE.U32 R8, R7, R6, RZ ;  /* 0x0000000607087225 */ /* 0x000fc800078e00ff */
[----:B------:R-:W-:Y:S01]  /*1ab0*/  IMAD R7, R7, R12, R10 ;  /* 0x0000000c07077224 */ /* 0x000fe200078e020a */
[----:B------:R-:W1:Y:S01]  /*1ac0*/  SHFL.DOWN PT, R6, R8, 0x10, R5 ;  /* 0x0a00000008067989 */ /* 0x000e6200000e0005 */
[----:B------:R-:W-:-:S03]  /*1ad0*/  @!P1 MOV R12, 0x400 ;  /* 0x00000400000c9802 */ /* 0x000fc60000000f00 */
[----:B------:R-:W-:Y:S02]  /*1ae0*/  IADD3 R10, PT, PT, R9, R7, RZ ;  /* 0x00000007090a7210 */ /* 0x000fe40007ffe0ff */
[----:B0-----:R-:W-:-:S03]  /*1af0*/  @!P1 LEA R12, R13, R12, 0x18 ;  /* 0x0000000c0d0c9211 */ /* 0x001fc600078ec0ff */
[----:B------:R-:W0:Y:S01]  /*1b00*/  SHFL.DOWN PT, R7, R10, 0x10, R5 ;  /* 0x0a0000000a077989 */ /* 0x000e2200000e0005 */
[----:B------:R-:W-:Y:S02]  /*1b10*/  @!P1 IADD3 R11, PT, PT, R11, R12, RZ ;  /* 0x0000000c0b0b9210 */ /* 0x000fe40007ffe0ff */
[----:B-1----:R-:W-:Y:S02]  /*1b20*/  SEL R9, R6, 0x1, !P0 ;  /* 0x0000000106097807 */ /* 0x002fe40004000000 */
[----:B0-----:R-:W-:Y:S02]  /*1b30*/  SEL R7, R7, RZ, !P0 ;  /* 0x000000ff07077207 */ /* 0x001fe40004000000 */
[----:B------:R-:W-:-:S03]  /*1b40*/  ISETP.NE.AND P0, PT, R2, RZ, PT ;  /* 0x000000ff0200720c */ /* 0x000fc60003f05270 */
[-C--:B------:R-:W-:Y:S02]  /*1b50*/  IMAD R4, R7, R8.reuse, RZ ;  /* 0x0000000807047224 */ /* 0x080fe400078e02ff */
[----:B------:R-:W-:-:S04]  /*1b60*/  IMAD.WIDE.U32 R6, R9, R8, RZ ;  /* 0x0000000809067225 */ /* 0x000fc800078e00ff */
[----:B------:R-:W-:Y:S01]  /*1b70*/  IMAD R9, R9, R10, R4 ;  /* 0x0000000a09097224 */ /* 0x000fe200078e0204 */
[----:B------:R-:W-:-:S04]  /*1b80*/  MOV R8, R6 ;  /* 0x0000000600087202 */ /* 0x000fc80000000f00 */
[----:B------:R-:W-:-:S05]  /*1b90*/  IADD3 R9, PT, PT, R7, R9, RZ ;  /* 0x0000000907097210 */ /* 0x000fca0007ffe0ff */
[----:B------:R0:W-:Y:S01]  /*1ba0*/  @!P1 STS.64 [R11+0x8], R8 ;  /* 0x000008080b009388 */ /* 0x0001e20000000a00 */
[----:B------:R-:W-:Y:S06]  /*1bb0*/  BAR.SYNC.DEFER_BLOCKING 0x0 ;  /* 0x0000000000007b1d */ /* 0x000fec0000010000 */
[----:B------:R-:W-:Y:S05]  /*1bc0*/  @P0 BRA `(.L_x_189) ;  /* 0x0000002000440947 */ /* 0x000fea0003800000 */
[----:B------:R-:W1:Y:S01]  /*1bd0*/  S2UR UR5, SR_CgaCtaId ;  /* 0x00000000000579c3 */ /* 0x000e620000008800 */
[----:B------:R-:W-:Y:S01]  /*1be0*/  UMOV UR4, 0x400 ;  /* 0x0000040000047882 */ /* 0x000fe20000000000 */
[----:B------:R-:W-:Y:S01]  /*1bf0*/  ISETP.GT.U32.AND P1, PT, R3, 0x20, PT ;  /* 0x000000200300780c */ /* 0x000fe20003f24070 */
[----:B-1----:R-:W-:-:S09]  /*1c00*/  ULEA UR4, UR5, UR4, 0x18 ;  /* 0x0000000405047291 */ /* 0x002fd2000f8ec0ff */
[----:B------:R-:W0:Y:S04]  /*1c10*/  LDS.128 R12, [UR4+0x10] ;  /* 0x00001004ff0c7984 */ /* 0x000e280008000c00 */
[----:B------:R-:W1:Y:S01]  /*1c20*/  LDS.128 R4, [UR4+0x20] ;  /* 0x00002004ff047984 */ /* 0x000e620008000c00 */
[----:B0-----:R-:W-:Y:S02]  /*1c30*/  SEL R11, R13, RZ, P1 ;  /* 0x000000ff0d0b7207 */ /* 0x001fe40000800000 */
[----:B------:R-:W-:Y:S02]  /*1c40*/  SEL R12, R12, 0x1, P1 ;  /* 0x000000010c0c7807 */ /* 0x000fe40000800000 */
[----:B------:R-:W-:Y:S01]  /*1c50*/  ISETP.GT.U32.AND P1, PT, R3, 0x40, PT ;  /* 0x000000400300780c */ /* 0x000fe20003f24070 */
[----:B------:R-:W-:-:S02]  /*1c60*/  IMAD R11, R11, R8, RZ ;  /* 0x000000080b0b7224 */ /* 0x000fc400078e02ff */
[----:B------:R-:W-:Y:S01]  /*1c70*/  IMAD.WIDE.U32 R16, R12, R8, RZ ;  /* 0x000000080c107225 */ /* 0x000fe200078e00ff */
[----:B------:R-:W-:Y:S02]  /*1c80*/  SEL R13, R14, 0x1, P1 ;  /* 0x000000010e0d7807 */ /* 0x000fe40000800000 */
[----:B------:R-:W-:Y:S01]  /*1c90*/  SEL R15, R15, RZ, P1 ;  /* 0x000000ff0f0f7207 */ /* 0x000fe20000800000 */
[----:B------:R-:W-:Y:S01]  /*1ca0*/  IMAD R11, R12, R9, R11 ;  /* 0x000000090c0b7224 */ /* 0x000fe200078e020b */
[----:B------:R-:W-:-:S04]  /*1cb0*/  ISETP.GT.U32.AND P1, PT, R3, 0x60, PT ;  /* 0x000000600300780c */ /* 0x000fc80003f24070 */
[----:B------:R-:W-:Y:S02]  /*1cc0*/  IADD3 R2, PT, PT, R17, R11, RZ ;  /* 0x0000000b11027210 */ /* 0x000fe40007ffe0ff */
[----:B------:R-:W0:Y:S01]  /*1cd0*/  LDS.128 R8, [UR4+0x30] ;  /* 0x00003004ff087984 */ /* 0x000e220008000c00 */
[----:B-1----:R-:W-:Y:S02]  /*1ce0*/  SEL R5, R5, RZ, P1 ;  /* 0x000000ff05057207 */ /* 0x002fe40000800000 */
[-C--:B------:R-:W-:Y:S02]  /*1cf0*/  IMAD R2, R2, R13.reuse, RZ ;  /* 0x0000000d02027224 */ /* 0x080fe400078e02ff */
[----:B------:R-:W-:-:S04]  /*1d00*/  IMAD.WIDE.U32 R12, R16, R13, RZ ;  /* 0x0000000d100c7225 */ /* 0x000fc800078e00ff */
[----:B------:R-:W-:Y:S01]  /*1d10*/  IMAD R17, R15, R16, R2 ;  /* 0x000000100f117224 */ /* 0x000fe200078e0202 */
[----:B------:R-:W-:Y:S02]  /*1d20*/  SEL R15, R4, 0x1, P1 ;  /* 0x00000001040f7807 */ /* 0x000fe40000800000 */
[----:B------:R-:W-:Y:S02]  /*1d30*/  ISETP.GT.U32.AND P1, PT, R3, 0x80, PT ;  /* 0x000000800300780c */ /* 0x000fe40003f24070 */
[----:B------:R-:W-:Y:S02]  /*1d40*/  IADD3 R2, PT, PT, R13, R17, RZ ;  /* 0x000000110d027210 */ /* 0x000fe40007ffe0ff */
[----:B------:R-:W-:-:S03]  /*1d50*/  SEL R13, R6, 0x1, P1 ;  /* 0x00000001060d7807 */ /* 0x000fc60000800000 */
[-C--:B------:R-:W-:Y:S02]  /*1d60*/  IMAD R2, R2, R15.reuse, RZ ;  /* 0x0000000f02027224 */ /* 0x080fe400078e02ff */
[----:B------:R-:W-:-:S04]  /*1d70*/  IMAD.WIDE.U32 R14, R12, R15, RZ ;  /* 0x0000000f0c0e7225 */ /* 0x000fc800078e00ff */
[----:B------:R-:W-:-:S05]  /*1d80*/  IMAD R5, R5, R12, R2 ;  /* 0x0000000c05057224 */ /* 0x000fca00078e0202 */
[----:B------:R-:W-:Y:S02]  /*1d90*/  IADD3 R2, PT, PT, R15, R5, RZ ;  /* 0x000000050f027210 */ /* 0x000fe40007ffe0ff */
[----:B------:R-:W1:Y:S01]  /*1da0*/  LDS.64 R4, [UR4+0x40] ;  /* 0x00004004ff047984 */ /* 0x000e620008000a00 */
[----:B------:R-:W-:Y:S01]  /*1db0*/  SEL R15, R7, RZ, P1 ;  /* 0x000000ff070f7207 */ /* 0x000fe20000800000 */
[----:B------:R-:W-:Y:S01]  /*1dc0*/  IMAD.WIDE.U32 R6, R14, R13, RZ ;  /* 0x0000000d0e067225 */ /* 0x000fe200078e00ff */
[----:B------:R-:W-:-:S03]  /*1dd0*/  ISETP.GT.U32.AND P1, PT, R3, 0xa0, PT ;  /* 0x000000a00300780c */ /* 0x000fc60003f24070 */
[----:B------:R-:W-:Y:S01]  /*1de0*/  IMAD R2, R2, R13, RZ ;  /* 0x0000000d02027224 */ /* 0x000fe200078e02ff */
[----:B0-----:R-:W-:-:S03]  /*1df0*/  SEL R13, R8, 0x1, P1 ;  /* 0x00000001080d7807 */ /* 0x001fc60000800000 */
[----:B------:R-:W-:-:S05]  /*1e00*/  IMAD R15, R15, R14, R2 ;  /* 0x0000000e0f0f7224 */ /* 0x000fca00078e0202 */
[----:B------:R-:W-:Y:S02]  /*1e10*/  IADD3 R2, PT, PT, R7, R15, RZ ;  /* 0x0000000f07027210 */ /* 0x000fe40007ffe0ff */
[----:B------:R-:W-:Y:S01]  /*1e20*/  SEL R7, R9, RZ, P1 ;  /* 0x000000ff09077207 */ /* 0x000fe20000800000 */
[----:B------:R-:W-:Y:S01]  /*1e30*/  IMAD.WIDE.U32 R8, R6, R13, RZ ;  /* 0x0000000d06087225 */ /* 0x000fe200078e00ff */
[----:B------:R-:W-:-:S03]  /*1e40*/  ISETP.GT.U32.AND P1, PT, R3, 0xc0, PT ;  /* 0x000000c00300780c */ /* 0x000fc60003f24070 */
[----:B------:R-:W-:Y:S01]  /*1e50*/  IMAD R2, R2, R13, RZ ;  /* 0x0000000d02027224 */ /* 0x000fe200078e02ff */
[----:B------:R-:W-:-:S03]  /*1e60*/  SEL R11, R11, RZ, P1 ;  /* 0x000000ff0b0b7207 */ /* 0x000fc60000800000 */
[----:B------:R-:W-:Y:S01]  /*1e70*/  IMAD R13, R7, R6, R2 ;  /* 0x00000006070d7224 */ /* 0x000fe200078e0202 */
[----:B------:R-:W-:Y:S02]  /*1e80*/  SEL R7, R10, 0x1, P1 ;  /* 0x000000010a077807 */ /* 0x000fe40000800000 */
[----:B------:R-:W-:Y:S02]  /*1e90*/  ISETP.GT.U32.AND P1, PT, R3, 0xe0, PT ;  /* 0x000000e00300780c */ /* 0x000fe40003f24070 */
[----:B------:R-:W-:-:S05]  /*1ea0*/  IADD3 R2, PT, PT, R9, R13, RZ ;  /* 0x0000000d09027210 */ /* 0x000fca0007ffe0ff */
[-C--:B------:R-:W-:Y:S02]  /*1eb0*/  IMAD R6, R2, R7.reuse, RZ ;  /* 0x0000000702067224 */ /* 0x080fe400078e02ff */
[----:B------:R-:W-:Y:S01]  /*1ec0*/  IMAD.WIDE.U32 R2, R8, R7, RZ ;  /* 0x0000000708027225 */ /* 0x000fe200078e00ff */
[----:B-1----:R-:W-:-:S03]  /*1ed0*/  SEL R9, R4, 0x1, P1 ;  /* 0x0000000104097807 */ /* 0x002fc60000800000 */
[----:B------:R-:W-:Y:S01]  /*1ee0*/  IMAD R11, R11, R8, R6 ;  /* 0x000000080b0b7224 */ /* 0x000fe200078e0206 */
[----:B------:R-:W-:-:S04]  /*1ef0*/  SEL R5, R5, RZ, P1 ;  /* 0x000000ff05057207 */ /* 0x000fc80000800000 */
[----:B------:R-:W-:-:S05]  /*1f00*/  IADD3 R4, PT, PT, R3, R11, RZ ;  /* 0x0000000b03047210 */ /* 0x000fca0007ffe0ff */
[-C--:B------:R-:W-:Y:S02]  /*1f10*/  IMAD R4, R4, R9.reuse, RZ ;  /* 0x0000000904047224 */ /* 0x080fe400078e02ff */
[----:B------:R-:W-:-:S04]  /*1f20*/  IMAD.WIDE.U32 R8, R2, R9, RZ ;  /* 0x0000000902087225 */ /* 0x000fc800078e00ff */
[----:B------:R-:W-:-:S05]  /*1f30*/  IMAD R5, R5, R2, R4 ;  /* 0x0000000205057224 */ /* 0x000fca00078e0204 */
[----:B------:R-:W-:Y:S01]  /*1f40*/  IADD3 R9, PT, PT, R9, R5, RZ ;  /* 0x0000000509097210 */ /* 0x000fe20007ffe0ff */
[----:B------:R-:W-:Y:S06]  /*1f50*/  BRA `(.L_x_189) ;  /* 0x0000001c00607947 */ /* 0x000fec0003800000 */
.L_x_174:
[----:B------:R-:W0:Y:S01]  /*1f60*/  S2R R2, SR_TID.X ;  /* 0x0000000000027919 */ /* 0x000e220000002100 */
[----:B------:R-:W1:Y:S02]  /*1f70*/  LDCU.64 UR4, c[0x0][0x380] ;  /* 0x00007000ff0477ac */ /* 0x000e640008000a00 */
[----:B-1----:R-:W-:Y:S02]  /*1f80*/  MOV R8, UR4 ;  /* 0x0000000400087c02 */ /* 0x002fe40008000f00 */
[----:B------:R-:W-:Y:S02]  /*1f90*/  MOV R9, UR5 ;  /* 0x0000000500097c02 */ /* 0x000fe40008000f00 */
[----:B0-----:R-:W-:-:S05]  /*1fa0*/  IADD3 R5, PT, PT, R11, R2, RZ ;  /* 0x000000020b057210 */ /* 0x001fca0007ffe0ff */
[----:B------:R-:W-:-:S05]  /*1fb0*/  IMAD.WIDE.U32 R4, R5, 0x8, R8 ;  /* 0x0000000805047825 */ /* 0x000fca00078e0008 */
[----:B------:R-:W2:Y:S04]  /*1fc0*/  LDG.E.64 R24, desc[UR8][R4.64] ;  /* 0x0000000804187981 */ /* 0x000ea8000c1e1b00 */
[----:B------:R-:W2:Y:S04]  /*1fd0*/  LDG.E.64 R12, desc[UR8][R4.64+0x800] ;  /* 0x00080008040c7981 */ /* 0x000ea8000c1e1b00 */
[----:B------:R-:W3:Y:S04]  /*1fe0*/  LDG.E.64 R14, desc[UR8][R4.64+0x1000] ;  /* 0x00100008040e7981 */ /* 0x000ee8000c1e1b00 */
[----:B------:R-:W4:Y:S04]  /*1ff0*/  LDG.E.64 R16, desc[UR8][R4.64+0x1800] ;  /* 0x0018000804107981 */ /* 0x000f28000c1e1b00 */
[----:B------:R-:W5:Y:S04]  /*2000*/  LDG.E.64 R18, desc[UR8][R4.64+0x2000] ;  /* 0x0020000804127981 */ /* 0x000f68000c1e1b00 */
[----:B------:R-:W5:Y:S04]  /*2010*/  LDG.E.64 R20, desc[UR8][R4.64+0x2800] ;  /* 0x0028000804147981 */ /* 0x000f68000c1e1b00 */
[----:B------:R-:W5:Y:S04]  /*2020*/  LDG.E.64 R22, desc[UR8][R4.64+0x3000] ;  /* 0x0030000804167981 */ /* 0x000f68000c1e1b00 */
[----:B------:R0:W5:Y:S01]  /*2030*/  LDG.E.64 R26, desc[UR8][R4.64+0x3800] ;  /* 0x00380008041a7981 */ /* 0x000162000c1e1b00 */
[----:B--2---:R-:W-:-:S04]  /*2040*/  IMAD R7, R25, R12, RZ ;  /* 0x0000000c19077224 */ /* 0x004fc800078e02ff */
[C---:B------:R-:W-:Y:S02]  /*2050*/  IMAD R29, R24.reuse, R13, R7 ;  /* 0x0000000d181d7224 */ /* 0x040fe400078e0207 */
[----:B------:R-:W-:-:S03]  /*2060*/  IMAD.WIDE.U32 R24, R24, R12, R24 ;  /* 0x0000000c18187225 */ /* 0x000fc600078e0018 */
        /* <DEDUP_REMOVED lines=8> */
[----:B0-----:R-:W-:-:S04]  /*20f0*/  IMAD.WIDE.U32 R4, R16, R7, R16 ;  /* 0x0000000710047225 */ /* 0x001fc800078e0010 */
        /* <DEDUP_REMOVED lines=19> */
[----:B------:R-:W-:Y:S01]  /*2230*/  ISETP.GE.U32.AND P0, PT, R3, R6, PT ;  /* 0x000000060300720c */ /* 0x000fe20003f06070 */
[----:B------:R-:W-:-:S04]  /*2240*/  IMAD.WIDE.U32 R4, R26, R7, R26 ;  /* 0x000000071a047225 */ /* 0x000fc800078e001a */
[----:B------:R-:W-:Y:S01]  /*2250*/  IMAD R27, R26, R25, R12 ;  /* 0x000000191a1b7224 */ /* 0x000fe200078e020c */
[----:B------:R-:W-:-:S04]  /*2260*/  IADD3 R24, P1, P2, R7, 0x1, R4 ;  /* 0x0000000107187810 */ /* 0x000fc80007a3e004 */
[----:B------:R-:W-:-:S04]  /*2270*/  IADD3 R4, PT, PT, R5, R27, RZ ;  /* 0x0000001b05047210 */ /* 0x000fc80007ffe0ff */
[----:B------:R-:W-:Y:S01]  /*2280*/  IADD3.X R25, PT, PT, R25, RZ, R4, P1, P2 ;  /* 0x000000ff19197210 */ /* 0x000fe20000fe4404 */
[----:B------:R-:W-:Y:S06]  /*2290*/  @!P0 BRA `(.L_x_190) ;  /* 0x0000001400208947 */ /* 0x000fec0003800000 */
[----:B------:R-:W-:Y:S01]  /*22a0*/  UIADD3 UR5, UPT, UPT, UR6, -0x800, URZ ;  /* 0xfffff80006057890 */ /* 0x000fe2000fffe0ff */
[-C--:B------:R-:W-:Y:S01]  /*22b0*/  LEA R5, R10, R11.reuse, 0xb ;  /* 0x0000000b0a057211 */ /* 0x080fe200078e58ff */
[----:B------:R-:W-:Y:S01]  /*22c0*/  UMOV UR4, URZ ;  /* 0x000000ff00047c82 */ /* 0x000fe20008000000 */
[----:B------:R-:W-:Y:S02]  /*22d0*/  LOP3.LUT R3, RZ, R2, RZ, 0x33, !PT ;  /* 0x00000002ff037212 */ /* 0x000fe400078e33ff */
[C---:B------:R-:W-:Y:S02]  /*22e0*/  IADD3 R7, PT, PT, R6.reuse, R11, RZ ;  /* 0x0000000b06077210 */ /* 0x040fe40007ffe0ff */
[----:B------:R-:W-:Y:S02]  /*22f0*/  ISETP.GT.U32.AND P0, PT, R5, UR5, PT ;  /* 0x0000000505007c0c */ /* 0x000fe4000bf04070 */
[----:B------:R-:W-:Y:S02]  /*2300*/  IADD3 R4, PT, PT, -R6, UR6, R3 ;  /* 0x0000000606047c10 */ /* 0x000fe4000fffe103 */
[----:B------:R-:W-:-:S02]  /*2310*/  IADD3 R3, PT, PT, R7, 0x800, R2 ;  /* 0x0000080007037810 */ /* 0x000fc40007ffe002 */
[----:B------:R-:W-:-:S07]  /*2320*/  IADD3 R4, PT, PT, -R11, R4, RZ ;  /* 0x000000040b047210 */ /* 0x000fce0007ffe1ff */
[----:B------:R-:W-:Y:S05]  /*2330*/  @P0 BRA `(.L_x_191) ;  /* 0x0000000000e40947 */ /* 0x000fea0003800000 */
[----:B------:R-:W0:Y:S01]  /*2340*/  LDC.64 R8, c[0x0][0x380] ;  /* 0x0000e000ff087b82 */ /* 0x000e220000000a00 */
[----:B------:R-:W1:Y:S01]  /*2350*/  LDCU UR6, c[0x0][0x3a8] ;  /* 0x00007500ff0677ac */ /* 0x000e620008000800 */
[----:B------:R-:W-:Y:S01]  /*2360*/  NOP ;  /* 0x0000000000007918 */ /* 0x000fe20000000000 */
.L_x_192:
[----:B------:R-:W-:-:S05]  /*2370*/  IADD3 R11, PT, PT, R2, R5, RZ ;  /* 0x00000005020b7210 */ /* 0x000fca0007ffe0ff */
[----:B0-----:R-:W-:-:S05]  /*2380*/  IMAD.WIDE.U32 R10, R11, 0x8, R8 ;  /* 0x000000080b0a7825 */ /* 0x001fca00078e0008 */
[----:B------:R-:W2:Y:S04]  /*2390*/  LDG.E.64 R12, desc[UR8][R10.64] ;  /* 0x000000080a0c7981 */ /* 0x000ea8000c1e1b00 */
[----:B------:R-:W3:Y:S04]  /*23a0*/  LDG.E.64 R14, desc[UR8][R10.64+0x800] ;  /* 0x000800080a0e7981 */ /* 0x000ee8000c1e1b00 */
[----:B------:R-:W4:Y:S04]  /*23b0*/  LDG.E.64 R16, desc[UR8][R10.64+0x1000] ;  /* 0x001000080a107981 */ /* 0x000f28000c1e1b00 */
        /* <DEDUP_REMOVED lines=14> */
[----:B------:R-:W4:Y:S04]  /*24a0*/  LDG.E.64 R12, desc[UR8][R10.64+0x3000] ;  /* 0x003000080a0c7981 */ /* 0x000f28000c1e1b00 */
[----:B------:R0:W4:Y:S01]  /*24b0*/  LDG.E.64 R24, desc[UR8][R10.64+0x3800] ;  /* 0x003800080a187981 */ /* 0x000122000c1e1b00 */
[----:B------:R-:W-:-:S05]  /*24c0*/  IADD3 R15, PT, PT, R15, R17, RZ ;  /* 0x000000110f0f7210 */ /* 0x000fca0007ffe0ff */
[----:B-----5:R-:W-:Y:S02]  /*24d0*/  IMAD R27, R15, R18, RZ ;  /* 0x000000120f1b7224 */ /* 0x020fe400078e02ff */
        /* <DEDUP_REMOVED lines=8> */
[----:B0-----:R-:W-:-:S04]  /*2560*/  IMAD.WIDE.U32 R10, R20, R14, R14 ;  /* 0x0000000e140a7225 */ /* 0x001fc800078e000e */
[----:B------:R-:W-:-:S05]  /*2570*/  IMAD R17, R21, R14, R17 ;  /* 0x0000000e15117224 */ /* 0x000fca00078e0211 */
[----:B------:R-:W-:-:S05]  /*2580*/  IADD3 R11, PT, PT, R11, R17, RZ ;  /* 0x000000110b0b7210 */ /* 0x000fca0007ffe0ff */
[----:B----4-:R-:W-:Y:S02]  /*2590*/  IMAD R17, R11, R12, RZ ;  /* 0x0000000c0b117224 */ /* 0x010fe400078e02ff */
[----:B------:R-:W-:Y:S01]  /*25a0*/  IMAD.WIDE.U32 R14, R12, R10, R10 ;  /* 0x0000000a0c0e7225 */ /* 0x000fe200078e000a */
[----:B-1----:R-:W-:-:S03]  /*25b0*/  IADD3 R11, PT, PT, -R5, UR6, RZ ;  /* 0x00000006050b7c10 */ /* 0x002fc6000fffe1ff */
[----:B------:R-:W-:Y:S01]  /*25c0*/  IMAD R17, R13, R10, R17 ;  /* 0x0000000a0d117224 */ /* 0x000fe200078e0211 */
[----:B------:R-:W-:-:S04]  /*25d0*/  ISETP.GE.U32.AND P0, PT, R11, R6, PT ;  /* 0x000000060b00720c */ /* 0x000fc80003f06070 */
[----:B------:R-:W-:-:S05]  /*25e0*/  IADD3 R15, PT, PT, R15, R17, RZ ;  /* 0x000000110f0f7210 */ /* 0x000fca0007ffe0ff */
[----:B------:R-:W-:Y:S02]  /*25f0*/  IMAD R13, R15, R24, RZ ;  /* 0x000000180f0d7224 */ /* 0x000fe400078e02ff */
[----:B------:R-:W-:-:S04]  /*2600*/  IMAD.WIDE.U32 R10, R24, R14, R14 ;  /* 0x0000000e180a7225 */ /* 0x000fc800078e000e */
[----:B------:R-:W-:Y:S01]  /*2610*/  IMAD R13, R25, R14, R13 ;  /* 0x0000000e190d7224 */ /* 0x000fe200078e020d */
[----:B------:R-:W-:-:S04]  /*2620*/  MOV R24, R10 ;  /* 0x0000000a00187202 */ /* 0x000fc80000000f00 */
[----:B------:R-:W-:Y:S01]  /*2630*/  IADD3 R25, PT, PT, R11, R13, RZ ;  /* 0x0000000d0b197210 */ /* 0x000fe20007ffe0ff */
[----:B------:R-:W-:Y:S06]  /*2640*/  @!P0 BRA `(.L_x_190) ;  /* 0x0000001000348947 */ /* 0x000fec0003800000 */
[----:B------:R-:W0:Y:S01]  /*2650*/  LDC R10, c[0x0][0x3ac] ;  /* 0x0000eb00ff0a7b82 */ /* 0x000e220000000800 */
[----:B------:R-:W-:Y:S01]  /*2660*/  UIADD3 UR4, UPT, UPT, UR4, 0x1, URZ ;  /* 0x0000000104047890 */ /* 0x000fe2000fffe0ff */
[C---:B------:R-:W-:Y:S02]  /*2670*/  IADD3 R7, PT, PT, R6.reuse, R7, RZ ;  /* 0x0000000706077210 */ /* 0x040fe40007ffe0ff */
[C---:B------:R-:W-:Y:S02]  /*2680*/  IADD3 R4, PT, PT, -R6.reuse, R4, RZ ;  /* 0x0000000406047210 */ /* 0x040fe40007ffe1ff */
[----:B------:R-:W-:Y:S02]  /*2690*/  IADD3 R3, PT, PT, R6, R3, RZ ;  /* 0x0000000306037210 */ /* 0x000fe40007ffe0ff */
[----:B0-----:R-:W-:-:S04]  /*26a0*/  LEA R5, R10, R5, 0xb ;  /* 0x000000050a057211 */ /* 0x001fc800078e58ff */
[----:B------:R-:W-:-:S13]  /*26b0*/  ISETP.GT.U32.AND P0, PT, R5, UR5, PT ;  /* 0x0000000505007c0c */ /* 0x000fda000bf04070 */
[----:B------:R-:W-:Y:S05]  /*26c0*/  @!P0 BRA `(.L_x_192) ;  /* 0xfffffffc00288947 */ /* 0x000fea000383ffff */
.L_x_191:
[----:B------:R-:W-:Y:S01]  /*26d0*/  IADD3 R11, PT, PT, -R5, UR6, RZ ;  /* 0x00000006050b7c10 */ /* 0x000fe2000fffe1ff */
[----:B------:R-:W-:Y:S03]  /*26e0*/  BSSY.RECONVERGENT B1, `(.L_x_190) ;  /* 0x0000103000017945 */ /* 0x000fe60003800200 */
[----:B------:R-:W-:-:S04]  /*26f0*/  ISETP.GE.AND P0, PT, R2, R11, PT ;  /* 0x0000000b0200720c */ /* 0x000fc80003f06270 */
[----:B------:R-:W-:-:S13]  /*2700*/  ISETP.GE.U32.OR P0, PT, R5, UR6, P0 ;  /* 0x0000000605007c0c */ /* 0x000fda0008706470 */
[----:B------:R-:W-:Y:S05]  /*2710*/  @P0 BRA `(.L_x_193) ;  /* 0x0000000c00fc0947 */ /* 0x000fea0003800000 */
[----:B------:R-:W-:Y:S01]  /*2720*/  SHF.L.U32 R13, R0, 0xb, RZ ;  /* 0x0000000b000d7819 */ /* 0x000fe200000006ff */
[----:B------:R-:W-:Y:S01]  /*2730*/  BSSY.RECONVERGENT B2, `(.L_x_194) ;  /* 0x0000086000027945 */ /* 0x000fe20003800200 */
[-C--:B------:R-:W-:Y:S02]  /*2740*/  LOP3.LUT R11, RZ, R2.reuse, RZ, 0x33, !PT ;  /* 0x00000002ff0b7212 */ /* 0x080fe400078e33ff */
[----:B------:R-:W-:Y:S02]  /*2750*/  IADD3 R6, PT, PT, R6, R13, RZ ;  /* 0x0000000d06067210 */ /* 0x000fe40007ffe0ff */
[----:B------:R-:W-:Y:S02]  /*2760*/  MOV R22, R2 ;  /* 0x0000000200167202 */ /* 0x000fe40000000f00 */
[----:B------:R-:W-:Y:S01]  /*2770*/  IADD3 R6, PT, PT, -R6, UR6, R11 ;  /* 0x0000000606067c10 */ /* 0x000fe2000fffe10b */
[----:B------:R-:W-:-:S04]  /*2780*/  IMAD R11, R10, UR4, RZ ;  /* 0x000000040a0b7c24 */ /* 0x000fc8000f8e02ff */
[----:B------:R-:W-:-:S05]  /*2790*/  IMAD R6, R11, -0x800, R6 ;  /* 0xfffff8000b067824 */ /* 0x000fca00078e0206 */
[C---:B------:R-:W-:Y:S02]  /*27a0*/  ISETP.GE.U32.AND P0, PT, R6.reuse, 0xf00, PT ;  /* 0x00000f000600780c */ /* 0x040fe40003f06070 */
[----:B------:R-:W-:-:S04]  /*27b0*/  LEA.HI R6, R6, 0x1, RZ, 0x18 ;  /* 0x0000000106067811 */ /* 0x000fc800078fc0ff */
[----:B------:R-:W-:-:S07]  /*27c0*/  LOP3.LUT R10, R6, 0xf, RZ, 0xc0, !PT ;  /* 0x0000000f060a7812 */ /* 0x000fce00078ec0ff */
[----:B------:R-:W-:Y:S05]  /*27d0*/  @!P0 BRA `(.L_x_195) ;  /* 0x0000000400ec8947 */ /* 0x000fea0003800000 */
[----:B------:R-:W-:Y:S01]  /*27e0*/  LEA.HI R11, R4, 0x1, RZ, 0x18 ;  /* 0x00000001040b7811 */ /* 0x000fe200078fc0ff */
[----:B------:R-:W-:Y:S01]  /*27f0*/  BSSY.RECONVERGENT B3, `(.L_x_196) ;  /* 0x0000078000037945 */ /* 0x000fe20003800200 */
[----:B------:R-:W-:Y:S02]  /*2800*/  LOP3.LUT R22, R2, 0x800, RZ, 0xfc, !PT ;  /* 0x0000080002167812 */ /* 0x000fe400078efcff */
[----:B------:R-:W-:-:S04]  /*2810*/  LOP3.LUT R11, R11, 0x1fffff0, RZ, 0xc0, !PT ;  /* 0x01fffff00b0b7812 */ /* 0x000fc800078ec0ff */
[----:B------:R-:W-:-:S07]  /*2820*/  IADD3 R11, PT, PT, -R11, RZ, RZ ;  /* 0x000000ff0b0b7210 */ /* 0x000fce0007ffe1ff */
.L_x_197:
[----:B------:R-:W-:-:S05]  /*2830*/  IADD3 R19, PT, PT, R3, -0x800, RZ ;  /* 0xfffff80003137810 */ /* 0x000fca0007ffe0ff */
[----:B------:R-:W-:Y:S01]  /*2840*/  IMAD.WIDE.U32 R18, R19, 0x8, R8 ;  /* 0x0000000813127825 */ /* 0x000fe200078e0008 */
[----:B------:R-:W-:-:S05]  /*2850*/  IADD3 R17, PT, PT, R3, -0x700, RZ ;  /* 0xfffff90003117810 */ /* 0x000fca0007ffe0ff */
[----:B------:R-:W2:Y:S01]  /*2860*/  LDG.E.64 R18, desc[UR8][R18.64] ;  /* 0x0000000812127981 */ /* 0x000ea2000c1e1b00 */
[----:B------:R-:W-:Y:S01]  /*2870*/  IMAD.WIDE.U32 R16, R17, 0x8, R8 ;  /* 0x0000000811107825 */ /* 0x000fe200078e0008 */
[----:B------:R-:W-:-:S05]  /*2880*/  IADD3 R15, PT, PT, R3, -0x600, RZ ;  /* 0xfffffa00030f7810 */ /* 0x000fca0007ffe0ff */
[----:B------:R-:W3:Y:S01]  /*2890*/  LDG.E.64 R16, desc[UR8][R16.64] ;  /* 0x0000000810107981 */ /* 0x000ee2000c1e1b00 */
[----:B------:R-:W-:Y:S01]  /*28a0*/  IMAD.WIDE.U32 R14, R15, 0x8, R8 ;  /* 0x000000080f0e7825 */ /* 0x000fe200078e0008 */
[----:B------:R-:W-:-:S05]  /*28b0*/  IADD3 R13, PT, PT, R3, -0x500, RZ ;  /* 0xfffffb00030d7810 */ /* 0x000fca0007ffe0ff */
[----:B------:R-:W4:Y:S01]  /*28c0*/  LDG.E.64 R14, desc[UR8][R14.64] ;  /* 0x000000080e0e7981 */ /* 0x000f22000c1e1b00 */
[----:B------:R-:W-:-:S06]  /*28d0*/  IMAD.WIDE.U32 R12, R13, 0x8, R8 ;  /* 0x000000080d0c7825 */ /* 0x000fcc00078e0008 */
[----:B------:R-:W5:Y:S01]  /*28e0*/  LDG.E.64 R12, desc[UR8][R12.64] ;  /* 0x000000080c0c7981 */ /* 0x000f62000c1e1b00 */
[----:B------:R-:W-:Y:S01]  /*28f0*/  IADD3 R23, PT, PT, R3, -0x400, RZ ;  /* 0xfffffc0003177810 */ /* 0x000fe20007ffe0ff */
[----:B--2---:R-:W-:Y:S02]  /*2900*/  IMAD R27, R25, R18, RZ ;  /* 0x00000012191b7224 */ /* 0x004fe400078e02ff */
[----:B------:R-:W-:-:S04]  /*2910*/  IMAD.WIDE.U32 R20, R18, R24, R24 ;  /* 0x0000001812147225 */ /* 0x000fc800078e0018 */
[----:B------:R-:W-:Y:S02]  /*2920*/  IMAD R27, R19, R24, R27 ;  /* 0x00000018131b7224 */ /* 0x000fe400078e021b */
[----:B------:R-:W-:-:S03]  /*2930*/  IMAD.WIDE.U32 R24, R23, 0x8, R8 ;  /* 0x0000000817187825 */ /* 0x000fc600078e0008 */
[----:B------:R-:W-:-:S03]  /*2940*/  IADD3 R21, PT, PT, R21, R27, RZ ;  /* 0x0000001b15157210 */ /* 0x000fc60007ffe0ff */
[----:B------:R-:W2:Y:S01]  /*2950*/  LDG.E.64 R24, desc[UR8][R24.64] ;  /* 0x0000000818187981 */ /* 0x000ea2000c1e1b00 */
[----:B------:R-:W-:Y:S01]  /*2960*/  IADD3 R23, PT, PT, R3, -0x300, RZ ;  /* 0xfffffd0003177810 */ /* 0x000fe20007ffe0ff */
[----:B---3--:R-:W-:Y:S02]  /*2970*/  IMAD R27, R21, R16, RZ ;  /* 0x00000010151b7224 */ /* 0x008fe400078e02ff */
[----:B------:R-:W-:-:S04]  /*2980*/  IMAD.WIDE.U32 R18, R16, R20, R20 ;  /* 0x0000001410127225 */ /* 0x000fc800078e0014 */
[----:B------:R-:W-:Y:S02]  /*2990*/  IMAD R27, R17, R20, R27 ;  /* 0x00000014111b7224 */ /* 0x000fe400078e021b */
[----:B------:R-:W-:-:S03]  /*29a0*/  IMAD.WIDE.U32 R20, R23, 0x8, R8 ;  /* 0x0000000817147825 */ /* 0x000fc600078e0008 */
[----:B------:R-:W-:-:S03]  /*29b0*/  IADD3 R19, PT, PT, R19, R27, RZ ;  /* 0x0000001b13137210 */ /* 0x000fc60007ffe0ff */
[----:B------:R-:W3:Y:S01]  /*29c0*/  LDG.E.64 R20, desc[UR8][R20.64] ;  /* 0x0000000814147981 */ /* 0x000ee2000c1e1b00 */
[----:B------:R-:W-:Y:S01]  /*29d0*/  IADD3 R23, PT, PT, R3, -0x200, RZ ;  /* 0xfffffe0003177810 */ /* 0x000fe20007ffe0ff */
[----:B----4-:R-:W-:Y:S02]  /*29e0*/  IMAD R27, R19, R14, RZ ;  /* 0x0000000e131b7224 */ /* 0x010fe400078e02ff */
[----:B------:R-:W-:-:S04]  /*29f0*/  IMAD.WIDE.U32 R16, R14, R18, R18 ;  /* 0x000000120e107225 */ /* 0x000fc800078e0012 */
[----:B------:R-:W-:Y:S02]  /*2a00*/  IMAD R27, R15, R18, R27 ;  /* 0x000000120f1b7224 */ /* 0x000fe400078e021b */
[----:B------:R-:W-:-:S03]  /*2a10*/  IMAD.WIDE.U32 R18, R23, 0x8, R8 ;  /* 0x0000000817127825 */ /* 0x000fc600078e0008 */
[----:B------:R-:W-:-:S03]  /*2a20*/  IADD3 R17, PT, PT, R17, R27, RZ ;  /* 0x0000001b11117210 */ /* 0x000fc60007ffe0ff */
[----:B------:R-:W4:Y:S01]  /*2a30*/  LDG.E.64 R18, desc[UR8][R18.64] ;  /* 0x0000000812127981 */ /* 0x000f22000c1e1b00 */
[----:B------:R-:W-:Y:S01]  /*2a40*/  IADD3 R23, PT, PT, R3, -0x100, RZ ;  /* 0xffffff0003177810 */ /* 0x000fe20007ffe0ff */
[----:B-----5:R-:W-:Y:S02]  /*2a50*/  IMAD R27, R17, R12, RZ ;  /* 0x0000000c111b7224 */ /* 0x020fe400078e02ff */
[----:B------:R-:W-:-:S04]  /*2a60*/  IMAD.WIDE.U32 R14, R12, R16, R16 ;  /* 0x000000100c0e7225 */ /* 0x000fc800078e0010 */
[----:B------:R-:W-:Y:S02]  /*2a70*/  IMAD R27, R13, R16, R27 ;  /* 0x000000100d1b7224 */ /* 0x000fe400078e021b */
[----:B------:R-:W-:-:S06]  /*2a80*/  IMAD.WIDE.U32 R16, R23, 0x8, R8 ;  /* 0x0000000817107825 */ /* 0x000fcc00078e0008 */
[----:B------:R-:W5:Y:S01]  /*2a90*/  LDG.E.64 R16, desc[UR8][R16.64] ;  /* 0x0000000810107981 */ /* 0x000f62000c1e1b00 */
[----:B------:R-:W-:-:S05]  /*2aa0*/  IADD3 R15, PT, PT, R15, R27, RZ ;  /* 0x0000001b0f0f7210 */ /* 0x000fca0007ffe0ff */
        /* <DEDUP_REMOVED lines=10> */
[----:B------:R-:W-:-:S03]  /*2b50*/  IMAD.WIDE.U32 R20, R23, 0x8, R8 ;  /* 0x0000000817147825 */ /* 0x000fc600078e0008 */
[----:B------:R-:W-:-:S03]  /*2b60*/  IADD3 R15, PT, PT, R15, R27, RZ ;  /* 0x0000001b0f0f7210 */ /* 0x000fc60007ffe0ff */
[----:B------:R-:W3:Y:S01]  /*2b70*/  LDG.E.64 R20, desc[UR8][R20.64] ;  /* 0x0000000814147981 */ /* 0x000ee2000c1e1b00 */
[----:B------:R-:W-:Y:S01]  /*2b80*/  IADD3 R23, PT, PT, R3, 0x200, RZ ;  /* 0x0000020003177810 */ /* 0x000fe20007ffe0ff */
[----:B----4-:R-:W-:Y:S02]  /*2b90*/  IMAD R27, R15, R18, RZ ;  /* 0x000000120f1b7224 */ /* 0x010fe400078e02ff */
[----:B------:R-:W-:-:S04]  /*2ba0*/  IMAD.WIDE.U32 R12, R18, R14, R14 ;  /* 0x0000000e120c7225 */ /* 0x000fc800078e000e */
[----:B------:R-:W-:Y:S02]  /*2bb0*/  IMAD R27, R19, R14, R27 ;  /* 0x0000000e131b7224 */ /* 0x000fe400078e021b */
[----:B------:R-:W-:-:S03]  /*2bc0*/  IMAD.WIDE.U32 R18, R23, 0x8, R8 ;  /* 0x0000000817127825 */ /* 0x000fc600078e0008 */
[----:B------:R-:W-:-:S03]  /*2bd0*/  IADD3 R13, PT, PT, R13, R27, RZ ;  /* 0x0000001b0d0d7210 */ /* 0x000fc60007ffe0ff */
[----:B------:R-:W4:Y:S01]  /*2be0*/  LDG.E.64 R18, desc[UR8][R18.64] ;  /* 0x0000000812127981 */ /* 0x000f22000c1e1b00 */
[----:B------:R-:W-:Y:S01]  /*2bf0*/  IADD3 R23, PT, PT, R3, 0x300, RZ ;  /* 0x0000030003177810 */ /* 0x000fe20007ffe0ff */
[----:B-----5:R-:W-:Y:S02]  /*2c00*/  IMAD R27, R13, R16, RZ ;  /* 0x000000100d1b7224 */ /* 0x020fe400078e02ff */
[----:B------:R-:W-:-:S04]  /*2c10*/  IMAD.WIDE.U32 R14, R16, R12, R12 ;  /* 0x0000000c100e7225 */ /* 0x000fc800078e000c */
[----:B------:R-:W-:Y:S02]  /*2c20*/  IMAD R27, R17, R12, R27 ;  /* 0x0000000c111b7224 */ /* 0x000fe400078e021b */
[----:B------:R-:W-:-:S06]  /*2c30*/  IMAD.WIDE.U32 R16, R23, 0x8, R8 ;  /* 0x0000000817107825 */ /* 0x000fcc00078e0008 */
[----:B------:R-:W5:Y:S01]  /*2c40*/  LDG.E.64 R16, desc[UR8][R16.64] ;  /* 0x0000000810107981 */ /* 0x000f62000c1e1b00 */
[----:B------:R-:W-:Y:S02]  /*2c50*/  IADD3 R15, PT, PT, R15, R27, RZ ;  /* 0x0000001b0f0f7210 */ /* 0x000fe40007ffe0ff */
[----:B------:R-:W-:-:S03]  /*2c60*/  IADD3 R23, PT, PT, R3, 0x400, RZ ;  /* 0x0000040003177810 */ /* 0x000fc60007ffe0ff */
        /* <DEDUP_REMOVED lines=27> */
[----:B------:R-:W-:Y:S02]  /*2e20*/  IADD3 R11, PT, PT, R11, 0x10, RZ ;  /* 0x000000100b0b7810 */ /* 0x000fe40007ffe0ff */
[----:B------:R-:W-:Y:S02]  /*2e30*/  IADD3 R22, PT, PT, R22, 0x1000, RZ ;  /* 0x0000100016167810 */ /* 0x000fe40007ffe0ff */
[----:B------:R-:W-:Y:S02]  /*2e40*/  ISETP.NE.AND P0, PT, R11, RZ, PT ;  /* 0x000000ff0b00720c */ /* 0x000fe40003f05270 */
        /* <DEDUP_REMOVED lines=18> */
[----:B------:R-:W-:Y:S05]  /*2f70*/  BSYNC.RECONVERGENT B3 ;  /* 0x0000000000037941 */ /* 0x000fea0003800200 */
.L_x_196:
[----:B------:R-:W-:-:S07]  /*2f80*/  IADD3 R22, PT, PT, R22, -0x800, RZ ;  /* 0xfffff80016167810 */ /* 0x000fce0007ffe0ff */
.L_x_195:
[----:B------:R-:W-:Y:S05]  /*2f90*/  BSYNC.RECONVERGENT B2 ;  /* 0x0000000000027941 */ /* 0x000fea0003800200 */
.L_x_194:
[----:B------:R-:W-:-:S13]  /*2fa0*/  ISETP.NE.AND P0, PT, R10, RZ, PT ;  /* 0x000000ff0a00720c */ /* 0x000fda0003f05270 */
[----:B------:R-:W-:Y:S05]  /*2fb0*/  @!P0 BRA `(.L_x_193) ;  /* 0x0000000400d48947 */ /* 0x000fea0003800000 */
[----:B------:R-:W-:Y:S01]  /*2fc0*/  ISETP.GE.U32.AND P0, PT, R10, 0x8, PT ;  /* 0x000000080a00780c */ /* 0x000fe20003f06070 */
[----:B------:R-:W-:Y:S01]  /*2fd0*/  BSSY.RECONVERGENT B2, `(.L_x_198) ;  /* 0x000003f000027945 */ /* 0x000fe20003800200 */
[----:B------:R-:W-:-:S04]  /*2fe0*/  LOP3.LUT R3, R6, 0x7, RZ, 0xc0, !PT ;  /* 0x0000000706037812 */ /* 0x000fc800078ec0ff */
[----:B------:R-:W-:-:S07]  /*2ff0*/  ISETP.NE.AND P1, PT, R3, RZ, PT ;  /* 0x000000ff0300720c */ /* 0x000fce0003f25270 */
[----:B------:R-:W-:Y:S06]  /*3000*/  @!P0 BRA `(.L_x_199) ;  /* 0x0000000000ec8947 */ /* 0x000fec0003800000 */
[----:B------:R-:W-:-:S05]  /*3010*/  IADD3 R23, PT, PT, R22, R5, RZ ;  /* 0x0000000516177210 */ /* 0x000fca0007ffe0ff */
[C---:B------:R-:W-:Y:S01]  /*3020*/  IMAD.WIDE.U32 R18, R23.reuse, 0x8, R8 ;  /* 0x0000000817127825 */ /* 0x040fe200078e0008 */
[----:B------:R-:W-:-:S05]  /*3030*/  IADD3 R21, PT, PT, R23, 0x100, RZ ;  /* 0x0000010017157810 */ /* 0x000fca0007ffe0ff */
[----:B------:R-:W2:Y:S01]  /*3040*/  LDG.E.64 R18, desc[UR8][R18.64] ;  /* 0x0000000812127981 */ /* 0x000ea2000c1e1b00 */
[----:B------:R-:W-:-:S06]  /*3050*/  IMAD.WIDE.U32 R20, R21, 0x8, R8 ;  /* 0x0000000815147825 */ /* 0x000fcc00078e0008 */
[----:B------:R-:W3:Y:S01]  /*3060*/  LDG.E.64 R20, desc[UR8][R20.64] ;  /* 0x0000000814147981 */ /* 0x000ee2000c1e1b00 */
[----:B------:R-:W-:-:S05]  /*3070*/  IADD3 R17, PT, PT, R23, 0x200, RZ ;  /* 0x0000020017117810 */ /* 0x000fca0007ffe0ff */
[----:B------:R-:W-:-:S06]  /*3080*/  IMAD.WIDE.U32 R16, R17, 0x8, R8 ;  /* 0x0000000811107825 */ /* 0x000fcc00078e0008 */
[----:B------:R-:W4:Y:S01]  /*3090*/  LDG.E.64 R16, desc[UR8][R16.64] ;  /* 0x0000000810107981 */ /* 0x000f22000c1e1b00 */
[----:B------:R-:W-:-:S05]  /*30a0*/  IADD3 R15, PT, PT, R23, 0x300, RZ ;  /* 0x00000300170f7810 */ /* 0x000fca0007ffe0ff */
[----:B------:R-:W-:Y:S01]  /*30b0*/  IMAD.WIDE.U32 R14, R15, 0x8, R8 ;  /* 0x000000080f0e7825 */ /* 0x000fe200078e0008 */
[----:B------:R-:W-:-:S05]  /*30c0*/  IADD3 R13, PT, PT, R23, 0x400, RZ ;  /* 0x00000400170d7810 */ /* 0x000fca0007ffe0ff */
[----:B------:R-:W5:Y:S01]  /*30d0*/  LDG.E.64 R14, desc[UR8][R14.64] ;  /* 0x000000080e0e7981 */ /* 0x000f62000c1e1b00 */
[----:B------:R-:W-:Y:S01]  /*30e0*/  IMAD.WIDE.U32 R12, R13, 0x8, R8 ;  /* 0x000000080d0c7825 */ /* 0x000fe200078e0008 */
[----:B------:R-:W-:Y:S02]  /*30f0*/  MOV R10, R24 ;  /* 0x00000018000a7202 */ /* 0x000fe40000000f00 */
[----:B------:R-:W-:-:S03]  /*3100*/  MOV R11, R25 ;  /* 0x00000019000b7202 */ /* 0x000fc60000000f00 */
[----:B------:R-:W5:Y:S01]  /*3110*/  LDG.E.64 R12, desc[UR8][R12.64] ;  /* 0x000000080c0c7981 */ /* 0x000f62000c1e1b00 */
[----:B--2---:R-:W-:Y:S02]  /*3120*/  IMAD R27, R25, R18, RZ ;  /* 0x00000012191b7224 */ /* 0x004fe400078e02ff */
[----:B------:R-:W-:-:S04]  /*3130*/  IMAD.WIDE.U32 R10, R18, R24, R10 ;  /* 0x00000018120a7225 */ /* 0x000fc800078e000a */
[----:B------:R-:W-:Y:S01]  /*3140*/  IMAD R27, R19, R24, R27 ;  /* 0x00000018131b7224 */ /* 0x000fe200078e021b */
[----:B------:R-:W-:-:S04]  /*3150*/  IADD3 R25, PT, PT, R23, 0x500, RZ ;  /* 0x0000050017197810 */ /* 0x000fc80007ffe0ff */
[----:B------:R-:W-:Y:S01]  /*3160*/  IADD3 R11, PT, PT, R11, R27, RZ ;  /* 0x0000001b0b0b7210 */ /* 0x000fe20007ffe0ff */
[----:B------:R-:W-:-:S04]  /*3170*/  IMAD.WIDE.U32 R24, R25, 0x8, R8 ;  /* 0x0000000819187825 */ /* 0x000fc800078e0008 */
[----:B---3--:R-:W-:Y:S02]  /*3180*/  IMAD R27, R11, R20, RZ ;  /* 0x000000140b1b7224 */ /* 0x008fe400078e02ff */
[----:B------:R-:W-:-:S04]  /*3190*/  IMAD.WIDE.U32 R18, R20, R10, R10 ;  /* 0x0000000a14127225 */ /* 0x000fc800078e000a */
[----:B------:R-:W-:Y:S02]  /*31a0*/  IMAD R27, R21, R10, R27 ;  /* 0x0000000a151b7224 */ /* 0x000fe400078e021b */
[----:B------:R-:W2:Y:S01]  /*31b0*/  LDG.E.64 R10, desc[UR8][R24.64] ;  /* 0x00000008180a7981 */ /* 0x000ea2000c1e1b00 */
[----:B------:R-:W-:-:S05]  /*31c0*/  IADD3 R21, PT, PT, R23, 0x600, RZ ;  /* 0x0000060017157810 */ /* 0x000fca0007ffe0ff */
[----:B------:R-:W-:Y:S01]  /*31d0*/  IMAD.WIDE.U32 R20, R21, 0x8, R8 ;  /* 0x0000000815147825 */ /* 0x000fe200078e0008 */
[----:B------:R-:W-:Y:S02]  /*31e0*/  IADD3 R19, PT, PT, R19, R27, RZ ;  /* 0x0000001b13137210 */ /* 0x000fe40007ffe0ff */
[----:B------:R-:W-:-:S03]  /*31f0*/  IADD3 R23, PT, PT, R23, 0x700, RZ ;  /* 0x0000070017177810 */ /* 0x000fc60007ffe0ff */
[----:B------:R-:W3:Y:S01]  /*3200*/  LDG.E.64 R20, desc[UR8][R20.64] ;  /* 0x0000000814147981 */ /* 0x000ee2000c1e1b00 */
[----:B----4-:R-:W-:Y:S02]  /*3210*/  IMAD R29, R19, R16, RZ ;  /* 0x00000010131d7224 */ /* 0x010fe400078e02ff */
[----:B------:R-:W-:-:S04]  /*3220*/  IMAD.WIDE.U32 R26, R16, R18, R18 ;  /* 0x00000012101a7225 */ /* 0x000fc800078e0012 */
[----:B------:R-:W-:Y:S02]  /*3230*/  IMAD R29, R17, R18, R29 ;  /* 0x00000012111d7224 */ /* 0x000fe400078e021d */
[----:B------:R-:W-:-:S06]  /*3240*/  IMAD.WIDE.U32 R18, R23, 0x8, R8 ;  /* 0x0000000817127825 */ /* 0x000fcc00078e0008 */
[----:B------:R-:W4:Y:S01]  /*3250*/  LDG.E.64 R18, desc[UR8][R18.64] ;  /* 0x0000000812127981 */ /* 0x000f22000c1e1b00 */
        /* <DEDUP_REMOVED lines=8> */
[----:B------:R-:W-:Y:S02]  /*32e0*/  IADD3 R15, PT, PT, R15, R23, RZ ;  /* 0x000000170f0f7210 */ /* 0x000fe40007ffe0ff */
[----:B------:R-:W-:-:S03]  /*32f0*/  IADD3 R22, PT, PT, R22, 0x800, RZ ;  /* 0x0000080016167810 */ /* 0x000fc60007ffe0ff */
        /* <DEDUP_REMOVED lines=11> */
[----:B------:R-:W-:-:S07]  /*33b0*/  IADD3 R25, PT, PT, R25, R13, RZ ;  /* 0x0000000d19197210 */ /* 0x000fce0007ffe0ff */
.L_x_199:
[----:B------:R-:W-:Y:S05]  /*33c0*/  BSYNC.RECONVERGENT B2 ;  /* 0x0000000000027941 */ /* 0x000fea0003800200 */
.L_x_198:
[----:B------:R-:W-:Y:S05]  /*33d0*/  @!P1 BRA `(.L_x_193) ;  /* 0x0000000000cc9947 */ /* 0x000fea0003800000 */
[----:B------:R-:W-:Y:S01]  /*33e0*/  ISETP.GE.U32.AND P0, PT, R3, 0x4, PT ;  /* 0x000000040300780c */ /* 0x000fe20003f06070 */
[----:B------:R-:W-:Y:S01]  /*33f0*/  BSSY.RECONVERGENT B2, `(.L_x_200) ;  /* 0x0000020000027945 */ /* 0x000fe20003800200 */
[----:B------:R-:W-:-:S11]  /*3400*/  LOP3.LUT P1, RZ, R6, 0x3, RZ, 0xc0, !PT ;  /* 0x0000000306ff7812 */ /* 0x000fd6000782c0ff */
[----:B------:R-:W-:Y:S05]  /*3410*/  @!P0 BRA `(.L_x_201) ;  /* 0x0000000000748947 */ /* 0x000fea0003800000 */
[----:B------:R-:W-:-:S05]  /*3420*/  IADD3 R5, PT, PT, R22, R5, RZ ;  /* 0x0000000516057210 */ /* 0x000fca0007ffe0ff */
[C---:B------:R-:W-:Y:S01]  /*3430*/  IMAD.WIDE.U32 R16, R5.reuse, 0x8, R8 ;  /* 0x0000000805107825 */ /* 0x040fe200078e0008 */
[----:B------:R-:W-:-:S05]  /*3440*/  IADD3 R15, PT, PT, R5, 0x100, RZ ;  /* 0x00000100050f7810 */ /* 0x000fca0007ffe0ff */
        /* <DEDUP_REMOVED lines=26> */
.L_x_201:
[----:B------:R-:W-:Y:S05]  /*35f0*/  BSYNC.RECONVERGENT B2 ;  /* 0x0000000000027941 */ /* 0x000fea0003800200 */
.L_x_200:
[----:B------:R-:W-:Y:S05]  /*3600*/  @!P1 BRA `(.L_x_193) ;  /* 0x0000000000409947 */ /* 0x000fea0003800000 */
[----:B------:R-:W-:Y:S02]  /*3610*/  LOP3.LUT R3, R4, 0xffff, RZ, 0xc0, !PT ;  /* 0x0000ffff04037812 */ /* 0x000fe400078ec0ff */
[----:B------:R-:W-:Y:S02]  /*3620*/  IADD3 R11, PT, PT, R22, R7, RZ ;  /* 0x00000007160b7210 */ /* 0x000fe40007ffe0ff */
[----:B------:R-:W-:-:S04]  /*3630*/  LEA.HI R3, R3, 0x1, RZ, 0x18 ;  /* 0x0000000103037811 */ /* 0x000fc800078fc0ff */
[----:B------:R-:W-:-:S04]  /*3640*/  LOP3.LUT R3, R3, 0x3, RZ, 0xc0, !PT ;  /* 0x0000000303037812 */ /* 0x000fc800078ec0ff */
[----:B------:R-:W-:-:S07]  /*3650*/  IADD3 R3, PT, PT, -R3, RZ, RZ ;  /* 0x000000ff03037210 */ /* 0x000fce0007ffe1ff */
.L_x_202:
[----:B------:R-:W-:-:S06]  /*3660*/  IMAD.WIDE.U32 R4, R11, 0x8, R8 ;  /* 0x000000080b047825 */ /* 0x000fcc00078e0008 */
        /* <DEDUP_REMOVED lines=10> */
.L_x_193:
[----:B------:R-:W-:Y:S05]  /*3710*/  BSYNC.RECONVERGENT B1 ;  /* 0x0000000000017941 */ /* 0x000fea0003800200 */
.L_x_190:
        /* <DEDUP_REMOVED lines=16> */
[----:B--2---:R-:W-:-:S03]  /*3820*/  SEL R5, R5, RZ, !P0 ;  /* 0x000000ff05057207 */ /* 0x004fc60004000000 */
[----:B------:R-:W-:Y:S01]  /*3830*/  IMAD.WIDE.U32 R6, R3, R4, RZ ;  /* 0x0000000403067225 */ /* 0x000fe200078e00ff */
[----:B------:R-:W-:-:S03]  /*3840*/  ISETP.GT.AND P0, PT, R11, 0x1b, PT ;  /* 0x0000001b0b00780c */ /* 0x000fc60003f04270 */
[----:B------:R-:W-:-:S04]  /*3850*/  IMAD R5, R5, R4, RZ ;  /* 0x0000000405057224 */ /* 0x000fc800078e02ff */
[----:B------:R-:W-:Y:S02]  /*3860*/  IMAD R5, R3, R8, R5 ;  /* 0x0000000803057224 */ /* 0x000fe400078e0205 */
[----:B------:R-:W1:Y:S03]  /*3870*/  SHFL.DOWN PT, R3, R6, 0x4, 0x1f ;  /* 0x08801f0006037f89 */ /* 0x000e6600000e0000 */
[----:B------:R-:W-:Y:S02]  /*3880*/  IADD3 R12, PT, PT, R7, R5, RZ ;  /* 0x00000005070c7210 */ /* 0x000fe40007ffe0ff */
[----:B------:R-:W-:-:S03]  /*3890*/  @!P1 SHF.R.U32.HI R7, RZ, 0x2, R2 ;  /* 0x00000002ff079819 */ /* 0x000fc60000011602 */
[----:B------:R-:W2:Y:S01]  /*38a0*/  SHFL.DOWN PT, R5, R12, 0x4, 0x1f ;  /* 0x08801f000c057f89 */ /* 0x000ea200000e0000 */
[----:B------:R-:W-:Y:S02]  /*38b0*/  @!P1 LOP3.LUT R7, R7, 0xf8, RZ, 0xc0, !PT ;  /* 0x000000f807079812 */ /* 0x000fe400078ec0ff */
[----:B-1----:R-:W-:-:S05]  /*38c0*/  SEL R3, R3, 0x1, !P0 ;  /* 0x0000000103037807 */ /* 0x002fca0004000000 */
[----:B------:R-:W-:Y:S01]  /*38d0*/  IMAD.WIDE.U32 R8, R3, R6, RZ ;  /* 0x0000000603087225 */ /* 0x000fe200078e00ff */
[----:B--2---:R-:W-:Y:S02]  /*38e0*/  SEL R5, R5, RZ, !P0 ;  /* 0x000000ff05057207 */ /* 0x004fe40004000000 */
[----:B------:R-:W-:-:S03]  /*38f0*/  ISETP.GT.AND P0, PT, R11, 0x17, PT ;  /* 0x000000170b00780c */ /* 0x000fc60003f04270 */
[----:B------:R-:W-:-:S04]  /*3900*/  IMAD R5, R5, R6, RZ ;  /* 0x0000000605057224 */ /* 0x000fc800078e02ff */
[----:B------:R-:W-:Y:S02]  /*3910*/  IMAD R5, R3, R12, R5 ;  /* 0x0000000c03057224 */ /* 0x000fe400078e0205 */
[----:B------:R-:W1:Y:S03]  /*3920*/  SHFL.DOWN PT, R3, R8, 0x8, 0x1f ;  /* 0x09001f0008037f89 */ /* 0x000e6600000e0000 */
[----:B------:R-:W-:-:S05]  /*3930*/  IADD3 R10, PT, PT, R9, R5, RZ ;  /* 0x00000005090a7210 */ /* 0x000fca0007ffe0ff */
[----:B------:R-:W2:Y:S01]  /*3940*/  SHFL.DOWN PT, R4, R10, 0x8, 0x1f ;  /* 0x09001f000a047f89 */ /* 0x000ea200000e0000 */
[----:B-1----:R-:W-:Y:S02]  /*3950*/  SEL R3, R3, 0x1, !P0 ;  /* 0x0000000103037807 */ /* 0x002fe40004000000 */
[----:B--2---:R-:W-:Y:S02]  /*3960*/  SEL R5, R4, RZ, !P0 ;  /* 0x000000ff04057207 */ /* 0x004fe40004000000 */
[----:B------:R-:W-:-:S03]  /*3970*/  ISETP.GT.AND P0, PT, R11, 0xf, PT ;  /* 0x0000000f0b00780c */ /* 0x000fc60003f04270 */
[-C--:B------:R-:W-:Y:S02]  /*3980*/  IMAD R6, R5, R8.reuse, RZ ;  /* 0x0000000805067224 */ /* 0x080fe400078e02ff */
[----:B------:R-:W-:-:S04]  /*3990*/  IMAD.WIDE.U32 R4, R3, R8, RZ ;  /* 0x0000000803047225 */ /* 0x000fc800078e00ff */
[----:B------:R-:W-:Y:S01]  /*39a0*/  IMAD R3, R3, R10, R6 ;  /* 0x0000000a03037224 */ /* 0x000fe200078e0206 */
[----:B------:R-:W-:-:S04]  /*39b0*/  @!P1 MOV R10, 0x400 ;  /* 0x00000400000a9802 */ /* 0x000fc80000000f00 */
[----:B------:R-:W-:Y:S02]  /*39c0*/  IADD3 R6, PT, PT, R5, R3, RZ ;  /* 0x0000000305067210 */ /* 0x000fe40007ffe0ff */
[----:B------:R-:W1:Y:S01]  /*39d0*/  SHFL.DOWN PT, R3, R4, 0x10, 0x1f ;  /* 0x0a001f0004037f89 */ /* 0x000e6200000e0000 */
[----:B0-----:R-:W-:-:S03]  /*39e0*/  @!P1 LEA R10, R13, R10, 0x18 ;  /* 0x0000000a0d0a9211 */ /* 0x001fc600078ec0ff */
[----:B------:R-:W0:Y:S01]  /*39f0*/  SHFL.DOWN PT, R5, R6, 0x10, 0x1f ;  /* 0x0a001f0006057f89 */ /* 0x000e2200000e0000 */
[----:B------:R-:W-:Y:S02]  /*3a00*/  @!P1 IADD3 R7, PT, PT, R7, R10, RZ ;  /* 0x0000000a07079210 */ /* 0x000fe40007ffe0ff */
[----:B-1----:R-:W-:Y:S02]  /*3a10*/  SEL R3, R3, 0x1, !P0 ;  /* 0x0000000103037807 */ /* 0x002fe40004000000 */
[----:B0-----:R-:W-:-:S03]  /*3a20*/  SEL R5, R5, RZ, !P0 ;  /* 0x000000ff05057207 */ /* 0x001fc60004000000 */
[----:B------:R-:W-:Y:S01]  /*3a30*/  IMAD.WIDE.U32 R8, R3, R4, RZ ;  /* 0x0000000403087225 */ /* 0x000fe200078e00ff */
[----:B------:R-:W-:-:S03]  /*3a40*/  ISETP.NE.AND P0, PT, R2, RZ, PT ;  /* 0x000000ff0200720c */ /* 0x000fc60003f05270 */
[----:B------:R-:W-:-:S04]  /*3a50*/  IMAD R5, R5, R4, RZ ;  /* 0x0000000405057224 */ /* 0x000fc800078e02ff */
        /* <DEDUP_REMOVED lines=9> */
[----:B--2---:R-:W1:Y:S01]  /*3af0*/  LDS.128 R4, [UR4+0x20] ;  /* 0x00002004ff047984 */ /* 0x004e620008000c00 */
        /* <DEDUP_REMOVED lines=30> */
.L_x_189:
[----:B------:R-:W-:Y:S05]  /*3ce0*/  BSYNC.RECONVERGENT B0 ;  /* 0x0000000000007941 */ /* 0x000fea0003800200 */
.L_x_173:
[----:B------:R-:W-:Y:S05]  /*3cf0*/  @P0 EXIT ;  /* 0x000000000000094d */ /* 0x000fea0003800000 */
[----:B-1----:R-:W1:Y:S02]  /*3d00*/  LDC.64 R2, c[0x0][0x388] ;  /* 0x0000e200ff027b82 */ /* 0x002e640000000a00 */
[----:B-1----:R-:W-:-:S05]  /*3d10*/  IMAD.WIDE.U32 R2, R0, 0x8, R2 ;  /* 0x0000000800027825 */ /* 0x002fca00078e0002 */
[----:B------:R-:W-:Y:S01]  /*3d20*/  STG.E.64 desc[UR8][R2.64], R8 ;  /* 0x0000000802007986 */ /* 0x000fe2000c101b08 */
[----:B------:R-:W-:Y:S05]  /*3d30*/  EXIT ;  /* 0x000000000000794d */ /* 0x000fea0003800000 */
.L_x_203:
        /* <DEDUP_REMOVED lines=12> */
.L_x_1190:


//--------------------- .text._ZN3cub18CUB_300001_SM_10006detail6reduce28DeviceReduceSingleTileKernelINS2_10policy_hubImj11mul_functorImEE10Policy1000EN6thrust24THRUST_300001_SM_1000_NS6detail15normal_iteratorINSA_10device_ptrImEEEEPmjS6_mm11inc_functorImEEEvT0_T1_T2_T3_T4_T6_ --------------------------
	.section	.text._ZN3cub18CUB_300001_SM_10006detail6reduce28DeviceReduceSingleTileKernelINS2_10policy_hubImj11mul_functorImEE10Policy1000EN6thrust24THRUST_300001_SM_1000_NS6detail15normal_iteratorINSA_10device_ptrImEEEEPmjS6_mm11inc_functorImEEEvT0_T1_T2_T3_T4_T6_,"ax",@progbits
	.align	128
        .global         _ZN3cub18CUB_300001_SM_10006detail6reduce28DeviceReduceSingleTileKernelINS2_10policy_hubImj11mul_functorImEE10Policy1000EN6thrust24THRUST_300001_SM_1000_NS6detail15normal_iteratorINSA_10device_ptrImEEEEPmjS6_mm11inc_functorImEEEvT0_T1_T2_T3_T4_T6_
        .type           _ZN3cub18CUB_300001_SM_10006detail6reduce28DeviceReduceSingleTileKernelINS2_10policy_hubImj11mul_functorImEE10Policy1000EN6thrust24THRUST_300001_SM_1000_NS6detail15normal_iteratorINSA_10device_ptrImEEEEPmjS6_mm11inc_functorImEEEvT0_T1_T2_T3_T4_T6_,@function
        .size           _ZN3cub18CUB_300001_SM_10006detail6reduce28DeviceReduceSingleTileKernelINS2_10policy_hubImj11mul_functorImEE10Policy1000EN6thrust24THRUST_300001_SM_1000_NS6detail15normal_iteratorINSA_10device_ptrImEEEEPmjS6_mm11inc_functorImEEEvT0_T1_T2_T3_T4_T6_,(.L_x_1191 - _ZN3cub18CUB_300001_SM_10006detail6reduce28DeviceReduceSingleTileKernelINS2_10policy_hubImj11mul_functorImEE10Policy1000EN6thrust24THRUST_300001_SM_1000_NS6detail15normal_iteratorINSA_10device_ptrImEEEEPmjS6_mm11inc_functorImEEEvT0_T1_T2_T3_T4_T6_)
        .other          _ZN3cub18CUB_300001_SM_10006detail6reduce28DeviceReduceSingleTileKernelINS2_10policy_hubImj11mul_functorImEE10Policy1000EN6thrust24THRUST_300001_SM_1000_NS6detail15normal_iteratorINSA_10device_ptrImEEEEPmjS6_mm11inc_functorImEEEvT0_T1_T2_T3_T4_T6_,@"STO_CUDA_ENTRY STV_DEFAULT"
_ZN3cub18CUB_300001_SM_10006detail6reduce28DeviceReduceSingleTileKernelINS2_10policy_hubImj11mul_functorImEE10Policy1000EN6thrust24THRUST_300001_SM_1000_NS6detail15normal_iteratorINSA_10device_ptrImEEEEPmjS6_mm11inc_functorImEEEvT0_T1_T2_T3_T4_T6_:
.text._ZN3cub18CUB_300001_SM_10006detail6reduce28DeviceReduceSingleTileKernelINS2_10policy_hubImj11mul_functorImEE10Policy1000EN6thrust24THRUST_300001_SM_1000_NS6detail15normal_iteratorINSA_10device_ptrImEEEEPmjS6_mm11inc_functorImEEEvT0_T1_T2_T3_T4_T6_:
        /* <DEDUP_REMOVED lines=13> */
.L_x_204:
[----:B------:R-:W-:Y:S01]  /*00d0*/  ISETP.GT.U32.AND P0, PT, R2, 0x7ff, PT ;  /* 0x000007ff0200780c */ /* 0x000fe20003f04070 */
[----:B------:R-:W-:-:S12]  /*00e0*/  BSSY.RECONVERGENT B0, `(.L_x_205) ;  /* 0x000037d000007945 */ /* 0x000fd80003800200 */
        /* <DEDUP_REMOVED lines=13> */
.L_x_208:
[----:B------:R-:W-:Y:S05]  /*01c0*/  BSYNC.RECONVERGENT B1 ;  /* 0x0000000000017941 */ /* 0x000fea0003800200 */
.L_x_207:
        /* <DEDUP_REMOVED lines=17> */
.L_x_213:
        /* <DEDUP_REMOVED lines=87> */
.L_x_212:
[----:B------:R-:W-:Y:S05]  /*0850*/  BSYNC.RECONVERGENT B2 ;  /* 0x0000000000027941 */ /* 0x000fea0003800200 */
.L_x_211:
[----:B------:R-:W-:Y:S05]  /*0860*/  @!P0 BRA `(.L_x_210) ;  /* 0x0000000400888947 */ /* 0x000fea0003800000 */
[----:B------:R-:W-:Y:S01]  /*0870*/  ISETP.GE.U32.AND P0, PT, R42, 0x8, PT ;  /* 0x000000082a00780c */ /* 0x000fe20003f06070 */
[----:B------:R-:W-:Y:S01]  /*0880*/  BSSY.RECONVERGENT B2, `(.L_x_214) ;  /* 0x000002f000027945 */ /* 0x000fe20003800200 */
[----:B------:R-:W-:-:S04]  /*0890*/  LOP3.LUT R4, R5, 0x7, RZ, 0xc0, !PT ;  /* 0x0000000705047812 */ /* 0x000fc800078ec0ff */
[----:B------:R-:W-:-:S07]  /*08a0*/  ISETP.NE.AND P1, PT, R4, RZ, PT ;  /* 0x000000ff0400720c */ /* 0x000fce0003f25270 */
[----:B------:R-:W-:Y:S06]  /*08b0*/  @!P0 BRA `(.L_x_215) ;  /* 0x0000000000ac8947 */ /* 0x000fec0003800000 */
[----:B------:R-:W0:Y:S02]  /*08c0*/  LDC.64 R6, c[0x0][0x380] ;  /* 0x0000e000ff067b82 */ /* 0x000e240000000a00 */
[----:B0-----:R-:W-:-:S05]  /*08d0*/  IMAD.WIDE.U32 R24, R3, 0x8, R6 ;  /* 0x0000000803187825 */ /* 0x001fca00078e0006 */
        /* <DEDUP_REMOVED lines=41> */
.L_x_215:
[----:B------:R-:W-:Y:S05]  /*0b70*/  BSYNC.RECONVERGENT B2 ;  /* 0x0000000000027941 */ /* 0x000fea0003800200 */
.L_x_214:
        /* <DEDUP_REMOVED lines=29> */
.L_x_217:
[----:B------:R-:W-:Y:S05]  /*0d50*/  BSYNC.RECONVERGENT B2 ;  /* 0x0000000000027941 */ /* 0x000fea0003800200 */
.L_x_216:
[----:B------:R-:W-:Y:S05]  /*0d60*/  @!P1 BRA `(.L_x_210) ;  /* 0x0000000000489947 */ /* 0x000fea0003800000 */
[----:B------:R-:W0:Y:S02]  /*0d70*/  LDC.64 R4, c[0x0][0x380] ;  /* 0x0000e000ff047b82 */ /* 0x000e240000000a00 */
[----:B0-----:R-:W-:Y:S01]  /*0d80*/  IMAD.WIDE.U32 R4, R3, 0x8, R4 ;  /* 0x0000000803047825 */ /* 0x001fe200078e0004 */
[----:B------:R-:W-:Y:S02]  /*0d90*/  IADD3 R3, PT, PT, -R6, RZ, RZ ;  /* 0x000000ff06037210 */ /* 0x000fe40007ffe1ff */
[----:B------:R-:W-:Y:S02]  /*0da0*/  MOV R8, R4 ;  /* 0x0000000400087202 */ /* 0x000fe40000000f00 */
[----:B------:R-:W-:-:S07]  /*0db0*/  MOV R9, R5 ;  /* 0x0000000500097202 */ /* 0x000fce0000000f00 */
.L_x_218:
        /* <DEDUP_REMOVED lines=13> */
.L_x_210:
[----:B------:R-:W-:Y:S05]  /*0e90*/  BSYNC.RECONVERGENT B1 ;  /* 0x0000000000017941 */ /* 0x000fea0003800200 */
.L_x_209:
        /* <DEDUP_REMOVED lines=39> */
[----:B------:R-:W-:Y:S01]  /*1110*/  IMAD R7, R3, R6, R7 ;  /* 0x0000000603077224 */ /* 0x000fe200078e0207 */
[----:B------:R-:W0:Y:S04]  /*1120*/  SHFL.DOWN PT, R2, R4, 0x10, 0x1f ;  /* 0x0a001f0004027f89 */ /* 0x000e2800000e0000 */
[----:B------:R-:W-:Y:S01]  /*1130*/  IADD3 R8, PT, PT, R5, R7, RZ ;  /* 0x0000000705087210 */ /* 0x000fe20007ffe0ff */
[----:B------:R-:W1:Y:S04]  /*1140*/  @!P1 S2R R6, SR_CgaCtaId ;  /* 0x0000000000069919 */ /* 0x000e680000008800 */
[----:B------:R-:W2:Y:S01]  /*1150*/  SHFL.DOWN PT, R3, R8, 0x10, 0x1f ;  /* 0x0a001f0008037f89 */ /* 0x000ea200000e0000 */
[----:B0-----:R-:W-:-:S02]  /*1160*/  SEL R7, R2, 0x1, !P0 ;  /* 0x0000000102077807 */ /* 0x001fc40004000000 */
[----:B------:R-:W-:-:S04]  /*1170*/  @!P1 SHF.R.U32.HI R2, RZ, 0x2, R0 ;  /* 0x00000002ff029819 */ /* 0x000fc80000011600 */
[----:B------:R-:W-:Y:S02]  /*1180*/  @!P1 LOP3.LUT R2, R2, 0xf8, RZ, 0xc0, !PT ;  /* 0x000000f802029812 */ /* 0x000fe400078ec0ff */
[----:B--2---:R-:W-:Y:S02]  /*1190*/  SEL R3, R3, RZ, !P0 ;  /* 0x000000ff03037207 */ /* 0x004fe40004000000 */
[----:B------:R-:W-:-:S03]  /*11a0*/  ISETP.NE.AND P0, PT, R0, RZ, PT ;  /* 0x000000ff0000720c */ /* 0x000fc60003f05270 */
[-C--:B------:R-:W-:Y:S01]  /*11b0*/  IMAD R9, R3, R4.reuse, RZ ;  /* 0x0000000403097224 */ /* 0x080fe200078e02ff */
[----:B------:R-:W-:Y:S01]  /*11c0*/  @!P1 MOV R3, 0x400 ;  /* 0x0000040000039802 */ /* 0x000fe20000000f00 */
[----:B------:R-:W-:-:S03]  /*11d0*/  IMAD.WIDE.U32 R4, R7, R4, RZ ;  /* 0x0000000407047225 */ /* 0x000fc600078e00ff */
[----:B-1----:R-:W-:Y:S01]  /*11e0*/  @!P1 LEA R3, R6, R3, 0x18 ;  /* 0x0000000306039211 */ /* 0x002fe200078ec0ff */
[----:B------:R-:W-:-:S03]  /*11f0*/  IMAD R9, R7, R8, R9 ;  /* 0x0000000807097224 */ /* 0x000fc600078e0209 */
[----:B------:R-:W-:Y:S02]  /*1200*/  @!P1 IADD3 R3, PT, PT, R2, R3, RZ ;  /* 0x0000000302039210 */ /* 0x000fe40007ffe0ff */
        /* <DEDUP_REMOVED lines=37> */
[----:B------:R-:W-:Y:S01]  /*1460*/  IMAD R5, R3, R4, R5 ;  /* 0x0000000403057224 */ /* 0x000fe200078e0205 */
[----:B------:R-:W-:-:S04]  /*1470*/  MOV R4, R6 ;  /* 0x0000000600047202 */ /* 0x000fc80000000f00 */
[----:B------:R-:W-:Y:S01]  /*1480*/  IADD3 R5, PT, PT, R7, R5, RZ ;  /* 0x0000000507057210 */ /* 0x000fe20007ffe0ff */
[----:B------:R-:W-:Y:S06]  /*1490*/  BRA `(.L_x_220) ;  /* 0x0000002400047947 */ /* 0x000fec0003800000 */
.L_x_219:
        /* <DEDUP_REMOVED lines=23> */
[----:B--2---:R-:W-:-:S03]  /*1610*/  SEL R7, R7, RZ, !P0 ;  /* 0x000000ff07077207 */ /* 0x004fc60004000000 */
[----:B------:R-:W-:-:S04]  /*1620*/  IMAD.WIDE.U32 R8, R5, R6, RZ ;  /* 0x0000000605087225 */ /* 0x000fc800078e00ff */
[----:B------:R-:W-:-:S04]  /*1630*/  IMAD R7, R7, R6, RZ ;  /* 0x0000000607077224 */ /* 0x000fc800078e02ff */
[----:B------:R-:W-:Y:S02]  /*1640*/  IMAD R7, R5, R10, R7 ;  /* 0x0000000a05077224 */ /* 0x000fe400078e0207 */
[----:B------:R-:W1:Y:S03]  /*1650*/  SHFL.DOWN PT, R5, R8, 0x4, R4 ;  /* 0x0880000008057989 */ /* 0x000e6600000e0004 */
[----:B------:R-:W-:Y:S02]  /*1660*/  IADD3 R11, PT, PT, R9, R7, RZ ;  /* 0x00000007090b7210 */ /* 0x000fe40007ffe0ff */
[----:B------:R-:W-:-:S03]  /*1670*/  IADD3 R9, PT, PT, R3, 0x4, RZ ;  /* 0x0000000403097810 */ /* 0x000fc60007ffe0ff */
[----:B------:R-:W2:Y:S01]  /*1680*/  SHFL.DOWN PT, R7, R11, 0x4, R4 ;  /* 0x088000000b077989 */ /* 0x000ea200000e0004 */
[-C--:B------:R-:W-:Y:S02]  /*1690*/  ISETP.GT.AND P0, PT, R9, R4.reuse, PT ;  /* 0x000000040900720c */ /* 0x080fe40003f04270 */
[C---:B------:R-:W-:Y:S02]  /*16a0*/  IADD3 R9, PT, PT, R3.reuse, 0x8, RZ ;  /* 0x0000000803097810 */ /* 0x040fe40007ffe0ff */
[----:B------:R-:W-:Y:S02]  /*16b0*/  IADD3 R3, PT, PT, R3, 0x10, RZ ;  /* 0x0000001003037810 */ /* 0x000fe40007ffe0ff */
[----:B-1----:R-:W-:Y:S02]  /*16c0*/  SEL R5, R5, 0x1, !P0 ;  /* 0x0000000105057807 */ /* 0x002fe40004000000 */
[----:B--2---:R-:W-:Y:S02]  /*16d0*/  SEL R7, R7, RZ, !P0 ;  /* 0x000000ff07077207 */ /* 0x004fe40004000000 */
[----:B------:R-:W-:-:S03]  /*16e0*/  ISETP.GT.AND P0, PT, R9, R4, PT ;  /* 0x000000040900720c */ /* 0x000fc60003f04270 */
[-C--:B------:R-:W-:Y:S02]  /*16f0*/  IMAD R10, R7, R8.reuse, RZ ;  /* 0x00000008070a7224 */ /* 0x080fe400078e02ff */
[----:B------:R-:W-:-:S04]  /*1700*/  IMAD.WIDE.U32 R6, R5, R8, RZ ;  /* 0x0000000805067225 */ /* 0x000fc800078e00ff */
[----:B------:R-:W-:Y:S01]  /*1710*/  IMAD R5, R5, R11, R10 ;  /* 0x0000000b05057224 */ /* 0x000fe200078e020a */
[----:B------:R-:W-:-:S04]  /*1720*/  @!P1 MOV R11, 0x400 ;  /* 0x00000400000b9802 */ /* 0x000fc80000000f00 */
[----:B------:R-:W-:Y:S02]  /*1730*/  IADD3 R10, PT, PT, R7, R5, RZ ;  /* 0x00000005070a7210 */ /* 0x000fe40007ffe0ff */
[----:B------:R-:W1:Y:S01]  /*1740*/  SHFL.DOWN PT, R5, R6, 0x8, R4 ;  /* 0x0900000006057989 */ /* 0x000e6200000e0004 */
[----:B0-----:R-:W-:-:S03]  /*1750*/  @!P1 LEA R12, R12, R11, 0x18 ;  /* 0x0000000b0c0c9211 */ /* 0x001fc600078ec0ff */
[----:B------:R-:W0:Y:S01]  /*1760*/  SHFL.DOWN PT, R7, R10, 0x8, R4 ;  /* 0x090000000a077989 */ /* 0x000e2200000e0004 */
[----:B-1----:R-:W-:Y:S02]  /*1770*/  SEL R5, R5, 0x1, !P0 ;  /* 0x0000000105057807 */ /* 0x002fe40004000000 */
[----:B0-----:R-:W-:-:S03]  /*1780*/  SEL R7, R7, RZ, !P0 ;  /* 0x000000ff07077207 */ /* 0x001fc60004000000 */
[----:B------:R-:W-:Y:S01]  /*1790*/  IMAD.WIDE.U32 R8, R5, R6, RZ ;  /* 0x0000000605087225 */ /* 0x000fe200078e00ff */
[----:B------:R-:W-:Y:S02]  /*17a0*/  ISETP.GT.AND P0, PT, R3, R4, PT ;  /* 0x000000040300720c */ /* 0x000fe40003f04270 */
[----:B------:R-:W-:Y:S01]  /*17b0*/  @!P1 SHF.R.U32.HI R3, RZ, 0x2, R0 ;  /* 0x00000002ff039819 */ /* 0x000fe20000011600 */
[----:B------:R-:W-:-:S03]  /*17c0*/  IMAD R7, R7, R6, RZ ;  /* 0x0000000607077224 */ /* 0x000fc600078e02ff */
[----:B------:R-:W-:Y:S01]  /*17d0*/  @!P1 LOP3.LUT R3, R3, 0xf8, RZ, 0xc0, !PT ;  /* 0x000000f803039812 */ /* 0x000fe200078ec0ff */
[----:B------:R-:W-:Y:S02]  /*17e0*/  IMAD R7, R5, R10, R7 ;  /* 0x0000000a05077224 */ /* 0x000fe400078e0207 */
[----:B------:R-:W0:Y:S01]  /*17f0*/  SHFL.DOWN PT, R5, R8, 0x10, R4 ;  /* 0x0a00000008057989 */ /* 0x000e2200000e0004 */
[----:B------:R-:W-:Y:S02]  /*1800*/  @!P1 IADD3 R3, PT, PT, R3, R12, RZ ;  /* 0x0000000c03039210 */ /* 0x000fe40007ffe0ff */
[----:B------:R-:W-:-:S05]  /*1810*/  IADD3 R9, PT, PT, R9, R7, RZ ;  /* 0x0000000709097210 */ /* 0x000fca0007ffe0ff */
[----:B------:R-:W1:Y:S01]  /*1820*/  SHFL.DOWN PT, R7, R9, 0x10, R4 ;  /* 0x0a00000009077989 */ /* 0x000e6200000e0004 */
[----:B0-----:R-:W-:Y:S02]  /*1830*/  SEL R5, R5, 0x1, !P0 ;  /* 0x0000000105057807 */ /* 0x001fe40004000000 */
[----:B-1----:R-:W-:Y:S02]  /*1840*/  SEL R7, R7, RZ, !P0 ;  /* 0x000000ff07077207 */ /* 0x002fe40004000000 */
        /* <DEDUP_REMOVED lines=18> */
[----:B------:R-:W-:-:S04]  /*1970*/  IMAD R3, R3, R4, RZ ;  /* 0x0000000403037224 */ /* 0x000fc800078e02ff */
[----:B------:R-:W-:Y:S01]  /*1980*/  IMAD R5, R12, R5, R3 ;  /* 0x000000050c057224 */ /* 0x000fe200078e0203 */
[----:B------:R-:W-:Y:S01]  /*1990*/  SEL R3, R14, 0x1, P1 ;  /* 0x000000010e037807 */ /* 0x000fe20000800000 */
[----:B------:R-:W-:-:S05]  /*19a0*/  IMAD.WIDE.U32 R12, R12, R4, RZ ;  /* 0x000000040c0c7225 */ /* 0x000fca00078e00ff */
[----:B------:R-:W-:Y:S02]  /*19b0*/  IADD3 R0, PT, PT, R13, R5, RZ ;  /* 0x000000050d007210 */ /* 0x000fe40007ffe0ff */
[----:B------:R-:W0:Y:S01]  /*19c0*/  LDS.128 R4, [UR4+0x30] ;  /* 0x00003004ff047984 */ /* 0x000e220008000c00 */
[----:B------:R-:W-:Y:S01]  /*19d0*/  SEL R13, R15, RZ, P1 ;  /* 0x000000ff0f0d7207 */ /* 0x000fe20000800000 */
[----:B------:R-:W-:Y:S01]  /*19e0*/  IMAD.WIDE.U32 R14, R12, R3, RZ ;  /* 0x000000030c0e7225 */ /* 0x000fe200078e00ff */
[----:B------:R-:W-:-:S03]  /*19f0*/  ISETP.GT.U32.AND P1, PT, R2, 0x60, PT ;  /* 0x000000600200780c */ /* 0x000fc60003f24070 */
[----:B------:R-:W-:Y:S01]  /*1a00*/  IMAD R0, R0, R3, RZ ;  /* 0x0000000300007224 */ /* 0x000fe200078e02ff */
[----:B-1----:R-:W-:-:S03]  /*1a10*/  SEL R9, R9, RZ, P1 ;  /* 0x000000ff09097207 */ /* 0x002fc60000800000 */
        /* <DEDUP_REMOVED lines=21> */
[----:B------:R-:W-:Y:S02]  /*1b70*/  SEL R3, R6, 0x1, P1 ;  /* 0x0000000106037807 */ /* 0x000fe40000800000 */
[----:B------:R-:W-:Y:S01]  /*1b80*/  SEL R7, R7, RZ, P1 ;  /* 0x000000ff07077207 */ /* 0x000fe20000800000 */
[----:B------:R-:W-:Y:S01]  /*1b90*/  IMAD R11, R11, R10, R0 ;  /* 0x0000000a0b0b7224 */ /* 0x000fe200078e0200 */
[----:B------:R-:W-:-:S04]  /*1ba0*/  ISETP.GT.U32.AND P1, PT, R2, 0xe0, PT ;  /* 0x000000e00200780c */ /* 0x000fc80003f24070 */
        /* <DEDUP_REMOVED lines=12> */
.L_x_206:
[----:B------:R-:W0:Y:S01]  /*1c70*/  S2R R0, SR_TID.X ;  /* 0x0000000000007919 */ /* 0x000e220000002100 */
[----:B------:R-:W1:Y:S02]  /*1c80*/  LDCU.64 UR4, c[0x0][0x380] ;  /* 0x00007000ff0477ac */ /* 0x000e640008000a00 */
[----:B-1----:R-:W-:Y:S02]  /*1c90*/  MOV R6, UR4 ;  /* 0x0000000400067c02 */ /* 0x002fe40008000f00 */
[----:B------:R-:W-:-:S03]  /*1ca0*/  MOV R7, UR5 ;  /* 0x0000000500077c02 */ /* 0x000fc60008000f00 */
        /* <DEDUP_REMOVED lines=9> */
[----:B------:R-:W-:Y:S01]  /*1d40*/  UMOV UR4, 0x800 ;  /* 0x0000080000047882 */ /* 0x000fe20000000000 */
        /* <DEDUP_REMOVED lines=26> */
[----:B------:R-:W-:Y:S01]  /*1ef0*/  IADD3 R15, PT, PT, R2, -0x800, RZ ;  /* 0xfffff800020f7810 */ /* 0x000fe20007ffe0ff */
[----:B------:R-:W-:-:S04]  /*1f00*/  IMAD.WIDE.U32 R10, R8, R3, R8 ;  /* 0x00000003080a7225 */ /* 0x000fc800078e0008 */
[----:B------:R-:W-:Y:S01]  /*1f10*/  IMAD R12, R8, R13, R12 ;  /* 0x0000000d080c7224 */ /* 0x000fe200078e020c */
[----:B------:R-:W-:-:S04]  /*1f20*/  IADD3 R3, P0, PT, R3, R10, RZ ;  /* 0x0000000a03037210 */ /* 0x000fc80007f1e0ff */
[----:B------:R-:W-:Y:S01]  /*1f30*/  IADD3.X R11, PT, PT, R13, R11, R12, P0, !PT ;  /* 0x0000000b0d0b7210 */ /* 0x000fe200007fe40c */
[-C--:B------:R-:W-:Y:S01]  /*1f40*/  IMAD R10, R5, R3.reuse, RZ ;  /* 0x00000003050a7224 */ /* 0x080fe200078e02ff */
[----:B------:R-:W-:Y:S01]  /*1f50*/  ISETP.GE.U32.AND P0, PT, R15, 0x800, PT ;  /* 0x000008000f00780c */ /* 0x000fe20003f06070 */
[----:B------:R-:W-:-:S04]  /*1f60*/  IMAD.WIDE.U32 R8, R4, R3, R4 ;  /* 0x0000000304087225 */ /* 0x000fc800078e0004 */
[----:B------:R-:W-:Y:S01]  /*1f70*/  IMAD R5, R4, R11, R10 ;  /* 0x0000000b04057224 */ /* 0x000fe200078e020a */
[----:B------:R-:W-:-:S04]  /*1f80*/  IADD3 R40, P1, P2, R3, 0x1, R8 ;  /* 0x0000000103287810 */ /* 0x000fc80007a3e008 */
[----:B------:R-:W-:-:S04]  /*1f90*/  IADD3 R8, PT, PT, R9, R5, RZ ;  /* 0x0000000509087210 */ /* 0x000fc80007ffe0ff */
[----:B------:R-:W-:Y:S01]  /*1fa0*/  IADD3.X R41, PT, PT, R11, RZ, R8, P1, P2 ;  /* 0x000000ff0b297210 */ /* 0x000fe20000fe4408 */
[----:B------:R-:W-:Y:S06]  /*1fb0*/  @!P0 BRA `(.L_x_221) ;  /* 0x0000000000d08947 */ /* 0x000fec0003800000 */
[----:B------:R-:W0:Y:S01]  /*1fc0*/  LDC R14, c[0x0][0x390] ;  /* 0x0000e400ff0e7b82 */ /* 0x000e220000000800 */
[----:B------:R-:W-:-:S07]  /*1fd0*/  UMOV UR4, 0x800 ;  /* 0x0000080000047882 */ /* 0x000fce0000000000 */
[----:B------:R-:W1:Y:S02]  /*1fe0*/  LDC.64 R6, c[0x0][0x380] ;  /* 0x0000e000ff067b82 */ /* 0x000e640000000a00 */
.L_x_223:
[----:B------:R-:W-:-:S05]  /*1ff0*/  IADD3 R21, PT, PT, R0, UR4, RZ ;  /* 0x0000000400157c10 */ /* 0x000fca000fffe0ff */
[----:B-1----:R-:W-:-:S05]  /*2000*/  IMAD.WIDE.U32 R20, R21, 0x8, R6 ;  /* 0x0000000815147825 */ /* 0x002fca00078e0006 */
        /* <DEDUP_REMOVED lines=33> */
[----:B------:R-:W-:Y:S01]  /*2220*/  IMAD.WIDE.U32 R8, R2, R10, R10 ;  /* 0x0000000a02087225 */ /* 0x000fe200078e000a */
[----:B0-----:R-:W-:-:S03]  /*2230*/  MOV R2, R14 ;  /* 0x0000000e00027202 */ /* 0x001fc60000000f00 */
[----:B------:R-:W-:Y:S01]  /*2240*/  IMAD R13, R3, R10, R13 ;  /* 0x0000000a030d7224 */ /* 0x000fe200078e020d */
[----:B------:R-:W-:-:S04]  /*2250*/  IADD3 R10, PT, PT, R2, -UR4, RZ ;  /* 0x80000004020a7c10 */ /* 0x000fc8000fffe0ff */
[----:B------:R-:W-:Y:S02]  /*2260*/  ISETP.GE.U32.AND P0, PT, R10, 0x800, PT ;  /* 0x000008000a00780c */ /* 0x000fe40003f06070 */
[----:B------:R-:W-:-:S05]  /*2270*/  IADD3 R9, PT, PT, R9, R13, RZ ;  /* 0x0000000d09097210 */ /* 0x000fca0007ffe0ff */
[----:B------:R-:W-:Y:S02]  /*2280*/  IMAD R3, R9, R4, RZ ;  /* 0x0000000409037224 */ /* 0x000fe400078e02ff */
[----:B------:R-:W-:-:S04]  /*2290*/  IMAD.WIDE.U32 R40, R4, R8, R8 ;  /* 0x0000000804287225 */ /* 0x000fc800078e0008 */
[----:B------:R-:W-:-:S05]  /*22a0*/  IMAD R3, R5, R8, R3 ;  /* 0x0000000805037224 */ /* 0x000fca00078e0203 */
[----:B------:R-:W-:Y:S01]  /*22b0*/  IADD3 R41, PT, PT, R41, R3, RZ ;  /* 0x0000000329297210 */ /* 0x000fe20007ffe0ff */
[----:B------:R-:W-:Y:S06]  /*22c0*/  @!P0 BRA `(.L_x_222) ;  /* 0x0000001000048947 */ /* 0x000fec0003800000 */
[----:B------:R-:W-:-:S06]  /*22d0*/  UIADD3 UR4, UPT, UPT, UR4, 0x800, URZ ;  /* 0x0000080004047890 */ /* 0x000fcc000fffe0ff */
[----:B------:R-:W-:-:S13]  /*22e0*/  ISETP.LT.U32.AND P0, PT, R15, UR4, PT ;  /* 0x000000040f007c0c */ /* 0x000fda000bf01070 */
[----:B------:R-:W-:Y:S05]  /*22f0*/  @!P0 BRA `(.L_x_223) ;  /* 0xfffffffc003c8947 */ /* 0x000fea000383ffff */
.L_x_221:
[----:B------:R-:W-:Y:S01]  /*2300*/  IADD3 R3, PT, PT, R2, -UR4, RZ ;  /* 0x8000000402037c10 */ /* 0x000fe2000fffe0ff */
[----:B------:R-:W-:Y:S03]  /*2310*/  BSSY.RECONVERGENT B1, `(.L_x_222) ;  /* 0x00000fc000017945 */ /* 0x000fe60003800200 */
[----:B------:R-:W-:-:S04]  /*2320*/  ISETP.GE.AND P0, PT, R0, R3, PT ;  /* 0x000000030000720c */ /* 0x000fc80003f06270 */
[----:B------:R-:W-:-:S13]  /*2330*/  ISETP.LE.U32.OR P0, PT, R2, UR4, P0 ;  /* 0x0000000402007c0c */ /* 0x000fda0008703470 */
[----:B------:R-:W-:Y:S05]  /*2340*/  @P0 BRA `(.L_x_224) ;  /* 0x0000000c00e00947 */ /* 0x000fea0003800000 */
[-C--:B------:R-:W-:Y:S01]  /*2350*/  LOP3.LUT R3, RZ, R0.reuse, RZ, 0x33, !PT ;  /* 0x00000000ff037212 */ /* 0x080fe200078e33ff */
[----:B------:R-:W-:Y:S03]  /*2360*/  BSSY.RECONVERGENT B2, `(.L_x_225) ;  /* 0x0000083000027945 */ /* 0x000fe60003800200 */
[----:B------:R-:W-:Y:S02]  /*2370*/  IADD3 R3, PT, PT, R2, -UR4, R3 ;  /* 0x8000000402037c10 */ /* 0x000fe4000fffe003 */
[----:B------:R-:W-:Y:S02]  /*2380*/  MOV R2, R0 ;  /* 0x0000000000027202 */ /* 0x000fe40000000f00 */
[C---:B------:R-:W-:Y:S02]  /*2390*/  ISETP.GE.U32.AND P0, PT, R3.reuse, 0xf00, PT ;  /* 0x00000f000300780c */ /* 0x040fe40003f06070 */
[----:B------:R-:W-:-:S04]  /*23a0*/  LEA.HI R4, R3, 0x1, RZ, 0x18 ;  /* 0x0000000103047811 */ /* 0x000fc800078fc0ff */
[----:B------:R-:W-:-:S07]  /*23b0*/  LOP3.LUT R5, R4, 0xf, RZ, 0xc0, !PT ;  /* 0x0000000f04057812 */ /* 0x000fce00078ec0ff */
[----:B------:R-:W-:Y:S05]  /*23c0*/  @!P0 BRA `(.L_x_226) ;  /* 0x0000000400f08947 */ /* 0x000fea0003800000 */
[----:B------:R-:W-:Y:S01]  /*23d0*/  LOP3.LUT R3, R4, 0x1fffff0, RZ, 0xc0, !PT ;  /* 0x01fffff004037812 */ /* 0x000fe200078ec0ff */
[----:B------:R-:W-:Y:S01]  /*23e0*/  BSSY.RECONVERGENT B3, `(.L_x_227) ;  /* 0x0000079000037945 */ /* 0x000fe20003800200 */
[C---:B------:R-:W-:Y:S02]  /*23f0*/  LOP3.LUT R2, R0.reuse, 0x800, RZ, 0xfc, !PT ;  /* 0x0000080000027812 */ /* 0x040fe400078efcff */
[----:B------:R-:W-:Y:S02]  /*2400*/  IADD3 R42, PT, PT, R0, UR4, RZ ;  /* 0x00000004002a7c10 */ /* 0x000fe4000fffe0ff */
[----:B------:R-:W-:-:S07]  /*2410*/  IADD3 R3, PT, PT, -R3, RZ, RZ ;  /* 0x000000ff03037210 */ /* 0x000fce0007ffe1ff */
.L_x_228:
        /* <DEDUP_REMOVED lines=45> */
[----:B------:R-:W-:-:S06]  /*26f0*/  IMAD.WIDE.U32 R38, R39, 0x8, R6 ;  /* 0x0000000827267825 */ /* 0x000fcc00078e0006 */
[----:B------:R-:W5:Y:S01]  /*2700*/  LDG.E.64 R38, desc[UR6][R38.64] ;  /* 0x0000000626267981 */ /* 0x000f62000c1e1b00 */
[----:B------:R-:W-:Y:S02]  /*2710*/  IADD3 R3, PT, PT, R3, 0x10, RZ ;  /* 0x0000001003037810 */ /* 0x000fe40007ffe0ff */
[----:B------:R-:W-:Y:S02]  /*2720*/  IADD3 R2, PT, PT, R2, 0x1000, RZ ;  /* 0x0000100002027810 */ /* 0x000fe40007ffe0ff */
[----:B------:R-:W-:Y:S02]  /*2730*/  ISETP.NE.AND P0, PT, R3, RZ, PT ;  /* 0x000000ff0300720c */ /* 0x000fe40003f05270 */
[----:B------:R-:W-:Y:S01]  /*2740*/  IADD3 R42, PT, PT, R42, 0x1000, RZ ;  /* 0x000010002a2a7810 */ /* 0x000fe20007ffe0ff */
        /* <DEDUP_REMOVED lines=66> */
[----:B------:R-:W-:Y:S05]  /*2b70*/  BSYNC.RECONVERGENT B3 ;  /* 0x0000000000037941 */ /* 0x000fea0003800200 */
.L_x_227:
[----:B------:R-:W-:-:S07]  /*2b80*/  IADD3 R2, PT, PT, R2, -0x800, RZ ;  /* 0xfffff80002027810 */ /* 0x000fce0007ffe0ff */
.L_x_226:
[----:B------:R-:W-:Y:S05]  /*2b90*/  BSYNC.RECONVERGENT B2 ;  /* 0x0000000000027941 */ /* 0x000fea0003800200 */
.L_x_225:
[----:B------:R-:W-:-:S13]  /*2ba0*/  ISETP.NE.AND P0, PT, R5, RZ, PT ;  /* 0x000000ff0500720c */ /* 0x000fda0003f05270 */
[----:B------:R-:W-:Y:S05]  /*2bb0*/  @!P0 BRA `(.L_x_224) ;  /* 0x0000000400c48947 */ /* 0x000fea0003800000 */
[----:B------:R-:W-:Y:S01]  /*2bc0*/  ISETP.GE.U32.AND P0, PT, R5, 0x8, PT ;  /* 0x000000080500780c */ /* 0x000fe20003f06070 */
[----:B------:R-:W-:Y:S01]  /*2bd0*/  BSSY.RECONVERGENT B2, `(.L_x_229) ;  /* 0x000003d000027945 */ /* 0x000fe20003800200 */
[----:B------:R-:W-:-:S04]  /*2be0*/  LOP3.LUT R3, R4, 0x7, RZ, 0xc0, !PT ;  /* 0x0000000704037812 */ /* 0x000fc800078ec0ff */
[----:B------:R-:W-:-:S07]  /*2bf0*/  ISETP.NE.AND P1, PT, R3, RZ, PT ;  /* 0x000000ff0300720c */ /* 0x000fce0003f25270 */
[----:B------:R-:W-:Y:S06]  /*2c00*/  @!P0 BRA `(.L_x_230) ;  /* 0x0000000000e48947 */ /* 0x000fec0003800000 */
[----:B------:R-:W-:-:S05]  /*2c10*/  IADD3 R5, PT, PT, R2, UR4, RZ ;  /* 0x0000000402057c10 */ /* 0x000fca000fffe0ff */
        /* <DEDUP_REMOVED lines=56> */
.L_x_230:
[----:B------:R-:W-:Y:S05]  /*2fa0*/  BSYNC.RECONVERGENT B2 ;  /* 0x0000000000027941 */ /* 0x000fea0003800200 */
.L_x_229:
        /* <DEDUP_REMOVED lines=35> */
.L_x_232:
[----:B------:R-:W-:Y:S05]  /*31e0*/  BSYNC.RECONVERGENT B2 ;  /* 0x0000000000027941 */ /* 0x000fea0003800200 */
.L_x_231:
[----:B------:R-:W-:Y:S05]  /*31f0*/  @!P1 BRA `(.L_x_224) ;  /* 0x0000000000349947 */ /* 0x000fea0003800000 */
[----:B------:R-:W-:Y:S02]  /*3200*/  IADD3 R9, PT, PT, R2, UR4, RZ ;  /* 0x0000000402097c10 */ /* 0x000fe4000fffe0ff */
[----:B------:R-:W-:-:S07]  /*3210*/  IADD3 R8, PT, PT, -R4, RZ, RZ ;  /* 0x000000ff04087210 */ /* 0x000fce0007ffe1ff */
.L_x_233:
        /* <DEDUP_REMOVED lines=11> */
.L_x_224:
[----:B------:R-:W-:Y:S05]  /*32d0*/  BSYNC.RECONVERGENT B1 ;  /* 0x0000000000017941 */ /* 0x000fea0003800200 */
.L_x_222:
        /* <DEDUP_REMOVED lines=31> */
[----:B------:R-:W1:Y:S01]  /*34d0*/  SHFL.DOWN PT, R3, R2, 0x8, 0x1f ;  /* 0x09001f0002037f89 */ /* 0x000e6200000e0000 */
[----:B------:R-:W-:-:S03]  /*34e0*/  @!P1 SHF.R.U32.HI R7, RZ, 0x2, R0 ;  /* 0x00000002ff079819 */ /* 0x000fc60000011600 */
[----:B------:R-:W2:Y:S01]  /*34f0*/  SHFL.DOWN PT, R5, R8, 0x8, 0x1f ;  /* 0x09001f0008057f89 */ /* 0x000ea200000e0000 */
[----:B------:R-:W-:Y:S02]  /*3500*/  @!P1 LOP3.LUT R7, R7, 0xf8, RZ, 0xc0, !PT ;  /* 0x000000f807079812 */ /* 0x000fe400078ec0ff */
[----:B-1----:R-:W-:Y:S02]  /*3510*/  SEL R3, R3, 0x1, !P0 ;  /* 0x0000000103037807 */ /* 0x002fe40004000000 */
[----:B--2---:R-:W-:Y:S02]  /*3520*/  SEL R5, R5, RZ, !P0 ;  /* 0x000000ff05057207 */ /* 0x004fe40004000000 */
[----:B------:R-:W-:-:S03]  /*3530*/  ISETP.GT.AND P0, PT, R10, 0xf, PT ;  /* 0x0000000f0a00780c */ /* 0x000fc60003f04270 */
[-C--:B------:R-:W-:Y:S02]  /*3540*/  IMAD R6, R5, R2.reuse, RZ ;  /* 0x0000000205067224 */ /* 0x080fe400078e02ff */
[----:B------:R-:W-:-:S04]  /*3550*/  IMAD.WIDE.U32 R4, R3, R2, RZ ;  /* 0x0000000203047225 */ /* 0x000fc800078e00ff */
[----:B------:R-:W-:Y:S01]  /*3560*/  IMAD R3, R3, R8, R6 ;  /* 0x0000000803037224 */ /* 0x000fe200078e0206 */
[----:B------:R-:W-:Y:S01]  /*3570*/  SHFL.DOWN PT, R2, R4, 0x10, 0x1f ;  /* 0x0a001f0004027f89 */ /* 0x000fe200000e0000 */
[----:B------:R-:W-:-:S03]  /*3580*/  @!P1 MOV R8, 0x400 ;  /* 0x0000040000089802 */ /* 0x000fc60000000f00 */
[----:B------:R-:W-:Y:S02]  /*3590*/  IADD3 R6, PT, PT, R5, R3, RZ ;  /* 0x0000000305067210 */ /* 0x000fe40007ffe0ff */
[----:B0-----:R-:W-:-:S03]  /*35a0*/  @!P1 LEA R8, R9, R8, 0x18 ;  /* 0x0000000809089211 */ /* 0x001fc600078ec0ff */
[----:B------:R-:W0:Y:S01]  /*35b0*/  SHFL.DOWN PT, R3, R6, 0x10, 0x1f ;  /* 0x0a001f0006037f89 */ /* 0x000e2200000e0000 */
[----:B------:R-:W-:Y:S02]  /*35c0*/  @!P1 IADD3 R7, PT, PT, R7, R8, RZ ;  /* 0x0000000807079210 */ /* 0x000fe40007ffe0ff */
[----:B0-----:R-:W-:Y:S02]  /*35d0*/  SEL R5, R3, RZ, !P0 ;  /* 0x000000ff03057207 */ /* 0x001fe40004000000 */
[----:B------:R-:W-:Y:S02]  /*35e0*/  SEL R3, R2, 0x1, !P0 ;  /* 0x0000000102037807 */ /* 0x000fe40004000000 */
[----:B------:R-:W-:Y:S01]  /*35f0*/  ISETP.NE.AND P0, PT, R0, RZ, PT ;  /* 0x000000ff0000720c */ /* 0x000fe20003f05270 */
        /* <DEDUP_REMOVED lines=11> */
[----:B------:R-:W1:Y:S01]  /*36b0*/  LDS.128 R8, [UR4+0x20] ;  /* 0x00002004ff087984 */ /* 0x000e620008000c00 */
[-C--:B0-----:R-:W-:Y:S02]  /*36c0*/  IMAD R0, R13, R4.reuse, RZ ;  /* 0x000000040d007224 */ /* 0x081fe400078e02ff */
[----:B------:R-:W-:-:S04]  /*36d0*/  IMAD.WIDE.U32 R2, R12, R4, RZ ;  /* 0x000000040c027225 */ /* 0x000fc800078e00ff */
[----:B--2---:R-:W-:Y:S02]  /*36e0*/  IMAD R5, R12, R5, R0 ;  /* 0x000000050c057224 */ /* 0x004fe400078e0200 */
        /* <DEDUP_REMOVED lines=27> */
[----:B------:R-:W-:-:S07]  /*38a0*/  IADD3 R5, PT, PT, R7, R5, RZ ;  /* 0x0000000507057210 */ /* 0x000fce0007ffe0ff */
.L_x_220:
[----:B------:R-:W-:Y:S05]  /*38b0*/  BSYNC.RECONVERGENT B0 ;  /* 0x0000000000007941 */ /* 0x000fea0003800200 */
.L_x_205:
[----:B------:R-:W-:Y:S05]  /*38c0*/  @P0 EXIT ;  /* 0x000000000000094d */ /* 0x000fea0003800000 */
[----:B------:R-:W0:Y:S01]  /*38d0*/  LDCU.64 UR4, c[0x0][0x398] ;  /* 0x00007300ff0477ac */ /* 0x000e220008000a00 */
[----:B--2---:R-:W2:Y:S01]  /*38e0*/  LDC.64 R6, c[0x0][0x388] ;  /* 0x0000e200ff067b82 */ /* 0x004ea20000000a00 */
[----:B01----:R-:W-:Y:S02]  /*38f0*/  IMAD R5, R5, UR4, RZ ;  /* 0x0000000405057c24 */ /* 0x003fe4000f8e02ff */
[----:B------:R-:W-:-:S04]  /*3900*/  IMAD.WIDE.U32 R2, R4, UR4, RZ ;  /* 0x0000000404027c25 */ /* 0x000fc8000f8e00ff */
[----:B------:R-:W-:-:S05]  /*3910*/  IMAD R5, R4, UR5, R5 ;  /* 0x0000000504057c24 */ /* 0x000fca000f8e0205 */
[----:B------:R-:W-:-:S05]  /*3920*/  IADD3 R3, PT, PT, R3, R5, RZ ;  /* 0x0000000503037210 */ /* 0x000fca0007ffe0ff */
[----:B--2---:R-:W-:Y:S01]  /*3930*/  STG.E.64 desc[UR6][R6.64], R2 ;  /* 0x0000000206007986 */ /* 0x004fe2000c101b06 */
[----:B------:R-:W-:Y:S05]  /*3940*/  EXIT ;  /* 0x000000000000794d */ /* 0x000fea0003800000 */
.L_x_234:
        /* <DEDUP_REMOVED lines=11> */
.L_x_1191:


//--------------------- .text._ZN3cub18CUB_300001_SM_10006detail6reduce18DeviceReduceKernelINS2_10policy_hubIdy11add_functorIdEE10Policy1000EN6thrust24THRUST_300001_SM_1000_NS6detail15normal_iteratorINSA_10device_ptrIdEEEEyS6_d14square_functorIdEEEvT0_PT3_T1_NS0_13GridEvenShareISL_EET2_T4_ --------------------------
	.section	.text._ZN3cub18CUB_300001_SM_10006detail6reduce18DeviceReduceKernelINS2_10policy_hubIdy11add_functorIdEE10Policy1000EN6thrust24THRUST_300001_SM_1000_NS6detail15normal_iteratorINSA_10device_ptrIdEEEEyS6_d14square_functorIdEEEvT0_PT3_T1_NS0_13GridEvenShareISL_EET2_T4_,"ax",@progbits
	.align	128
        .global         _ZN3cub18CUB_300001_SM_10006detail6reduce18DeviceReduceKernelINS2_10policy_hubIdy11add_functorIdEE10Policy1000EN6thrust24THRUST_300001_SM_1000_NS6detail15normal_iteratorINSA_10device_ptrIdEEEEyS6_d14square_functorIdEEEvT0_PT3_T1_NS0_13GridEvenShareISL_EET2_T4_
        .type           _ZN3cub18CUB_300001_SM_10006detail6reduce18DeviceReduceKernelINS2_10policy_hubIdy11add_functorIdEE10Policy1000EN6thrust24THRUST_300001_SM_1000_NS6detail15normal_iteratorINSA_10device_ptrIdEEEEyS6_d14square_functorIdEEEvT0_PT3_T1_NS0_13GridEvenShareISL_EET2_T4_,@function
        .size           _ZN3cub18CUB_300001_SM_10006detail6reduce18DeviceReduceKernelINS2_10policy_hubIdy11add_functorIdEE10Policy1000EN6thrust24THRUST_300001_SM_1000_NS6detail15normal_iteratorINSA_10device_ptrIdEEEEyS6_d14square_functorIdEEEvT0_PT3_T1_NS0_13GridEvenShareISL_EET2_T4_,(.L_x_1192 - _ZN3cub18CUB_300001_SM_10006detail6reduce18DeviceReduceKernelINS2_10policy_hubIdy11add_functorIdEE10Policy1000EN6thrust24THRUST_300001_SM_1000_NS6detail15normal_iteratorINSA_10device_ptrIdEEEEyS6_d14square_functorIdEEEvT0_PT3_T1_NS0_13GridEvenShareISL_EET2_T4_)
        .other          _ZN3cub18CUB_300001_SM_10006detail6reduce18DeviceReduceKernelINS2_10policy_hubIdy11add_functorIdEE10Policy1000EN6thrust24THRUST_300001_SM_1000_NS6detail15normal_iteratorINSA_10device_ptrIdEEEEyS6_d14square_functorIdEEEvT0_PT3_T1_NS0_13GridEvenShareISL_EET2_T4_,@"STO_CUDA_ENTRY STV_DEFAULT"
_ZN3cub18CUB_300001_SM_10006detail6reduce18DeviceReduceKernelINS2_10policy_hubIdy11add_functorIdEE10Policy1000EN6thrust24THRUST_300001_SM_1000_NS6detail15normal_iteratorINSA_10device_ptrIdEEEEyS6_d14square_functorIdEEEvT0_PT3_T1_NS0_13GridEvenShareISL_EET2_T4_:
.text._ZN3cub18CUB_300001_SM_10006detail6reduce18DeviceReduceKernelINS2_10policy_hubIdy11add_functorIdEE10Policy1000EN6thrust24THRUST_300001_SM_1000_NS6detail15normal_iteratorINSA_10device_ptrIdEEEEyS6_d14square_functorIdEEEvT0_PT3_T1_NS0_13GridEvenShareISL_EET2_T4_:
[----:B------:R-:W-:Y:S08]  /*0000*/  LDC R1, c[0x0][0x37c] ;  /* 0x0000df00ff017b82 */ /* 0x000ff00000000800 */
[----:B------:R-:W0:Y:S01]  /*0010*/  S2UR UR16, SR_CTAID.X ;  /* 0x00000000001079c3 */ /* 0x000e220000002500 */
[----:B------:R-:W1:Y:S01]  /*0020*/  LDCU.64 UR8, c[0x0][0x3b8] ;  /* 0x00007700ff0877ac */ /* 0x000e620008000a00 */
[----:B------:R-:W-:Y:S01]  /*0030*/  BSSY.RECONVERGENT B0, `(.L_x_235) ;  /* 0x000023f000007945 */ /* 0x000fe20003800200 */
[----:B------:R-:W2:Y:S01]  /*0040*/  LDCU UR5, c[0x0][0x3c0] ;  /* 0x00007800ff0577ac */ /* 0x000ea20008000800 */
[----:B------:R-:W3:Y:S01]  /*0050*/  LDCU.64 UR14, c[0x0][0x358] ;  /* 0x00006b00ff0e77ac */ /* 0x000ee20008000a00 */
[----:B-1----:R-:W-:-:S02]  /*0060*/  IMAD.U32 R4, RZ, RZ, UR8 ;  /* 0x00000008ff047e24 */ /* 0x002fc4000f8e00ff */
[----:B------:R-:W-:Y:S01]  /*0070*/  IMAD.U32 R5, RZ, RZ, UR9 ;  /* 0x00000009ff057e24 */ /* 0x000fe2000f8e00ff */
        /* <DEDUP_REMOVED lines=9> */
[----:B------:R-:W-:Y:S01]  /*0110*/  VIADD R3, R4, -UR6 ;  /* 0x8000000604037c36 */ /* 0x000fe20008000000 */
[----:B------:R-:W-:Y:S01]  /*0120*/  BSSY.RECONVERGENT B1, `(.L_x_237) ;  /* 0x000000b000017945 */ /* 0x000fe20003800200 */
[----:B------:R-:W-:-:S03]  /*0130*/  CS2R R8, SRZ ;  /* 0x0000000000087805 */ /* 0x000fc6000001ff00 */
[----:B0-----:R-:W-:Y:S01]  /*0140*/  ISETP.GE.AND P0, PT, R0, R3, PT ;  /* 0x000000030000720c */ /* 0x001fe20003f06270 */
[----:B------:R-:W-:-:S12]  /*0150*/  IMAD.MOV.U32 R2, RZ, RZ, R0 ;  /* 0x000000ffff027224 */ /* 0x000fd800078e0000 */
[----:B------:R-:W-:Y:S05]  /*0160*/  @P0 BRA `(.L_x_238) ;  /* 0x0000000000180947 */ /* 0x000fea0003800000 */
[----:B------:R-:W0:Y:S01]  /*0170*/  LDC.64 R6, c[0x0][0x380] ;  /* 0x0000e000ff067b82 */ /* 0x000e220000000a00 */
[----:B------:R-:W-:-:S04]  /*0180*/  VIADD R5, R0, UR6 ;  /* 0x0000000600057c36 */ /* 0x000fc80008000000 */
[----:B0-----:R-:W-:-:S06]  /*0190*/  IMAD.WIDE.U32 R6, R5, 0x8, R6 ;  /* 0x0000000805067825 */ /* 0x001fcc00078e0006 */
[----:B------:R-:W2:Y:S01]  /*01a0*/  LDG.E.64 R6, desc[UR14][R6.64] ;  /* 0x0000000e06067981 */ /* 0x000ea2000c1e1b00 */
[----:B------:R-:W-:Y:S01]  /*01b0*/  VIADD R2, R0, 0x100 ;  /* 0x0000010000027836 */ /* 0x000fe20000000000 */
[----:B--2---:R-:W-:-:S11]  /*01c0*/  DMUL R8, R6, R6 ;  /* 0x0000000606087228 */ /* 0x004fd60000000000 */
.L_x_238:
[----:B------:R-:W-:Y:S05]  /*01d0*/  BSYNC.RECONVERGENT B1 ;  /* 0x0000000000017941 */ /* 0x000fea0003800200 */
.L_x_237:
        /* <DEDUP_REMOVED lines=14> */
[----:B------:R-:W-:-:S04]  /*02c0*/  UIMAD.WIDE.U32 UR4, UR16, 0x4000, URZ ;  /* 0x00004000100478a5 */ /* 0x000fc8000f8e00ff */
[----:B------:R-:W-:Y:S02]  /*02d0*/  IMAD.MOV R26, RZ, RZ, -R26 ;  /* 0x000000ffff1a7224 */ /* 0x000fe400078e0a1a */
[----:B------:R-:W-:Y:S02]  /*02e0*/  LOP3.LUT R6, R6, UR4, RZ, 0xfc, !PT ;  /* 0x0000000406067c12 */ /* 0x000fe4000f8efcff */
[----:B------:R-:W-:Y:S02]  /*02f0*/  LOP3.LUT R7, R7, UR5, RZ, 0xfc, !PT ;  /* 0x0000000507077c12 */ /* 0x000fe4000f8efcff */
[----:B0-----:R-:W-:-:S04]  /*0300*/  IADD3 R6, P1, PT, R6, UR8, RZ ;  /* 0x0000000806067c10 */ /* 0x001fc8000ff3e0ff */
[----:B------:R-:W-:-:S04]  /*0310*/  IADD3 R6, P2, PT, R6, 0x4000, RZ ;  /* 0x0000400006067810 */ /* 0x000fc80007f5e0ff */
[----:B------:R-:W-:-:S09]  /*0320*/  IADD3.X R7, PT, PT, RZ, UR9, R7, P2, P1 ;  /* 0x00000009ff077c10 */ /* 0x000fd200097e2407 */
.L_x_243:
        /* <DEDUP_REMOVED lines=8> */
[----:B--2---:R-:W-:-:S03]  /*03b0*/  DFMA R10, R10, R10, R8 ;  /* 0x0000000a0a0a722b */ /* 0x004fc60000000008 */
[----:B------:R-:W2:Y:S05]  /*03c0*/  LDG.E.64 R8, desc[UR14][R6.64] ;  /* 0x0000000e06087981 */ /* 0x000eaa000c1e1b00 */
[----:B---3--:R-:W-:Y:S02]  /*03d0*/  DFMA R12, R12, R12, R10 ;  /* 0x0000000c0c0c722b */ /* 0x008fe4000000000a */
[----:B------:R-:W3:Y:S06]  /*03e0*/  LDG.E.64 R10, desc[UR14][R6.64+0x800] ;  /* 0x0008000e060a7981 */ /* 0x000eec000c1e1b00 */
[----:B----4-:R-:W-:-:S02]  /*03f0*/  DFMA R14, R14, R14, R12 ;  /* 0x0000000e0e0e722b */ /* 0x010fc4000000000c */
[----:B------:R-:W4:Y:S06]  /*0400*/  LDG.E.64 R12, desc[UR14][R6.64+0x1000] ;  /* 0x0010000e060c7981 */ /* 0x000f2c000c1e1b00 */
[----:B-----5:R-:W-:Y:S02]  /*0410*/  DFMA R16, R16, R16, R14 ;  /* 0x000000101010722b */ /* 0x020fe4000000000e */
[----:B------:R-:W5:Y:S06]  /*0420*/  LDG.E.64 R14, desc[UR14][R6.64+0x1800] ;  /* 0x0018000e060e7981 */ /* 0x000f6c000c1e1b00 */
[----:B------:R-:W-:-:S02]  /*0430*/  DFMA R18, R18, R18, R16 ;  /* 0x000000121212722b */ /* 0x000fc40000000010 */
[----:B------:R-:W5:Y:S06]  /*0440*/  LDG.E.64 R16, desc[UR14][R6.64+0x2000] ;  /* 0x0020000e06107981 */ /* 0x000f6c000c1e1b00 */
[----:B------:R-:W-:Y:S02]  /*0450*/  DFMA R20, R20, R20, R18 ;  /* 0x000000141414722b */ /* 0x000fe40000000012 */
[----:B------:R-:W5:Y:S06]  /*0460*/  LDG.E.64 R18, desc[UR14][R6.64+0x2800] ;  /* 0x0028000e06127981 */ /* 0x000f6c000c1e1b00 */
[----:B------:R-:W-:-:S02]  /*0470*/  DFMA R24, R24, R24, R20 ;  /* 0x000000181818722b */ /* 0x000fc40000000014 */
[----:B------:R-:W5:Y:S06]  /*0480*/  LDG.E.64 R20, desc[UR14][R6.64+0x3000] ;  /* 0x0030000e06147981 */ /* 0x000f6c000c1e1b00 */
[----:B------:R-:W-:Y:S02]  /*0490*/  DFMA R22, R22, R22, R24 ;  /* 0x000000161616722b */ /* 0x000fe40000000018 */
[----:B------:R0:W5:Y:S01]  /*04a0*/  LDG.E.64 R24, desc[UR14][R6.64+0x3800] ;  /* 0x0038000e06187981 */ /* 0x000162000c1e1b00 */
[----:B------:R-:W-:Y:S02]  /*04b0*/  VIADD R26, R26, 0x10 ;  /* 0x000000101a1a7836 */ /* 0x000fe40000000000 */
[----:B------:R-:W-:-:S03]  /*04c0*/  VIADD R2, R2, 0x1000 ;  /* 0x0000100002027836 */ /* 0x000fc60000000000 */
[----:B------:R-:W-:Y:S02]  /*04d0*/  ISETP.NE.AND P1, PT, R26, RZ, PT ;  /* 0x000000ff1a00720c */ /* 0x000fe40003f25270 */
[----:B0-----:R-:W-:-:S05]  /*04e0*/  IADD3 R6, P2, PT, R6, 0x8000, RZ ;  /* 0x0000800006067810 */ /* 0x001fca0007f5e0ff */
[----:B------:R-:W-:Y:S01]  /*04f0*/  IMAD.X R7, RZ, RZ, R7, P2 ;  /* 0x000000ffff077224 */ /* 0x000fe200010e0607 */
[----:B--2---:R-:W-:-:S08]  /*0500*/  DFMA R22, R8, R8, R22 ;  /* 0x000000080816722b */ /* 0x004fd00000000016 */
[----:B---3--:R-:W-:-:S08]  /*0510*/  DFMA R22, R10, R10, R22 ;  /* 0x0000000a0a16722b */ /* 0x008fd00000000016 */
[----:B----4-:R-:W-:-:S08]  /*0520*/  DFMA R22, R12, R12, R22 ;  /* 0x0000000c0c16722b */ /* 0x010fd00000000016 */
[----:B-----5:R-:W-:-:S08]  /*0530*/  DFMA R22, R14, R14, R22 ;  /* 0x0000000e0e16722b */ /* 0x020fd00000000016 */
[----:B------:R-:W-:-:S08]  /*0540*/  DFMA R22, R16, R16, R22 ;  /* 0x000000101016722b */ /* 0x000fd00000000016 */
[----:B------:R-:W-:-:S08]  /*0550*/  DFMA R22, R18, R18, R22 ;  /* 0x000000121216722b */ /* 0x000fd00000000016 */
[----:B------:R-:W-:-:S08]  /*0560*/  DFMA R22, R20, R20, R22 ;  /* 0x000000141416722b */ /* 0x000fd00000000016 */
[----:B------:R-:W-:Y:S01]  /*0570*/  DFMA R8, R24, R24, R22 ;  /* 0x000000181808722b */ /* 0x000fe20000000016 */
[----:B------:R-:W-:Y:S10]  /*0580*/  @P1 BRA `(.L_x_243) ;  /* 0xfffffffc00681947 */ /* 0x000ff4000383ffff */
.L_x_242:
[----:B------:R-:W-:Y:S05]  /*0590*/  BSYNC.RECONVERGENT B2 ;  /* 0x0000000000027941 */ /* 0x000fea0003800200 */
.L_x_241:
        /* <DEDUP_REMOVED lines=19> */
[----:B------:R-:W-:Y:S01]  /*06d0*/  VIADD R2, R2, 0x800 ;  /* 0x0000080002027836 */ /* 0x000fe20000000000 */
[----:B--2---:R-:W-:-:S08]  /*06e0*/  DFMA R8, R20, R20, R8 ;  /* 0x000000141408722b */ /* 0x004fd00000000008 */
[----:B---3--:R-:W-:-:S08]  /*06f0*/  DFMA R8, R18, R18, R8 ;  /* 0x000000121208722b */ /* 0x008fd00000000008 */
[----:B----4-:R-:W-:-:S08]  /*0700*/  DFMA R8, R16, R16, R8 ;  /* 0x000000101008722b */ /* 0x010fd00000000008 */
[----:B-----5:R-:W-:-:S08]  /*0710*/  DFMA R8, R14, R14, R8 ;  /* 0x0000000e0e08722b */ /* 0x020fd00000000008 */
[----:B------:R-:W-:-:S08]  /*0720*/  DFMA R8, R12, R12, R8 ;  /* 0x0000000c0c08722b */ /* 0x000fd00000000008 */
[----:B------:R-:W-:-:S08]  /*0730*/  DFMA R8, R10, R10, R8 ;  /* 0x0000000a0a08722b */ /* 0x000fd00000000008 */
[----:B------:R-:W-:-:S08]  /*0740*/  DFMA R8, R6, R6, R8 ;  /* 0x000000060608722b */ /* 0x000fd00000000008 */
[----:B------:R-:W-:-:S11]  /*0750*/  DFMA R8, R22, R22, R8 ;  /* 0x000000161608722b */ /* 0x000fd60000000008 */
.L_x_245:
[----:B------:R-:W-:Y:S05]  /*0760*/  BSYNC.RECONVERGENT B2 ;  /* 0x0000000000027941 */ /* 0x000fea0003800200 */
.L_x_244:
        /* <DEDUP_REMOVED lines=15> */
[----:B------:R-:W-:Y:S01]  /*0860*/  VIADD R2, R2, 0x400 ;  /* 0x0000040002027836 */ /* 0x000fe20000000000 */
[----:B--2---:R-:W-:-:S08]  /*0870*/  DFMA R6, R6, R6, R8 ;  /* 0x000000060606722b */ /* 0x004fd00000000008 */
[----:B---3--:R-:W-:-:S08]  /*0880*/  DFMA R6, R10, R10, R6 ;  /* 0x0000000a0a06722b */ /* 0x008fd00000000006 */
[----:B----4-:R-:W-:-:S08]  /*0890*/  DFMA R6, R12, R12, R6 ;  /* 0x0000000c0c06722b */ /* 0x010fd00000000006 */
[----:B-----5:R-:W-:-:S11]  /*08a0*/  DFMA R8, R14, R14, R6 ;  /* 0x0000000e0e08722b */ /* 0x020fd60000000006 */
.L_x_247:
[----:B------:R-:W-:Y:S05]  /*08b0*/  BSYNC.RECONVERGENT B2 ;  /* 0x0000000000027941 */ /* 0x000fea0003800200 */
.L_x_246:
[----:B------:R-:W-:Y:S05]  /*08c0*/  @!P0 BRA `(.L_x_240) ;  /* 0x00000000002c8947 */ /* 0x000fea0003800000 */
[----:B------:R-:W0:Y:S01]  /*08d0*/  LDC.64 R4, c[0x0][0x380] ;  /* 0x0000e000ff047b82 */ /* 0x000e220000000a00 */
[----:B------:R-:W-:Y:S02]  /*08e0*/  IMAD.U32 R7, RZ, RZ, UR16 ;  /* 0x00000010ff077e24 */ /* 0x000fe4000f8e00ff */
[----:B------:R-:W-:Y:S02]  /*08f0*/  IMAD.MOV R10, RZ, RZ, -R16 ;  /* 0x000000ffff0a7224 */ /* 0x000fe400078e0a10 */
[----:B0-----:R-:W-:-:S07]  /*0900*/  IMAD.WIDE.U32 R4, R7, 0x4000, R4 ;  /* 0x0000400007047825 */ /* 0x001fce00078e0004 */
.L_x_248:
[----:B------:R-:W-:-:S06]  /*0910*/  IMAD.WIDE R6, R2, 0x8, R4 ;  /* 0x0000000802067825 */ /* 0x000fcc00078e0204 */
[----:B------:R-:W2:Y:S01]  /*0920*/  LDG.E.64 R6, desc[UR14][R6.64] ;  /* 0x0000000e06067981 */ /* 0x000ea2000c1e1b00 */
[----:B------:R-:W-:Y:S02]  /*0930*/  VIADD R10, R10, 0x1 ;  /* 0x000000010a0a7836 */ /* 0x000fe40000000000 */
[----:B------:R-:W-:-:S03]  /*0940*/  VIADD R2, R2, 0x100 ;  /* 0x0000010002027836 */ /* 0x000fc60000000000 */
[----:B------:R-:W-:Y:S01]  /*0950*/  ISETP.NE.AND P0, PT, R10, RZ, PT ;  /* 0x000000ff0a00720c */ /* 0x000fe20003f05270 */
[----:B--2---:R-:W-:-:S12]  /*0960*/  DFMA R8, R6, R6, R8 ;  /* 0x000000060608722b */ /* 0x004fd80000000008 */
[----:B------:R-:W-:Y:S05]  /*0970*/  @P0 BRA `(.L_x_248) ;  /* 0xfffffffc00e40947 */ /* 0x000fea000383ffff */
.L_x_240:
[----:B------:R-:W-:Y:S05]  /*0980*/  BSYNC.RECONVERGENT B1 ;  /* 0x0000000000017941 */ /* 0x000fea0003800200 */
.L_x_239:
[----:B------:R-:W-:-:S13]  /*0990*/  ISETP.GE.AND P0, PT, R3, 0x100, PT ;  /* 0x000001000300780c */ /* 0x000fda0003f06270 */
[----:B------:R-:W-:Y:S05]  /*09a0*/  @!P0 BRA `(.L_x_249) ;  /* 0x0000000000e48947 */ /* 0x000fea0003800000 */
[----:B------:R-:W0:Y:S01]  /*09b0*/  S2R R2, SR_LANEID ;  /* 0x0000000000027919 */ /* 0x000e220000000000 */
[----:B------:R-:W-:Y:S04]  /*09c0*/  SHFL.DOWN PT, R4, R8, 0x1, 0x1f ;  /* 0x08201f0008047f89 */ /* 0x000fe800000e0000 */
[----:B------:R-:W1:Y:S02]  /*09d0*/  SHFL.DOWN PT, R5, R9, 0x1, 0x1f ;  /* 0x08201f0009057f89 */ /* 0x000e6400000e0000 */
[----:B-1----:R-:W-:Y:S01]  /*09e0*/  DADD R4, R4, R8 ;  /* 0x0000000004047229 */ /* 0x002fe20000000008 */
[C---:B0-----:R-:W-:Y:S02]  /*09f0*/  ISETP.GT.AND P0, PT, R2.reuse, 0x1e, PT ;  /* 0x0000001e0200780c */ /* 0x041fe40003f04270 */
[----:B------:R-:W-:-:S07]  /*0a00*/  ISETP.NE.AND P1, PT, R2, RZ, PT ;  /* 0x000000ff0200720c */ /* 0x000fce0003f25270 */
[----:B------:R-:W-:Y:S02]  /*0a10*/  FSEL R6, R8, R4, P0 ;  /* 0x0000000408067208 */ /* 0x000fe40000000000 */
[----:B------:R-:W-:Y:S02]  /*0a20*/  FSEL R7, R9, R5, P0 ;  /* 0x0000000509077208 */ /* 0x000fe40000000000 */
[----:B------:R-:W-:Y:S01]  /*0a30*/  ISETP.GT.AND P0, PT, R2, 0x1d, PT ;  /* 0x0000001d0200780c */ /* 0x000fe20003f04270 */
[----:B------:R-:W-:Y:S01]  /*0a40*/  SHFL.DOWN PT, R4, R6, 0x2, 0x1f ;  /* 0x08401f0006047f89 */ /* 0x000fe200000e0000 */
[----:B------:R-:W-:-:S03]  /*0a50*/  @!P1 SHF.R.U32.HI R3, RZ, 0x2, R0 ;  /* 0x00000002ff039819 */ /* 0x000fc60000011600 */
[----:B------:R-:W0:Y:S01]  /*0a60*/  SHFL.DOWN PT, R5, R7, 0x2, 0x1f ;  /* 0x08401f0007057f89 */ /* 0x000e2200000e0000 */
[----:B------:R-:W-:Y:S01]  /*0a70*/  @!P1 LOP3.LUT R3, R3, 0xf8, RZ, 0xc0, !PT ;  /* 0x000000f803039812 */ /* 0x000fe200078ec0ff */
[----:B------:R-:W1:Y:S01]  /*0a80*/  @!P1 S2R R13, SR_CgaCtaId ;  /* 0x00000000000d9919 */ /* 0x000e620000008800 */
[----:B0-----:R-:W-:-:S10]  /*0a90*/  DADD R4, R4, R6 ;  /* 0x0000000004047229 */ /* 0x001fd40000000006 */
[----:B------:R-:W-:Y:S02]  /*0aa0*/  FSEL R10, R6, R4, P0 ;  /* 0x00000004060a7208 */ /* 0x000fe40000000000 */
[----:B------:R-:W-:Y:S02]  /*0ab0*/  FSEL R11, R7, R5, P0 ;  /* 0x00000005070b7208 */ /* 0x000fe40000000000 */
[----:B------:R-:W-:Y:S01]  /*0ac0*/  ISETP.GT.AND P0, PT, R2, 0x1b, PT ;  /* 0x0000001b0200780c */ /* 0x000fe20003f04270 */
[----:B------:R-:W-:Y:S04]  /*0ad0*/  SHFL.DOWN PT, R4, R10, 0x4, 0x1f ;  /* 0x08801f000a047f89 */ /* 0x000fe800000e0000 */
[----:B------:R-:W0:Y:S02]  /*0ae0*/  SHFL.DOWN PT, R5, R11, 0x4, 0x1f ;  /* 0x08801f000b057f89 */ /* 0x000e2400000e0000 */
[----:B0-----:R-:W-:-:S10]  /*0af0*/  DADD R4, R4, R10 ;  /* 0x0000000004047229 */ /* 0x001fd4000000000a */
[----:B------:R-:W-:Y:S02]  /*0b00*/  FSEL R8, R10, R4, P0 ;  /* 0x000000040a087208 */ /* 0x000fe40000000000 */
[----:B------:R-:W-:Y:S02]  /*0b10*/  FSEL R9, R11, R5, P0 ;  /* 0x000000050b097208 */ /* 0x000fe40000000000 */
[----:B------:R-:W-:Y:S01]  /*0b20*/  ISETP.GT.AND P0, PT, R2, 0x17, PT ;  /* 0x000000170200780c */ /* 0x000fe20003f04270 */
[----:B------:R-:W-:Y:S01]  /*0b30*/  SHFL.DOWN PT, R4, R8, 0x8, 0x1f ;  /* 0x09001f0008047f89 */ /* 0x000fe200000e0000 */
[----:B------:R-:W-:-:S03]  /*0b40*/  @!P1 MOV R10, 0x400 ;  /* 0x00000400000a9802 */ /* 0x000fc60000000f00 */
[----:B------:R-:W0:Y:S01]  /*0b50*/  SHFL.DOWN PT, R5, R9, 0x8, 0x1f ;  /* 0x09001f0009057f89 */ /* 0x000e2200000e0000 */
[----:B-1----:R-:W-:-:S05]  /*0b60*/  @!P1 LEA R10, R13, R10, 0x18 ;  /* 0x0000000a0d0a9211 */ /* 0x002fca00078ec0ff */
[----:B------:R-:W-:Y:S01]  /*0b70*/  @!P1 IMAD.IADD R3, R3, 0x1, R10 ;  /* 0x0000000103039824 */ /* 0x000fe200078e020a */
[----:B0-----:R-:W-:-:S10]  /*0b80*/  DADD R4, R4, R8 ;  /* 0x0000000004047229 */ /* 0x001fd40000000008 */
[----:B------:R-:W-:Y:S02]  /*0b90*/  FSEL R6, R8, R4, P0 ;  /* 0x0000000408067208 */ /* 0x000fe40000000000 */
[----:B------:R-:W-:Y:S02]  /*0ba0*/  FSEL R7, R9, R5, P0 ;  /* 0x0000000509077208 */ /* 0x000fe40000000000 */
[----:B------:R-:W-:Y:S01]  /*0bb0*/  ISETP.NE.AND P0, PT, R0, RZ, PT ;  /* 0x000000ff0000720c */ /* 0x000fe20003f05270 */
[----:B------:R-:W-:Y:S04]  /*0bc0*/  SHFL.DOWN PT, R4, R6, 0x10, 0x1f ;  /* 0x0a001f0006047f89 */ /* 0x000fe800000e0000 */
[----:B------:R-:W0:Y:S02]  /*0bd0*/  SHFL.DOWN PT, R5, R7, 0x10, 0x1f ;  /* 0x0a001f0007057f89 */ /* 0x000e2400000e0000 */
[----:B0-----:R-:W-:-:S07]  /*0be0*/  DADD R8, R4, R6 ;  /* 0x0000000004087229 */ /* 0x001fce0000000006 */
[----:B------:R2:W-:Y:S01]  /*0bf0*/  @!P1 STS.64 [R3+0x8], R8 ;  /* 0x0000080803009388 */ /* 0x0005e20000000a00 */
[----:B------:R-:W-:Y:S01]  /*0c00*/  BAR.SYNC.DEFER_BLOCKING 0x0 ;  /* 0x0000000000007b1d */ /* 0x000fe20000010000 */
[----:B------:R-:W-:-:S04]  /*0c10*/  ISETP.GT.AND P1, PT, R2, 0xf, PT ;  /* 0x0000000f0200780c */ /* 0x000fc80003f24270 */
[----:B------:R-:W-:Y:S02]  /*0c20*/  FSEL R4, R6, R8, P1 ;  /* 0x0000000806047208 */ /* 0x000fe40000800000 */
[----:B------:R-:W-:Y:S01]  /*0c30*/  FSEL R5, R7, R9, P1 ;  /* 0x0000000907057208 */ /* 0x000fe20000800000 */
[----:B------:R-:W-:Y:S06]  /*0c40*/  @P0 BRA `(.L_x_250) ;  /* 0x0000001400f40947 */ /* 0x000fec0003800000 */
[----:B------:R-:W0:Y:S01]  /*0c50*/  S2UR UR5, SR_CgaCtaId ;  /* 0x00000000000579c3 */ /* 0x000e220000008800 */
[----:B------:R-:W-:Y:S02]  /*0c60*/  UMOV UR4, 0x400 ;  /* 0x0000040000047882 */ /* 0x000fe40000000000 */
[----:B0-----:R-:W-:-:S09]  /*0c70*/  ULEA UR4, UR5, UR4, 0x18 ;  /* 0x0000000405047291 */ /* 0x001fd2000f8ec0ff */
[----:B------:R-:W0:Y:S04]  /*0c80*/  LDS.128 R16, [UR4+0x10] ;  /* 0x00001004ff107984 */ /* 0x000e280008000c00 */
[----:B------:R-:W1:Y:S04]  /*0c90*/  LDS.128 R12, [UR4+0x20] ;  /* 0x00002004ff0c7984 */ /* 0x000e680008000c00 */
[----:B--2---:R-:W2:Y:S01]  /*0ca0*/  LDS.128 R8, [UR4+0x30] ;  /* 0x00003004ff087984 */ /* 0x004ea20008000c00 */
[----:B0-----:R-:W-:-:S03]  /*0cb0*/  DADD R16, R4, R16 ;  /* 0x0000000004107229 */ /* 0x001fc60000000010 */
[----:B------:R-:W0:Y:S05]  /*0cc0*/  LDS.64 R4, [UR4+0x40] ;  /* 0x00004004ff047984 */ /* 0x000e2a0008000a00 */
[----:B------:R-:W-:-:S08]  /*0cd0*/  DADD R16, R16, R18 ;  /* 0x0000000010107229 */ /* 0x000fd00000000012 */
[----:B-1----:R-:W-:-:S08]  /*0ce0*/  DADD R12, R16, R12 ;  /* 0x00000000100c7229 */ /* 0x002fd0000000000c */
[----:B------:R-:W-:-:S08]  /*0cf0*/  DADD R12, R12, R14 ;  /* 0x000000000c0c7229 */ /* 0x000fd0000000000e */
[----:B--2---:R-:W-:-:S08]  /*0d00*/  DADD R8, R12, R8 ;  /* 0x000000000c087229 */ /* 0x004fd00000000008 */
[----:B------:R-:W-:-:S08]  /*0d10*/  DADD R8, R8, R10 ;  /* 0x0000000008087229 */ /* 0x000fd0000000000a */
[----:B0-----:R-:W-:Y:S01]  /*0d20*/  DADD R4, R8, R4 ;  /* 0x0000000008047229 */ /* 0x001fe20000000004 */
[----:B------:R-:W-:Y:S10]  /*0d30*/  BRA `(.L_x_250) ;  /* 0x0000001400b87947 */ /* 0x000ff40003800000 */
.L_x_249:
[----:B------:R-:W-:-:S05]  /*0d40*/  LOP3.LUT R2, R0, 0x3e0, RZ, 0xc0, !PT ;  /* 0x000003e000027812 */ /* 0x000fca00078ec0ff */
[----:B------:R-:W-:Y:S01]  /*0d50*/  VIADD R4, R2, 0x20 ;  /* 0x0000002002047836 */ /* 0x000fe20000000000 */
[----:B------:R-:W-:-:S04]  /*0d60*/  LOP3.LUT R2, RZ, R2, RZ, 0x33, !PT ;  /* 0x00000002ff027212 */ /* 0x000fc800078e33ff */
[----:B------:R-:W-:Y:S01]  /*0d70*/  ISETP.GT.AND P0, PT, R4, R3, PT ;  /* 0x000000030400720c */ /* 0x000fe20003f04270 */
[----:B------:R-:W-:-:S05]  /*0d80*/  IMAD.IADD R2, R3, 0x1, R2 ;  /* 0x0000000103027824 */ /* 0x000fca00078e0202 */
[----:B------:R-:W-:Y:S02]  /*0d90*/  SEL R7, R2, 0x1f, P0 ;  /* 0x0000001f02077807 */ /* 0x000fe40000000000 */
[----:B------:R-:W0:Y:S03]  /*0da0*/  S2R R2, SR_LANEID ;  /* 0x0000000000027919 */ /* 0x000e260000000000 */
[----:B------:R-:W-:Y:S04]  /*0db0*/  SHFL.DOWN PT, R4, R8, 0x1, R7 ;  /* 0x0820000008047989 */ /* 0x000fe800000e0007 */
[----:B------:R-:W1:Y:S02]  /*0dc0*/  SHFL.DOWN PT, R5, R9, 0x1, R7 ;  /* 0x0820000009057989 */ /* 0x000e6400000e0007 */
[----:B-1----:R-:W-:Y:S01]  /*0dd0*/  DADD R4, R4, R8 ;  /* 0x0000000004047229 */ /* 0x002fe20000000008 */
[C---:B0-----:R-:W-:Y:S01]  /*0de0*/  ISETP.GE.AND P0, PT, R2.reuse, R7, PT ;  /* 0x000000070200720c */ /* 0x041fe20003f06270 */
[C---:B------:R-:W-:Y:S01]  /*0df0*/  VIADD R6, R2.reuse, 0x2 ;  /* 0x0000000202067836 */ /* 0x040fe20000000000 */
[----:B------:R-:W-:-:S07]  /*0e00*/  ISETP.NE.AND P1, PT, R2, RZ, PT ;  /* 0x000000ff0200720c */ /* 0x000fce0003f25270 */
[----:B------:R-:W-:Y:S02]  /*0e10*/  FSEL R10, R4, R8, !P0 ;  /* 0x00000008040a7208 */ /* 0x000fe40004000000 */
[----:B------:R-:W-:Y:S02]  /*0e20*/  FSEL R11, R5, R9, !P0 ;  /* 0x00000009050b7208 */ /* 0x000fe40004000000 */
[----:B------:R-:W-:Y:S01]  /*0e30*/  ISETP.GT.AND P0, PT, R6, R7, PT ;  /* 0x000000070600720c */ /* 0x000fe20003f04270 */
[----:B------:R-:W-:Y:S01]  /*0e40*/  SHFL.DOWN PT, R4, R10, 0x2, R7 ;  /* 0x084000000a047989 */ /* 0x000fe200000e0007 */
[----:B------:R-:W-:-:S03]  /*0e50*/  VIADD R6, R2, 0x4 ;  /* 0x0000000402067836 */ /* 0x000fc60000000000 */
[----:B------:R-:W0:Y:S02]  /*0e60*/  SHFL.DOWN PT, R5, R11, 0x2, R7 ;  /* 0x084000000b057989 */ /* 0x000e2400000e0007 */
[----:B0-----:R-:W-:-:S10]  /*0e70*/  DADD R4, R4, R10 ;  /* 0x0000000004047229 */ /* 0x001fd4000000000a */
[----:B------:R-:W-:Y:S02]  /*0e80*/  FSEL R12, R10, R4, P0 ;  /* 0x000000040a0c7208 */ /* 0x000fe40000000000 */
[----:B------:R-:W-:Y:S02]  /*0e90*/  FSEL R13, R11, R5, P0 ;  /* 0x000000050b0d7208 */ /* 0x000fe40000000000 */
[----:B------:R-:W-:Y:S01]  /*0ea0*/  ISETP.GT.AND P0, PT, R6, R7, PT ;  /* 0x000000070600720c */ /* 0x000fe20003f04270 */
[----:B------:R-:W-:Y:S01]  /*0eb0*/  SHFL.DOWN PT, R4, R12, 0x4, R7 ;  /* 0x088000000c047989 */ /* 0x000fe200000e0007 */
[C---:B------:R-:W-:Y:S02]  /*0ec0*/  VIADD R6, R2.reuse, 0x8 ;  /* 0x0000000802067836 */ /* 0x040fe40000000000 */
[----:B------:R-:W-:Y:S01]  /*0ed0*/  VIADD R2, R2, 0x10 ;  /* 0x0000001002027836 */ /* 0x000fe20000000000 */
[----:B------:R-:W0:Y:S02]  /*0ee0*/  SHFL.DOWN PT, R5, R13, 0x4, R7 ;  /* 0x088000000d057989 */ /* 0x000e2400000e0007 */
[----:B0-----:R-:W-:-:S10]  /*0ef0*/  DADD R4, R4, R12 ;  /* 0x0000000004047229 */ /* 0x001fd4000000000c */
[----:B------:R-:W-:Y:S02]  /*0f00*/  FSEL R8, R12, R4, P0 ;  /* 0x000000040c087208 */ /* 0x000fe40000000000 */
[----:B------:R-:W-:Y:S02]  /*0f10*/  FSEL R9, R13, R5, P0 ;  /* 0x000000050d097208 */ /* 0x000fe40000000000 */
[----:B------:R-:W-:Y:S01]  /*0f20*/  ISETP.GT.AND P0, PT, R6, R7, PT ;  /* 0x000000070600720c */ /* 0x000fe20003f04270 */
[----:B------:R-:W-:Y:S01]  /*0f30*/  SHFL.DOWN PT, R4, R8, 0x8, R7 ;  /* 0x0900000008047989 */ /* 0x000fe200000e0007 */
[----:B------:R-:W-:-:S03]  /*0f40*/  @!P1 SHF.R.U32.HI R6, RZ, 0x2, R0 ;  /* 0x00000002ff069819 */ /* 0x000fc60000011600 */
[----:B------:R-:W0:Y:S01]  /*0f50*/  SHFL.DOWN PT, R5, R9, 0x8, R7 ;  /* 0x0900000009057989 */ /* 0x000e2200000e0007 */
[----:B------:R-:W-:Y:S01]  /*0f60*/  @!P1 LOP3.LUT R6, R6, 0xf8, RZ, 0xc0, !PT ;  /* 0x000000f806069812 */ /* 0x000fe200078ec0ff */
[----:B------:R-:W1:Y:S01]  /*0f70*/  @!P1 S2R R13, SR_CgaCtaId ;  /* 0x00000000000d9919 */ /* 0x000e620000008800 */
[----:B0-----:R-:W-:-:S10]  /*0f80*/  DADD R4, R4, R8 ;  /* 0x0000000004047229 */ /* 0x001fd40000000008 */
[----:B------:R-:W-:Y:S02]  /*0f90*/  FSEL R10, R8, R4, P0 ;  /* 0x00000004080a7208 */ /* 0x000fe40000000000 */
[----:B------:R-:W-:Y:S02]  /*0fa0*/  FSEL R11, R9, R5, P0 ;  /* 0x00000005090b7208 */ /* 0x000fe40000000000 */
[----:B------:R-:W-:Y:S01]  /*0fb0*/  ISETP.GT.AND P0, PT, R2, R7, PT ;  /* 0x000000070200720c */ /* 0x000fe20003f04270 */
[----:B------:R-:W-:Y:S01]  /*0fc0*/  SHFL.DOWN PT, R4, R10, 0x10, R7 ;  /* 0x0a0000000a047989 */ /* 0x000fe200000e0007 */
[----:B------:R-:W-:-:S03]  /*0fd0*/  @!P1 MOV R8, 0x400 ;  /* 0x0000040000089802 */ /* 0x000fc60000000f00 */
[----:B------:R-:W0:Y:S01]  /*0fe0*/  SHFL.DOWN PT, R5, R11, 0x10, R7 ;  /* 0x0a0000000b057989 */ /* 0x000e2200000e0007 */
[----:B-1----:R-:W-:-:S05]  /*0ff0*/  @!P1 LEA R13, R13, R8, 0x18 ;  /* 0x000000080d0d9211 */ /* 0x002fca00078ec0ff */
[----:B------:R-:W-:Y:S01]  /*1000*/  @!P1 IMAD.IADD R13, R6, 0x1, R13 ;  /* 0x00000001060d9824 */ /* 0x000fe200078e020d */
[----:B0-----:R-:W-:-:S10]  /*1010*/  DADD R4, R4, R10 ;  /* 0x0000000004047229 */ /* 0x001fd4000000000a */
[----:B------:R-:W-:Y:S02]  /*1020*/  FSEL R4, R10, R4, P0 ;  /* 0x000000040a047208 */ /* 0x000fe40000000000 */
[----:B------:R-:W-:Y:S02]  /*1030*/  FSEL R5, R11, R5, P0 ;  /* 0x000000050b057208 */ /* 0x000fe40000000000 */
[----:B------:R-:W-:-:S03]  /*1040*/  ISETP.NE.AND P0, PT, R0, RZ, PT ;  /* 0x000000ff0000720c */ /* 0x000fc60003f05270 */
[----:B------:R1:W-:Y:S01]  /*1050*/  @!P1 STS.64 [R13+0x8], R4 ;  /* 0x000008040d009388 */ /* 0x0003e20000000a00 */
[----:B------:R-:W-:Y:S09]  /*1060*/  BAR.SYNC.DEFER_BLOCKING 0x0 ;  /* 0x0000000000007b1d */ /* 0x000ff20000010000 */
[----:B------:R-:W-:Y:S05]  /*1070*/  @P0 BRA `(.L_x_250) ;  /* 0x0000001000e80947 */ /* 0x000fea0003800000 */
[----:B------:R-:W0:Y:S01]  /*1080*/  S2UR UR5, SR_CgaCtaId ;  /* 0x00000000000579c3 */ /* 0x000e220000008800 */
[----:B------:R-:W-:Y:S01]  /*1090*/  UMOV UR4, 0x400 ;  /* 0x0000040000047882 */ /* 0x000fe20000000000 */
[----:B------:R-:W-:Y:S01]  /*10a0*/  ISETP.GT.AND P1, PT, R3, 0x20, PT ;  /* 0x000000200300780c */ /* 0x000fe20003f24270 */
[----:B0-----:R-:W-:-:S09]  /*10b0*/  ULEA UR4, UR5, UR4, 0x18 ;  /* 0x0000000405047291 */ /* 0x001fd2000f8ec0ff */
[----:B-1----:R-:W0:Y:S04]  /*10c0*/  LDS.128 R12, [UR4+0x10] ;  /* 0x00001004ff0c7984 */ /* 0x002e280008000c00 */
[----:B------:R-:W1:Y:S01]  /*10d0*/  LDS.128 R8, [UR4+0x20] ;  /* 0x00002004ff087984 */ /* 0x000e620008000c00 */
[----:B0-----:R-:W-:-:S10]  /*10e0*/  DADD R12, R4, R12 ;  /* 0x00000000040c7229 */ /* 0x001fd4000000000c */
[----:B------:R-:W-:Y:S02]  /*10f0*/  FSEL R4, R12, R4, P1 ;  /* 0x000000040c047208 */ /* 0x000fe40000800000 */
[----:B------:R-:W-:Y:S02]  /*1100*/  FSEL R5, R13, R5, P1 ;  /* 0x000000050d057208 */ /* 0x000fe40000800000 */
[----:B------:R-:W-:-:S04]  /*1110*/  ISETP.GT.AND P1, PT, R3, 0x40, PT ;  /* 0x000000400300780c */ /* 0x000fc80003f24270 */
[----:B------:R-:W-:-:S10]  /*1120*/  DADD R14, R4, R14 ;  /* 0x00000000040e7229 */ /* 0x000fd4000000000e */
[----:B------:R-:W-:Y:S02]  /*1130*/  FSEL R12, R14, R4, P1 ;  /* 0x000000040e0c7208 */ /* 0x000fe40000800000 */
[----:B------:R-:W-:Y:S02]  /*1140*/  FSEL R13, R15, R5, P1 ;  /* 0x000000050f0d7208 */ /* 0x000fe40000800000 */
[----:B------:R-:W0:Y:S01]  /*1150*/  LDS.128 R4, [UR4+0x30] ;  /* 0x00003004ff047984 */ /* 0x000e220008000c00 */
[----:B------:R-:W-:-:S03]  /*1160*/  ISETP.GT.AND P1, PT, R3, 0x60, PT ;  /* 0x000000600300780c */ /* 0x000fc60003f24270 */
[----:B-1----:R-:W-:-:S10]  /*1170*/  DADD R8, R8, R12 ;  /* 0x0000000008087229 */ /* 0x002fd4000000000c */
[----:B------:R-:W-:Y:S02]  /*1180*/  FSEL R8, R8, R12, P1 ;  /* 0x0000000c08087208 */ /* 0x000fe40000800000 */
[----:B------:R-:W-:Y:S02]  /*1190*/  FSEL R9, R9, R13, P1 ;  /* 0x0000000d09097208 */ /* 0x000fe40000800000 */
[----:B------:R-:W-:-:S04]  /*11a0*/  ISETP.GT.AND P1, PT, R3, 0x80, PT ;  /* 0x000000800300780c */ /* 0x000fc80003f24270 */
[----:B------:R-:W-:-:S10]  /*11b0*/  DADD R10, R8, R10 ;  /* 0x00000000080a7229 */ /* 0x000fd4000000000a */
[----:B------:R-:W-:Y:S02]  /*11c0*/  FSEL R10, R10, R8, P1 ;  /* 0x000000080a0a7208 */ /* 0x000fe40000800000 */
[----:B------:R-:W-:Y:S02]  /*11d0*/  FSEL R11, R11, R9, P1 ;  /* 0x000000090b0b7208 */ /* 0x000fe40000800000 */
[----:B------:R-:W1:Y:S01]  /*11e0*/  LDS.64 R8, [UR4+0x40] ;  /* 0x00004004ff087984 */ /* 0x000e620008000a00 */
[----:B------:R-:W-:-:S03]  /*11f0*/  ISETP.GT.AND P1, PT, R3, 0xa0, PT ;  /* 0x000000a00300780c */ /* 0x000fc60003f24270 */
[----:B0-----:R-:W-:-:S10]  /*1200*/  DADD R4, R4, R10 ;  /* 0x0000000004047229 */ /* 0x001fd4000000000a */
[----:B------:R-:W-:Y:S02]  /*1210*/  FSEL R4, R4, R10, P1 ;  /* 0x0000000a04047208 */ /* 0x000fe40000800000 */
[----:B------:R-:W-:Y:S02]  /*1220*/  FSEL R5, R5, R11, P1 ;  /* 0x0000000b05057208 */ /* 0x000fe40000800000 */
[----:B------:R-:W-:-:S04]  /*1230*/  ISETP.GT.AND P1, PT, R3, 0xc0, PT ;  /* 0x000000c00300780c */ /* 0x000fc80003f24270 */
[----:B------:R-:W-:-:S10]  /*1240*/  DADD R6, R4, R6 ;  /* 0x0000000004067229 */ /* 0x000fd40000000006 */
[----:B------:R-:W-:Y:S02]  /*1250*/  FSEL R4, R6, R4, P1 ;  /* 0x0000000406047208 */ /* 0x000fe40000800000 */
[----:B------:R-:W-:Y:S02]  /*1260*/  FSEL R5, R7, R5, P1 ;  /* 0x0000000507057208 */ /* 0x000fe40000800000 */
[----:B------:R-:W-:-:S04]  /*1270*/  ISETP.GT.AND P1, PT, R3, 0xe0, PT ;  /* 0x000000e00300780c */ /* 0x000fc80003f24270 */
[----:B-1----:R-:W-:-:S10]  /*1280*/  DADD R8, R8, R4 ;  /* 0x0000000008087229 */ /* 0x002fd40000000004 */
[----:B------:R-:W-:Y:S02]  /*1290*/  FSEL R4, R8, R4, P1 ;  /* 0x0000000408047208 */ /* 0x000fe40000800000 */
[----:B------:R-:W-:Y:S01]  /*12a0*/  FSEL R5, R9, R5, P1 ;  /* 0x0000000509057208 */ /* 0x000fe20000800000 */
[----:B------:R-:W-:Y:S06]  /*12b0*/  BRA `(.L_x_250) ;  /* 0x0000001000587947 */ /* 0x000fec0003800000 */
.L_x_236:
[----:B------:R-:W0:Y:S01]  /*12c0*/  S2R R2, SR_TID.X ;  /* 0x0000000000027919 */ /* 0x000e220000002100 */
[----:B------:R-:W1:Y:S01]  /*12d0*/  LDC.64 R6, c[0x0][0x380] ;  /* 0x0000e000ff067b82 */ /* 0x000e620000000a00 */
[----:B0-----:R-:W-:-:S04]  /*12e0*/  VIADD R23, R2, UR6 ;  /* 0x0000000602177c36 */ /* 0x001fc80008000000 */
        /* <DEDUP_REMOVED lines=9> */
[----:B------:R-:W-:-:S04]  /*1380*/  ISETP.GE.U32.AND P0, PT, R0, UR5, PT ;  /* 0x0000000500007c0c */ /* 0x000fc8000bf06070 */
[----:B------:R-:W-:Y:S01]  /*1390*/  ISETP.GE.U32.AND.EX P0, PT, R3, UR4, PT, P0 ;  /* 0x0000000403007c0c */ /* 0x000fe2000bf06100 */
[----:B--2---:R-:W-:-:S08]  /*13a0*/  DMUL R18, R18, R18 ;  /* 0x0000001212127228 */ /* 0x004fd00000000000 */
[----:B---3--:R-:W-:-:S08]  /*13b0*/  DFMA R18, R16, R16, R18 ;  /* 0x000000101012722b */ /* 0x008fd00000000012 */
[----:B----4-:R-:W-:-:S08]  /*13c0*/  DFMA R18, R14, R14, R18 ;  /* 0x0000000e0e12722b */ /* 0x010fd00000000012 */
[----:B-----5:R-:W-:-:S08]  /*13d0*/  DFMA R18, R12, R12, R18 ;  /* 0x0000000c0c12722b */ /* 0x020fd00000000012 */
[----:B------:R-:W-:-:S08]  /*13e0*/  DFMA R18, R10, R10, R18 ;  /* 0x0000000a0a12722b */ /* 0x000fd00000000012 */
[----:B------:R-:W-:-:S08]  /*13f0*/  DFMA R18, R8, R8, R18 ;  /* 0x000000080812722b */ /* 0x000fd00000000012 */
[----:B------:R-:W-:-:S08]  /*1400*/  DFMA R18, R6, R6, R18 ;  /* 0x000000060612722b */ /* 0x000fd00000000012 */
[----:B------:R-:W-:Y:S01]  /*1410*/  DFMA R20, R20, R20, R18 ;  /* 0x000000141414722b */ /* 0x000fe20000000012 */
[----:B------:R-:W-:Y:S10]  /*1420*/  @!P0 BRA `(.L_x_251) ;  /* 0x0000000c00188947 */ /* 0x000ff40003800000 */
[----:B------:R-:W-:Y:S01]  /*1430*/  UIADD3 UR8, UP0, UPT, UR5, UR6, URZ ;  /* 0x0000000605087290 */ /* 0x000fe2000ff1e0ff */
[----:B------:R-:W-:Y:S01]  /*1440*/  IADD3 R3, P1, PT, R4, -0x800, RZ ;  /* 0xfffff80004037810 */ /* 0x000fe20007f3e0ff */
[----:B------:R-:W0:Y:S01]  /*1450*/  LDCU.64 UR12, c[0x0][0x380] ;  /* 0x00007000ff0c77ac */ /* 0x000e220008000a00 */
[----:B------:R-:W-:Y:S02]  /*1460*/  LOP3.LUT R7, RZ, R2, RZ, 0x33, !PT ;  /* 0x00000002ff077212 */ /* 0x000fe400078e33ff */
[----:B------:R-:W-:Y:S01]  /*1470*/  IADD3.X R0, PT, PT, R5, -0x1, RZ, P1, !PT ;  /* 0xffffffff05007810 */ /* 0x000fe20000ffe4ff */
[----:B------:R-:W-:Y:S01]  /*1480*/  UIADD3.X UR9, UPT, UPT, URZ, UR4, URZ, UP0, !UPT ;  /* 0x00000004ff097290 */ /* 0x000fe200087fe4ff */
[----:B------:R-:W-:Y:S01]  /*1490*/  ISETP.LT.U32.AND P0, PT, R3, UR8, PT ;  /* 0x0000000803007c0c */ /* 0x000fe2000bf01070 */
[----:B------:R-:W-:Y:S01]  /*14a0*/  UMOV UR10, UR8 ;  /* 0x00000008000a7c82 */ /* 0x000fe20008000000 */
[----:B------:R-:W-:Y:S01]  /*14b0*/  IADD3 R8, P2, PT, R2, UR8, RZ ;  /* 0x0000000802087c10 */ /* 0x000fe2000ff5e0ff */
[----:B------:R-:W-:Y:S01]  /*14c0*/  UMOV UR4, URZ ;  /* 0x000000ff00047c82 */ /* 0x000fe20008000000 */
[----:B------:R-:W-:Y:S01]  /*14d0*/  IADD3 R7, PT, PT, R4, -UR5, R7 ;  /* 0x8000000504077c10 */ /* 0x000fe2000fffe007 */
[----:B------:R-:W-:Y:S01]  /*14e0*/  IMAD.U32 R11, RZ, RZ, UR9 ;  /* 0x00000009ff0b7e24 */ /* 0x000fe2000f8e00ff */
[----:B------:R-:W-:Y:S01]  /*14f0*/  UMOV UR7, UR9 ;  /* 0x0000000900077c82 */ /* 0x000fe20008000000 */
[----:B------:R-:W-:-:S02]  /*1500*/  IMAD.X R9, RZ, RZ, UR9, P2 ;  /* 0x00000009ff097e24 */ /* 0x000fc400090e06ff */
[----:B------:R-:W-:Y:S01]  /*1510*/  VIADD R2, R7, -UR6 ;  /* 0x8000000607027c36 */ /* 0x000fe20008000000 */
[----:B------:R-:W-:Y:S02]  /*1520*/  ISETP.GT.U32.AND.EX P0, PT, R11, R0, PT, P0 ;  /* 0x000000000b00720c */ /* 0x000fe40003f04100 */
[----:B0-----:R-:W-:-:S04]  /*1530*/  LEA R6, P1, R8, UR12, 0x3 ;  /* 0x0000000c08067c11 */ /* 0x001fc8000f8218ff */
[----:B------:R-:W-:Y:S02]  /*1540*/  IADD3 R6, P2, PT, R6, 0x4000, RZ ;  /* 0x0000400006067810 */ /* 0x000fe40007f5e0ff */
[----:B------:R-:W-:-:S05]  /*1550*/  LEA.HI.X R8, R8, UR13, R9, 0x3, P1 ;  /* 0x0000000d08087c11 */ /* 0x000fca00088f1c09 */
[----:B------:R-:W-:Y:S01]  /*1560*/  IMAD.X R7, RZ, RZ, R8, P2 ;  /* 0x000000ffff077224 */ /* 0x000fe200010e0608 */
[----:B------:R-:W-:Y:S06]  /*1570*/  @P0 BRA `(.L_x_252) ;  /* 0x0000000000b80947 */ /* 0x000fec0003800000 */
[----:B------:R-:W0:Y:S01]  /*1580*/  LDC.64 R4, c[0x0][0x3b8] ;  /* 0x0000ee00ff047b82 */ /* 0x000e220000000a00 */
[----:B------:R-:W1:Y:S01]  /*1590*/  LDCU.64 UR12, c[0x0][0x380] ;  /* 0x00007000ff0c77ac */ /* 0x000e620008000a00 */
[----:B------:R-:W-:Y:S01]  /*15a0*/  NOP ;  /* 0x0000000000007918 */ /* 0x000fe20000000000 */
.L_x_253:
[----:B------:R-:W2:Y:S02]  /*15b0*/  S2R R8, SR_TID.X ;  /* 0x0000000000087919 */ /* 0x000ea40000002100 */
[----:B--2---:R-:W-:-:S05]  /*15c0*/  IADD3 R8, P0, PT, R8, UR8, RZ ;  /* 0x0000000808087c10 */ /* 0x004fca000ff1e0ff */
[----:B------:R-:W-:Y:S01]  /*15d0*/  IMAD.X R9, RZ, RZ, UR9, P0 ;  /* 0x00000009ff097e24 */ /* 0x000fe200080e06ff */
[----:B-1----:R-:W-:-:S04]  /*15e0*/  LEA R26, P0, R8, UR12, 0x3 ;  /* 0x0000000c081a7c11 */ /* 0x002fc8000f8018ff */
        /* <DEDUP_REMOVED lines=9> */
[----:B------:R-:W-:-:S02]  /*1680*/  USHF.R.S32.HI UR11, URZ, 0x1f, UR5 ;  /* 0x0000001fff0b7899 */ /* 0x000fc40008011405 */
[----:B------:R-:W-:-:S04]  /*1690*/  UIADD3 UR6, UP0, UPT, UR5, UR10, URZ ;  /* 0x0000000a05067290 */ /* 0x000fc8000ff1e0ff */
[----:B------:R-:W-:Y:S01]  /*16a0*/  UIADD3.X UR7, UPT, UPT, UR11, UR7, URZ, UP0, !UPT ;  /* 0x000000070b077290 */ /* 0x000fe200087fe4ff */
[----:B--2---:R-:W-:-:S08]  /*16b0*/  DFMA R8, R8, R8, R20 ;  /* 0x000000080808722b */ /* 0x004fd00000000014 */
[----:B---3--:R-:W-:Y:S01]  /*16c0*/  DFMA R8, R10, R10, R8 ;  /* 0x0000000a0a08722b */ /* 0x008fe20000000008 */
[----:B0-----:R-:W-:Y:S01]  /*16d0*/  IADD3 R10, P1, PT, R4, -UR8, RZ ;  /* 0x80000008040a7c10 */ /* 0x001fe2000ff3e0ff */
[----:B------:R-:W-:-:S03]  /*16e0*/  IMAD.U32 R11, RZ, RZ, UR5 ;  /* 0x00000005ff0b7e24 */ /* 0x000fc6000f8e00ff */
[----:B------:R-:W-:-:S03]  /*16f0*/  ISETP.GE.U32.AND P0, PT, R10, UR5, PT ;  /* 0x000000050a007c0c */ /* 0x000fc6000bf06070 */
[----:B----4-:R-:W-:Y:S01]  /*1700*/  DFMA R8, R12, R12, R8 ;  /* 0x0000000c0c08722b */ /* 0x010fe20000000008 */
[----:B------:R-:W-:Y:S02]  /*1710*/  IADD3.X R10, PT, PT, R5, ~UR9, RZ, P1, !PT ;  /* 0x80000009050a7c10 */ /* 0x000fe40008ffe4ff */
[----:B------:R-:W-:Y:S02]  /*1720*/  LEA R6, P1, R11, R6, 0x3 ;  /* 0x000000060b067211 */ /* 0x000fe400078218ff */
[----:B------:R-:W-:-:S03]  /*1730*/  ISETP.GE.U32.AND.EX P0, PT, R10, UR11, PT, P0 ;  /* 0x0000000b0a007c0c */ /* 0x000fc6000bf06100 */
[----:B-----5:R-:W-:-:S08]  /*1740*/  DFMA R8, R14, R14, R8 ;  /* 0x0000000e0e08722b */ /* 0x020fd00000000008 */
[----:B------:R-:W-:-:S08]  /*1750*/  DFMA R8, R16, R16, R8 ;  /* 0x000000101008722b */ /* 0x000fd00000000008 */
[----:B------:R-:W-:-:S08]  /*1760*/  DFMA R8, R18, R18, R8 ;  /* 0x000000121208722b */ /* 0x000fd00000000008 */
[----:B------:R-:W-:-:S08]  /*1770*/  DFMA R8, R22, R22, R8 ;  /* 0x000000161608722b */ /* 0x000fd00000000008 */
[----:B------:R-:W-:Y:S01]  /*1780*/  DFMA R20, R24, R24, R8 ;  /* 0x000000181814722b */ /* 0x000fe20000000008 */
[----:B------:R-:W-:Y:S02]  /*1790*/  IMAD.U32 R9, RZ, RZ, UR5 ;  /* 0x00000005ff097e24 */ /* 0x000fe4000f8e00ff */
[----:B------:R-:W-:-:S05]  /*17a0*/  IMAD.U32 R8, RZ, RZ, UR11 ;  /* 0x0000000bff087e24 */ /* 0x000fca000f8e00ff */
[----:B------:R-:W-:Y:S01]  /*17b0*/  LEA.HI.X R7, R9, R7, R8, 0x3, P1 ;  /* 0x0000000709077211 */ /* 0x000fe200008f1c08 */
[----:B------:R-:W-:Y:S06]  /*17c0*/  @!P0 BRA `(.L_x_251) ;  /* 0x0000000800308947 */ /* 0x000fec0003800000 */
[----:B------:R-:W-:Y:S02]  /*17d0*/  UIADD3 UR8, UP0, UPT, UR5, UR8, URZ ;  /* 0x0000000805087290 */ /* 0x000fe4000ff1e0ff */
[----:B------:R-:W-:Y:S01]  /*17e0*/  VIADD R2, R2, -UR5 ;  /* 0x8000000502027c36 */ /* 0x000fe20008000000 */
[----:B------:R-:W-:Y:S02]  /*17f0*/  UIADD3 UR4, UPT, UPT, UR4, 0x1, URZ ;  /* 0x0000000104047890 */ /* 0x000fe4000fffe0ff */
[----:B------:R-:W-:Y:S01]  /*1800*/  UIADD3.X UR9, UPT, UPT, UR11, UR9, URZ, UP0, !UPT ;  /* 0x000000090b097290 */ /* 0x000fe200087fe4ff */
[----:B------:R-:W-:Y:S01]  /*1810*/  ISETP.LT.U32.AND P0, PT, R3, UR8, PT ;  /* 0x0000000803007c0c */ /* 0x000fe2000bf01070 */
[----:B------:R-:W-:-:S04]  /*1820*/  UMOV UR10, UR6 ;  /* 0x00000006000a7c82 */ /* 0x000fc80008000000 */
[----:B------:R-:W-:-:S05]  /*1830*/  IMAD.U32 R9, RZ, RZ, UR9 ;  /* 0x00000009ff097e24 */ /* 0x000fca000f8e00ff */
[----:B------:R-:W-:-:S13]  /*1840*/  ISETP.GT.U32.AND.EX P0, PT, R9, R0, PT, P0 ;  /* 0x000000000900720c */ /* 0x000fda0003f04100 */
[----:B------:R-:W-:Y:S05]  /*1850*/  @!P0 BRA `(.L_x_253) ;  /* 0xfffffffc00548947 */ /* 0x000fea000383ffff */
.L_x_252:
[----:B------:R-:W0:Y:S01]  /*1860*/  S2R R9, SR_TID.X ;  /* 0x0000000000097919 */ /* 0x000e220000002100 */
[C---:B------:R-:W-:Y:S01]  /*1870*/  VIADD R0, R4.reuse, -UR8 ;  /* 0x8000000804007c36 */ /* 0x040fe20008000000 */
[----:B------:R-:W-:Y:S01]  /*1880*/  ISETP.LE.U32.AND P1, PT, R4, UR8, PT ;  /* 0x0000000804007c0c */ /* 0x000fe2000bf23070 */
[----:B------:R-:W-:Y:S01]  /*1890*/  IMAD.U32 R8, RZ, RZ, UR9 ;  /* 0x00000009ff087e24 */ /* 0x000fe2000f8e00ff */
[----:B------:R-:W-:Y:S02]  /*18a0*/  BSSY.RECONVERGENT B1, `(.L_x_251) ;  /* 0x000007e000017945 */ /* 0x000fe40003800200 */
        /* <DEDUP_REMOVED lines=9> */
[----:B0-----:R-:W-:-:S04]  /*1940*/  IMAD R3, R0, UR4, RZ ;  /* 0x0000000400037c24 */ /* 0x001fc8000f8e02ff */
[----:B------:R-:W-:-:S05]  /*1950*/  IMAD R3, R3, -0x800, R4 ;  /* 0xfffff80003037824 */ /* 0x000fca00078e0204 */
[C---:B------:R-:W-:Y:S02]  /*1960*/  ISETP.GE.U32.AND P1, PT, R3.reuse, 0xf00, PT ;  /* 0x00000f000300780c */ /* 0x040fe40003f26070 */
[----:B------:R-:W-:Y:S01]  /*1970*/  LEA.HI R4, R3, 0x1, RZ, 0x18 ;  /* 0x0000000103047811 */ /* 0x000fe200078fc0ff */
[----:B------:R-:W-:-:S03]  /*1980*/  IMAD.MOV.U32 R3, RZ, RZ, R9 ;  /* 0x000000ffff037224 */ /* 0x000fc600078e0009 */
[----:B------:R-:W-:-:S04]  /*1990*/  LOP3.LUT R5, R4, 0xf, RZ, 0xc0, !PT ;  /* 0x0000000f04057812 */ /* 0x000fc800078ec0ff */
[----:B------:R-:W-:-:S03]  /*19a0*/  ISETP.NE.AND P0, PT, R5, RZ, PT ;  /* 0x000000ff0500720c */ /* 0x000fc60003f05270 */
[----:B------:R-:W-:Y:S10]  /*19b0*/  @!P1 BRA `(.L_x_256) ;  /* 0x0000000000a89947 */ /* 0x000ff40003800000 */
[----:B------:R-:W-:Y:S01]  /*19c0*/  LEA.HI R0, R2, 0x1, RZ, 0x18 ;  /* 0x0000000102007811 */ /* 0x000fe200078fc0ff */
[----:B------:R-:W-:-:S03]  /*19d0*/  IMAD.MOV.U32 R3, RZ, RZ, R9 ;  /* 0x000000ffff037224 */ /* 0x000fc600078e0009 */
[----:B------:R-:W-:-:S05]  /*19e0*/  LOP3.LUT R0, R0, 0x1fffff0, RZ, 0xc0, !PT ;  /* 0x01fffff000007812 */ /* 0x000fca00078ec0ff */
[----:B------:R-:W-:-:S07]  /*19f0*/  IMAD.MOV R0, RZ, RZ, -R0 ;  /* 0x000000ffff007224 */ /* 0x000fce00078e0a00 */
.L_x_257:
        /* <DEDUP_REMOVED lines=22> */
[----:B------:R-:W-:Y:S01]  /*1b60*/  DFMA R24, R22, R22, R24 ;  /* 0x000000161618722b */ /* 0x000fe20000000018 */
        /* <DEDUP_REMOVED lines=15> */
.L_x_256:
[----:B------:R-:W-:Y:S05]  /*1c60*/  BSYNC.RECONVERGENT B2 ;  /* 0x0000000000027941 */ /* 0x000fea0003800200 */
.L_x_255:
[----:B------:R-:W-:Y:S05]  /*1c70*/  @!P0 BRA `(.L_x_254) ;  /* 0x0000000400008947 */ /* 0x000fea0003800000 */
[----:B------:R-:W-:Y:S01]  /*1c80*/  ISETP.GE.U32.AND P1, PT, R5, 0x8, PT ;  /* 0x000000080500780c */ /* 0x000fe20003f26070 */
[----:B------:R-:W-:Y:S01]  /*1c90*/  BSSY.RECONVERGENT B2, `(.L_x_258) ;  /* 0x0000019000027945 */ /* 0x000fe20003800200 */
[----:B------:R-:W-:-:S04]  /*1ca0*/  LOP3.LUT R0, R4, 0x7, RZ, 0xc0, !PT ;  /* 0x0000000704007812 */ /* 0x000fc800078ec0ff */
[----:B------:R-:W-:-:S07]  /*1cb0*/  ISETP.NE.AND P0, PT, R0, RZ, PT ;  /* 0x000000ff0000720c */ /* 0x000fce0003f05270 */
[----:B------:R-:W-:Y:S06]  /*1cc0*/  @!P1 BRA `(.L_x_259) ;  /* 0x0000000000549947 */ /* 0x000fec0003800000 */
[----:B------:R-:W-:-:S05]  /*1cd0*/  IADD3 R5, P1, PT, R3, UR8, RZ ;  /* 0x0000000803057c10 */ /* 0x000fca000ff3e0ff */
[----:B------:R-:W-:Y:S01]  /*1ce0*/  IMAD.X R6, RZ, RZ, UR9, P1 ;  /* 0x00000009ff067e24 */ /* 0x000fe200088e06ff */
        /* <DEDUP_REMOVED lines=19> */
.L_x_259:
[----:B------:R-:W-:Y:S05]  /*1e20*/  BSYNC.RECONVERGENT B2 ;  /* 0x0000000000027941 */ /* 0x000fea0003800200 */
.L_x_258:
        /* <DEDUP_REMOVED lines=18> */
.L_x_261:
[----:B------:R-:W-:Y:S05]  /*1f50*/  BSYNC.RECONVERGENT B2 ;  /* 0x0000000000027941 */ /* 0x000fea0003800200 */
.L_x_260:
[----:B------:R-:W-:Y:S05]  /*1f60*/  @!P0 BRA `(.L_x_254) ;  /* 0x0000000000448947 */ /* 0x000fea0003800000 */
[----:B------:R-:W-:Y:S02]  /*1f70*/  LOP3.LUT R0, R2, 0xffff, RZ, 0xc0, !PT ;  /* 0x0000ffff02007812 */ /* 0x000fe400078ec0ff */
[----:B------:R-:W-:Y:S02]  /*1f80*/  IADD3 R3, P0, PT, R3, UR10, RZ ;  /* 0x0000000a03037c10 */ /* 0x000fe4000ff1e0ff */
[----:B------:R-:W-:Y:S02]  /*1f90*/  LEA.HI R0, R0, 0x1, RZ, 0x18 ;  /* 0x0000000100007811 */ /* 0x000fe400078fc0ff */
[----:B------:R-:W-:Y:S01]  /*1fa0*/  LEA R4, P1, R3, UR12, 0x3 ;  /* 0x0000000c03047c11 */ /* 0x000fe2000f8218ff */
[----:B------:R-:W-:Y:S01]  /*1fb0*/  IMAD.X R2, RZ, RZ, UR7, P0 ;  /* 0x00000007ff027e24 */ /* 0x000fe200080e06ff */
[----:B------:R-:W-:-:S04]  /*1fc0*/  LOP3.LUT R0, R0, 0x3, RZ, 0xc0, !PT ;  /* 0x0000000300007812 */ /* 0x000fc800078ec0ff */
[----:B------:R-:W-:Y:S01]  /*1fd0*/  LEA.HI.X R5, R3, UR13, R2, 0x3, P1 ;  /* 0x0000000d03057c11 */ /* 0x000fe200088f1c02 */
[----:B------:R-:W-:-:S07]  /*1fe0*/  IMAD.MOV R0, RZ, RZ, -R0 ;  /* 0x000000ffff007224 */ /* 0x000fce00078e0a00 */
.L_x_262:
[----:B------:R-:W-:Y:S02]  /*1ff0*/  IMAD.MOV.U32 R2, RZ, RZ, R4 ;  /* 0x000000ffff027224 */ /* 0x000fe400078e0004 */
[----:B------:R-:W-:-:S06]  /*2000*/  IMAD.MOV.U32 R3, RZ, RZ, R5 ;  /* 0x000000ffff037224 */ /* 0x000fcc00078e0005 */
[----:B------:R-:W2:Y:S01]  /*2010*/  LDG.E.64 R2, desc[UR14][R2.64] ;  /* 0x0000000e02027981 */ /* 0x000ea2000c1e1b00 */
[----:B------:R-:W-:Y:S01]  /*2020*/  VIADD R0, R0, 0x1 ;  /* 0x0000000100007836 */ /* 0x000fe20000000000 */
[----:B------:R-:W-:-:S04]  /*2030*/  IADD3 R4, P1, PT, R4, 0x800, RZ ;  /* 0x0000080004047810 */ /* 0x000fc80007f3e0ff */
[----:B------:R-:W-:Y:S01]  /*2040*/  ISETP.NE.AND P0, PT, R0, RZ, PT ;  /* 0x000000ff0000720c */ /* 0x000fe20003f05270 */
[----:B------:R-:W-:Y:S01]  /*2050*/  IMAD.X R5, RZ, RZ, R5, P1 ;  /* 0x000000ffff057224 */ /* 0x000fe200008e0605 */
[----:B--2---:R-:W-:-:S11]  /*2060*/  DFMA R20, R2, R2, R20 ;  /* 0x000000020214722b */ /* 0x004fd60000000014 */
[----:B------:R-:W-:Y:S05]  /*2070*/  @P0 BRA `(.L_x_262) ;  /* 0xfffffffc00dc0947 */ /* 0x000fea000383ffff */
.L_x_254:
[----:B------:R-:W-:Y:S05]  /*2080*/  BSYNC.RECONVERGENT B1 ;  /* 0x0000000000017941 */ /* 0x000fea0003800200 */
.L_x_251:
[----:B------:R-:W0:Y:S01]  /*2090*/  S2R R0, SR_LANEID ;  /* 0x0000000000007919 */ /* 0x000e220000000000 */
[----:B------:R-:W-:Y:S04]  /*20a0*/  SHFL.DOWN PT, R2, R20, 0x1, 0x1f ;  /* 0x08201f0014027f89 */ /* 0x000fe800000e0000 */
[----:B------:R-:W1:Y:S01]  /*20b0*/  SHFL.DOWN PT, R3, R21, 0x1, 0x1f ;  /* 0x08201f0015037f89 */ /* 0x000e6200000e0000 */
[----:B------:R-:W2:Y:S01]  /*20c0*/  S2R R11, SR_TID.X ;  /* 0x00000000000b7919 */ /* 0x000ea20000002100 */
[----:B-1----:R-:W-:Y:S01]  /*20d0*/  DADD R2, R2, R20 ;  /* 0x0000000002027229 */ /* 0x002fe20000000014 */
[C---:B0-----:R-:W-:Y:S02]  /*20e0*/  ISETP.GT.AND P0, PT, R0.reuse, 0x1e, PT ;  /* 0x0000001e0000780c */ /* 0x041fe40003f04270 */
[----:B------:R-:W-:-:S07]  /*20f0*/  ISETP.NE.AND P1, PT, R0, RZ, PT ;  /* 0x000000ff0000720c */ /* 0x000fce0003f25270 */
[----:B------:R-:W-:Y:S02]  /*2100*/  FSEL R4, R20, R2, P0 ;  /* 0x0000000214047208 */ /* 0x000fe40000000000 */
[----:B------:R-:W-:Y:S02]  /*2110*/  FSEL R5, R21, R3, P0 ;  /* 0x0000000315057208 */ /* 0x000fe40000000000 */
[----:B------:R-:W-:Y:S01]  /*2120*/  ISETP.GT.AND P0, PT, R0, 0x1d, PT ;  /* 0x0000001d0000780c */ /* 0x000fe20003f04270 */
[----:B------:R-:W-:Y:S04]  /*2130*/  SHFL.DOWN PT, R2, R4, 0x2, 0x1f ;  /* 0x08401f0004027f89 */ /* 0x000fe800000e0000 */
[----:B------:R-:W0:Y:S01]  /*2140*/  SHFL.DOWN PT, R3, R5, 0x2, 0x1f ;  /* 0x08401f0005037f89 */ /* 0x000e2200000e0000 */
        /* <DEDUP_REMOVED lines=12> */
[----:B------:R-:W-:Y:S02]  /*2210*/  @!P1 MOV R7, 0x400 ;  /* 0x0000040000079802 */ /* 0x000fe40000000f00 */
[----:B--2---:R-:W-:Y:S01]  /*2220*/  @!P1 SHF.R.U32.HI R6, RZ, 0x2, R11 ;  /* 0x00000002ff069819 */ /* 0x004fe2000001160b */
[----:B------:R-:W0:Y:S01]  /*2230*/  SHFL.DOWN PT, R3, R9, 0x8, 0x1f ;  /* 0x09001f0009037f89 */ /* 0x000e2200000e0000 */
[----:B-1----:R-:W-:-:S02]  /*2240*/  @!P1 LEA R7, R10, R7, 0x18 ;  /* 0x000000070a079211 */ /* 0x002fc400078ec0ff */
[----:B------:R-:W-:-:S05]  /*2250*/  @!P1 LOP3.LUT R6, R6, 0xf8, RZ, 0xc0, !PT ;  /* 0x000000f806069812 */ /* 0x000fca00078ec0ff */
        /* <DEDUP_REMOVED lines=14> */
[----:B------:R-:W1:Y:S01]  /*2340*/  S2UR UR5, SR_CgaCtaId ;  /* 0x00000000000579c3 */ /* 0x000e620000008800 */
[----:B------:R-:W-:Y:S02]  /*2350*/  UMOV UR4, 0x400 ;  /* 0x0000040000047882 */ /* 0x000fe40000000000 */
[----:B-1----:R-:W-:-:S09]  /*2360*/  ULEA UR4, UR5, UR4, 0x18 ;  /* 0x0000000405047291 */ /* 0x002fd2000f8ec0ff */
[----:B------:R-:W1:Y:S04]  /*2370*/  LDS.128 R16, [UR4+0x10] ;  /* 0x00001004ff107984 */ /* 0x000e680008000c00 */
[----:B------:R-:W2:Y:S04]  /*2380*/  LDS.128 R12, [UR4+0x20] ;  /* 0x00002004ff0c7984 */ /* 0x000ea80008000c00 */
[----:B------:R-:W3:Y:S01]  /*2390*/  LDS.128 R8, [UR4+0x30] ;  /* 0x00003004ff087984 */ /* 0x000ee20008000c00 */
[----:B-1----:R-:W-:-:S03]  /*23a0*/  DADD R16, R4, R16 ;  /* 0x0000000004107229 */ /* 0x002fc60000000010 */
[----:B------:R-:W1:Y:S05]  /*23b0*/  LDS.64 R4, [UR4+0x40] ;  /* 0x00004004ff047984 */ /* 0x000e6a0008000a00 */
[----:B------:R-:W-:-:S08]  /*23c0*/  DADD R16, R16, R18 ;  /* 0x0000000010107229 */ /* 0x000fd00000000012 */
[----:B--2---:R-:W-:-:S08]  /*23d0*/  DADD R12, R16, R12 ;  /* 0x00000000100c7229 */ /* 0x004fd0000000000c */
[----:B------:R-:W-:-:S08]  /*23e0*/  DADD R12, R12, R14 ;  /* 0x000000000c0c7229 */ /* 0x000fd0000000000e */
[----:B---3--:R-:W-:-:S08]  /*23f0*/  DADD R8, R12, R8 ;  /* 0x000000000c087229 */ /* 0x008fd00000000008 */
[----:B------:R-:W-:-:S08]  /*2400*/  DADD R8, R8, R10 ;  /* 0x0000000008087229 */ /* 0x000fd0000000000a */
[----:B-1----:R-:W-:-:S11]  /*2410*/  DADD R4, R8, R4 ;  /* 0x0000000008047229 */ /* 0x002fd60000000004 */
.L_x_250:
[----:B------:R-:W-:Y:S05]  /*2420*/  BSYNC.RECONVERGENT B0 ;  /* 0x0000000000007941 */ /* 0x000fea0003800200 */
.L_x_235:
[----:B------:R-:W-:Y:S05]  /*2430*/  @P0 EXIT ;  /* 0x000000000000094d */ /* 0x000fea0003800000 */
[----:B------:R-:W3:Y:S02]  /*2440*/  LDCU.64 UR4, c[0x0][0x388] ;  /* 0x00007100ff0477ac */ /* 0x000ee40008000a00 */
[----:B---3--:R-:W-:-:S06]  /*2450*/  UIMAD.WIDE.U32 UR4, UR16, 0x8, UR4 ;  /* 0x00000008100478a5 */ /* 0x008fcc000f8e0004 */
[----:B0-----:R-:W-:Y:S02]  /*2460*/  IMAD.U32 R2, RZ, RZ, UR4 ;  /* 0x00000004ff027e24 */ /* 0x001fe4000f8e00ff */
[----:B--2---:R-:W-:-:S05]  /*2470*/  IMAD.U32 R3, RZ, RZ, UR5 ;  /* 0x00000005ff037e24 */ /* 0x004fca000f8e00ff */
[----:B------:R-:W-:Y:S01]  /*2480*/  STG.E.64 desc[UR14][R2.64], R4 ;  /* 0x0000000402007986 */ /* 0x000fe2000c101b0e */
[----:B------:R-:W-:Y:S05]  /*2490*/  EXIT ;  /* 0x000000000000794d */ /* 0x000fea0003800000 */
.L_x_263:
        /* <DEDUP_REMOVED lines=14> */
.L_x_1192:


//--------------------- .text._ZN3cub18CUB_300001_SM_10006detail6reduce28DeviceReduceSingleTileKernelINS2_10policy_hubIdy11add_functorIdEE10Policy1000EN6thrust24THRUST_300001_SM_1000_NS6detail15normal_iteratorINSA_10device_ptrIdEEEEPdyS6_dd14square_functorIdEEEvT0_T1_T2_T3_T4_T6_ --------------------------
	.section	.text._ZN3cub18CUB_300001_SM_10006detail6reduce28DeviceReduceSingleTileKernelINS2_10policy_hubIdy11add_functorIdEE10Policy1000EN6thrust24THRUST_300001_SM_1000_NS6detail15normal_iteratorINSA_10device_ptrIdEEEEPdyS6_dd14square_functorIdEEEvT0_T1_T2_T3_T4_T6_,"ax",@progbits
	.align	128
        .global         _ZN3cub18CUB_300001_SM_10006detail6reduce28DeviceReduceSingleTileKernelINS2_10policy_hubIdy11add_functorIdEE10Policy1000EN6thrust24THRUST_300001_SM_1000_NS6detail15normal_iteratorINSA_10device_ptrIdEEEEPdyS6_dd14square_functorIdEEEvT0_T1_T2_T3_T4_T6_
        .type           _ZN3cub18CUB_300001_SM_10006detail6reduce28DeviceReduceSingleTileKernelINS2_10policy_hubIdy11add_functorIdEE10Policy1000EN6thrust24THRUST_300001_SM_1000_NS6detail15normal_iteratorINSA_10device_ptrIdEEEEPdyS6_dd14square_functorIdEEEvT0_T1_T2_T3_T4_T6_,@function
        .size           _ZN3cub18CUB_300001_SM_10006detail6reduce28DeviceReduceSingleTileKernelINS2_10policy_hubIdy11add_functorIdEE10Policy1000EN6thrust24THRUST_300001_SM_1000_NS6detail15normal_iteratorINSA_10device_ptrIdEEEEPdyS6_dd14square_functorIdEEEvT0_T1_T2_T3_T4_T6_,(.L_x_1193 - _ZN3cub18CUB_300001_SM_10006detail6reduce28DeviceReduceSingleTileKernelINS2_10policy_hubIdy11add_functorIdEE10Policy1000EN6thrust24THRUST_300001_SM_1000_NS6detail15normal_iteratorINSA_10device_ptrIdEEEEPdyS6_dd14square_functorIdEEEvT0_T1_T2_T3_T4_T6_)
        .other          _ZN3cub18CUB_300001_SM_10006detail6reduce28DeviceReduceSingleTileKernelINS2_10policy_hubIdy11add_functorIdEE10Policy1000EN6thrust24THRUST_300001_SM_1000_NS6detail15normal_iteratorINSA_10device_ptrIdEEEEPdyS6_dd14square_functorIdEEEvT0_T1_T2_T3_T4_T6_,@"STO_CUDA_ENTRY STV_DEFAULT"
_ZN3cub18CUB_300001_SM_10006detail6reduce28DeviceReduceSingleTileKernelINS2_10policy_hubIdy11add_functorIdEE10Policy1000EN6thrust24THRUST_300001_SM_1000_NS6detail15normal_iteratorINSA_10device_ptrIdEEEEPdyS6_dd14square_functorIdEEEvT0_T1_T2_T3_T4_T6_:
.text._ZN3cub18CUB_300001_SM_10006detail6reduce28DeviceReduceSingleTileKernelINS2_10policy_hubIdy11add_functorIdEE10Policy1000EN6thrust24THRUST_300001_SM_1000_NS6detail15normal_iteratorINSA_10device_ptrIdEEEEPdyS6_dd14square_functorIdEEEvT0_T1_T2_T3_T4_T6_:
[----:B------:R-:W-:Y:S01]  /*0000*/  LDC R1, c[0x0][0x37c] ;  /* 0x0000df00ff017b82 */ /* 0x000fe20000000800 */
[----:B------:R-:W0:Y:S01]  /*0010*/  LDCU.64 UR4, c[0x0][0x390] ;  /* 0x00007200ff0477ac */ /* 0x000e220008000a00 */
[----:B------:R-:W1:Y:S01]  /*0020*/  LDCU.64 UR6, c[0x0][0x358] ;  /* 0x00006b00ff0677ac */ /* 0x000e620008000a00 */
[----:B0-----:R-:W-:Y:S02]  /*0030*/  IMAD.U32 R8, RZ, RZ, UR4 ;  /* 0x00000004ff087e24 */ /* 0x001fe4000f8e00ff */
[----:B------:R-:W-:-:S03]  /*0040*/  IMAD.U32 R9, RZ, RZ, UR5 ;  /* 0x00000005ff097e24 */ /* 0x000fc6000f8e00ff */
        /* <DEDUP_REMOVED lines=10> */
.L_x_264:
[----:B------:R-:W-:Y:S01]  /*00f0*/  ISETP.GT.U32.AND P0, PT, R8, 0x7ff, PT ;  /* 0x000007ff0800780c */ /* 0x000fe20003f04070 */
[----:B------:R-:W-:Y:S03]  /*0100*/  BSSY.RECONVERGENT B0, `(.L_x_265) ;  /* 0x000020f000007945 */ /* 0x000fe60003800200 */
[----:B------:R-:W-:-:S13]  /*0110*/  ISETP.GT.U32.AND.EX P0, PT, R9, RZ, PT, P0 ;  /* 0x000000ff0900720c */ /* 0x000fda0003f04100 */
[----:B------:R-:W-:Y:S05]  /*0120*/  @P0 BRA `(.L_x_266) ;  /* 0x0000001000580947 */ /* 0x000fea0003800000 */
[----:B------:R-:W0:Y:S01]  /*0130*/  S2R R0, SR_TID.X ;  /* 0x0000000000007919 */ /* 0x000e220000002100 */
[----:B------:R-:W-:Y:S01]  /*0140*/  BSSY.RECONVERGENT B1, `(.L_x_267) ;  /* 0x000000a000017945 */ /* 0x000fe20003800200 */
[----:B------:R-:W-:Y:S02]  /*0150*/  CS2R R4, SRZ ;  /* 0x0000000000047805 */ /* 0x000fe4000001ff00 */
[----:B0-----:R-:W-:Y:S01]  /*0160*/  ISETP.GE.U32.AND P0, PT, R0, R8, PT ;  /* 0x000000080000720c */ /* 0x001fe20003f06070 */
[----:B------:R-:W-:-:S12]  /*0170*/  IMAD.MOV.U32 R2, RZ, RZ, R0 ;  /* 0x000000ffff027224 */ /* 0x000fd800078e0000 */
[----:B------:R-:W-:Y:S05]  /*0180*/  @P0 BRA `(.L_x_268) ;  /* 0x0000000000140947 */ /* 0x000fea0003800000 */
[----:B------:R-:W0:Y:S02]  /*0190*/  LDC.64 R6, c[0x0][0x380] ;  /* 0x0000e000ff067b82 */ /* 0x000e240000000a00 */
[----:B0-----:R-:W-:-:S06]  /*01a0*/  IMAD.WIDE.U32 R6, R0, 0x8, R6 ;  /* 0x0000000800067825 */ /* 0x001fcc00078e0006 */
[----:B------:R-:W2:Y:S01]  /*01b0*/  LDG.E.64 R6, desc[UR6][R6.64] ;  /* 0x0000000606067981 */ /* 0x000ea2000c1e1b00 */
[----:B------:R-:W-:Y:S01]  /*01c0*/  VIADD R2, R0, 0x100 ;  /* 0x0000010000027836 */ /* 0x000fe20000000000 */
[----:B--2---:R-:W-:-:S11]  /*01d0*/  DMUL R4, R6, R6 ;  /* 0x0000000606047228 */ /* 0x004fd60000000000 */
.L_x_268:
[----:B------:R-:W-:Y:S05]  /*01e0*/  BSYNC.RECONVERGENT B1 ;  /* 0x0000000000017941 */ /* 0x000fea0003800200 */
.L_x_267:
[----:B------:R-:W-:Y:S01]  /*01f0*/  ISETP.GE.U32.AND P0, PT, R2, R8, PT ;  /* 0x000000080200720c */ /* 0x000fe20003f06070 */
[----:B------:R-:W-:-:S12]  /*0200*/  BSSY.RECONVERGENT B1, `(.L_x_269) ;  /* 0x000006d000017945 */ /* 0x000fd80003800200 */
[----:B------:R-:W-:Y:S05]  /*0210*/  @P0 BRA `(.L_x_270) ;  /* 0x0000000400ac0947 */ /* 0x000fea0003800000 */
[----:B------:R-:W-:Y:S01]  /*0220*/  LOP3.LUT R3, RZ, R2, RZ, 0x33, !PT ;  /* 0x00000002ff037212 */ /* 0x000fe200078e33ff */
[----:B------:R-:W-:Y:S04]  /*0230*/  BSSY.RECONVERGENT B2, `(.L_x_271) ;  /* 0x0000033000027945 */ /* 0x000fe80003800200 */
[----:B------:R-:W-:-:S05]  /*0240*/  IMAD.IADD R6, R3, 0x1, R8 ;  /* 0x0000000103067824 */ /* 0x000fca00078e0208 */
[C---:B------:R-:W-:Y:S02]  /*0250*/  ISETP.GE.U32.AND P1, PT, R6.reuse, 0xf00, PT ;  /* 0x00000f000600780c */ /* 0x040fe40003f26070 */
[----:B------:R-:W-:-:S04]  /*0260*/  LEA.HI R3, R6, 0x1, RZ, 0x18 ;  /* 0x0000000106037811 */ /* 0x000fc800078fc0ff */
[----:B------:R-:W-:-:S04]  /*0270*/  LOP3.LUT R43, R3, 0xf, RZ, 0xc0, !PT ;  /* 0x0000000f032b7812 */ /* 0x000fc800078ec0ff */
[----:B------:R-:W-:-:S03]  /*0280*/  ISETP.NE.AND P0, PT, R43, RZ, PT ;  /* 0x000000ff2b00720c */ /* 0x000fc60003f05270 */
[----:B------:R-:W-:Y:S10]  /*0290*/  @!P1 BRA `(.L_x_272) ;  /* 0x0000000000b09947 */ /* 0x000ff40003800000 */
[----:B------:R-:W0:Y:S01]  /*02a0*/  LDC.64 R6, c[0x0][0x380] ;  /* 0x0000e000ff067b82 */ /* 0x000e220000000a00 */
[----:B------:R-:W-:-:S05]  /*02b0*/  LOP3.LUT R42, R3, 0x1fffff0, RZ, 0xc0, !PT ;  /* 0x01fffff0032a7812 */ /* 0x000fca00078ec0ff */
[----:B------:R-:W-:Y:S02]  /*02c0*/  IMAD.MOV R42, RZ, RZ, -R42 ;  /* 0x000000ffff2a7224 */ /* 0x000fe400078e0a2a */
[----:B0-----:R-:W-:-:S03]  /*02d0*/  IMAD.WIDE.U32 R6, R2, 0x8, R6 ;  /* 0x0000000802067825 */ /* 0x001fc600078e0006 */
[----:B------:R-:W-:-:S05]  /*02e0*/  IADD3 R6, P1, PT, R6, 0x4000, RZ ;  /* 0x0000400006067810 */ /* 0x000fca0007f3e0ff */
[----:B------:R-:W-:-:S08]  /*02f0*/  IMAD.X R7, RZ, RZ, R7, P1 ;  /* 0x000000ffff077224 */ /* 0x000fd000008e0607 */
.L_x_273:
        /* <DEDUP_REMOVED lines=16> */
[----:B------:R-:W-:-:S02]  /*0400*/  VIADD R42, R42, 0x10 ;  /* 0x000000102a2a7836 */ /* 0x000fc40000000000 */
        /* <DEDUP_REMOVED lines=19> */
[----:B------:R-:W-:Y:S01]  /*0540*/  DFMA R4, R40, R40, R4 ;  /* 0x000000282804722b */ /* 0x000fe20000000004 */
[----:B------:R-:W-:Y:S10]  /*0550*/  @P1 BRA `(.L_x_273) ;  /* 0xfffffffc00681947 */ /* 0x000ff4000383ffff */
.L_x_272:
[----:B------:R-:W-:Y:S05]  /*0560*/  BSYNC.RECONVERGENT B2 ;  /* 0x0000000000027941 */ /* 0x000fea0003800200 */
.L_x_271:
        /* <DEDUP_REMOVED lines=25> */
.L_x_275:
[----:B------:R-:W-:Y:S05]  /*0700*/  BSYNC.RECONVERGENT B2 ;  /* 0x0000000000027941 */ /* 0x000fea0003800200 */
.L_x_274:
        /* <DEDUP_REMOVED lines=17> */
.L_x_277:
[----:B------:R-:W-:Y:S05]  /*0820*/  BSYNC.RECONVERGENT B2 ;  /* 0x0000000000027941 */ /* 0x000fea0003800200 */
.L_x_276:
[----:B------:R-:W-:Y:S05]  /*0830*/  @!P1 BRA `(.L_x_270) ;  /* 0x0000000000249947 */ /* 0x000fea0003800000 */
[----:B------:R-:W0:Y:S01]  /*0840*/  LDC.64 R10, c[0x0][0x380] ;  /* 0x0000e000ff0a7b82 */ /* 0x000e220000000a00 */
[----:B------:R-:W-:-:S07]  /*0850*/  IMAD.MOV R3, RZ, RZ, -R3 ;  /* 0x000000ffff037224 */ /* 0x000fce00078e0a03 */
.L_x_278:
[----:B0-----:R-:W-:-:S06]  /*0860*/  IMAD.WIDE R6, R2, 0x8, R10 ;  /* 0x0000000802067825 */ /* 0x001fcc00078e020a */
[----:B------:R-:W2:Y:S01]  /*0870*/  LDG.E.64 R6, desc[UR6][R6.64] ;  /* 0x0000000606067981 */ /* 0x000ea2000c1e1b00 */
[----:B------:R-:W-:Y:S02]  /*0880*/  VIADD R3, R3, 0x1 ;  /* 0x0000000103037836 */ /* 0x000fe40000000000 */
[----:B------:R-:W-:-:S03]  /*0890*/  VIADD R2, R2, 0x100 ;  /* 0x0000010002027836 */ /* 0x000fc60000000000 */
[----:B------:R-:W-:Y:S01]  /*08a0*/  ISETP.NE.AND P0, PT, R3, RZ, PT ;  /* 0x000000ff0300720c */ /* 0x000fe20003f05270 */
[----:B--2---:R-:W-:-:S12]  /*08b0*/  DFMA R4, R6, R6, R4 ;  /* 0x000000060604722b */ /* 0x004fd80000000004 */
[----:B------:R-:W-:Y:S05]  /*08c0*/  @P0 BRA `(.L_x_278) ;  /* 0xfffffffc00e40947 */ /* 0x000fea000383ffff */
.L_x_270:
[----:B------:R-:W-:Y:S05]  /*08d0*/  BSYNC.RECONVERGENT B1 ;  /* 0x0000000000017941 */ /* 0x000fea0003800200 */
.L_x_269:
[----:B------:R-:W-:-:S04]  /*08e0*/  ISETP.GE.U32.AND P0, PT, R8, 0x100, PT ;  /* 0x000001000800780c */ /* 0x000fc80003f06070 */
[----:B------:R-:W-:-:S13]  /*08f0*/  ISETP.GE.U32.AND.EX P0, PT, R9, RZ, PT, P0 ;  /* 0x000000ff0900720c */ /* 0x000fda0003f06100 */
        /* <DEDUP_REMOVED lines=26> */
[----:B-1----:R-:W-:Y:S01]  /*0aa0*/  @!P1 LEA R9, R11, R8, 0x18 ;  /* 0x000000080b099211 */ /* 0x002fe200078ec0ff */
[----:B0-----:R-:W-:-:S10]  /*0ab0*/  DADD R2, R2, R4 ;  /* 0x0000000002027229 */ /* 0x001fd40000000004 */
[----:B------:R-:W-:Y:S02]  /*0ac0*/  FSEL R6, R4, R2, P0 ;  /* 0x0000000204067208 */ /* 0x000fe40000000000 */
[----:B------:R-:W-:Y:S02]  /*0ad0*/  FSEL R7, R5, R3, P0 ;  /* 0x0000000305077208 */ /* 0x000fe40000000000 */
[----:B------:R-:W-:Y:S01]  /*0ae0*/  @!P1 SHF.R.U32.HI R4, RZ, 0x2, R0 ;  /* 0x00000002ff049819 */ /* 0x000fe20000011600 */
[----:B------:R-:W-:Y:S01]  /*0af0*/  SHFL.DOWN PT, R2, R6, 0x10, 0x1f ;  /* 0x0a001f0006027f89 */ /* 0x000fe200000e0000 */
[----:B------:R-:W-:Y:S02]  /*0b00*/  ISETP.GT.AND P0, PT, R10, 0xf, PT ;  /* 0x0000000f0a00780c */ /* 0x000fe40003f04270 */
[----:B------:R-:W-:Y:S01]  /*0b10*/  @!P1 LOP3.LUT R8, R4, 0xf8, RZ, 0xc0, !PT ;  /* 0x000000f804089812 */ /* 0x000fe200078ec0ff */
[----:B------:R-:W0:Y:S04]  /*0b20*/  SHFL.DOWN PT, R3, R7, 0x10, 0x1f ;  /* 0x0a001f0007037f89 */ /* 0x000e2800000e0000 */
[----:B------:R-:W-:Y:S01]  /*0b30*/  @!P1 IMAD.IADD R9, R8, 0x1, R9 ;  /* 0x0000000108099824 */ /* 0x000fe200078e0209 */
[----:B0-----:R-:W-:-:S07]  /*0b40*/  DADD R4, R2, R6 ;  /* 0x0000000002047229 */ /* 0x001fce0000000006 */
[----:B------:R0:W-:Y:S01]  /*0b50*/  @!P1 STS.64 [R9+0x8], R4 ;  /* 0x0000080409009388 */ /* 0x0001e20000000a00 */
[----:B------:R-:W-:Y:S01]  /*0b60*/  BAR.SYNC.DEFER_BLOCKING 0x0 ;  /* 0x0000000000007b1d */ /* 0x000fe20000010000 */
[----:B------:R-:W-:Y:S02]  /*0b70*/  ISETP.NE.AND P1, PT, R0, RZ, PT ;  /* 0x000000ff0000720c */ /* 0x000fe40003f25270 */
[----:B------:R-:W-:Y:S02]  /*0b80*/  FSEL R2, R6, R4, P0 ;  /* 0x0000000406027208 */ /* 0x000fe40000000000 */
[----:B------:R-:W-:-:S09]  /*0b90*/  FSEL R3, R7, R5, P0 ;  /* 0x0000000507037208 */ /* 0x000fd20000000000 */
[----:B0-----:R-:W-:Y:S05]  /*0ba0*/  @P1 BRA `(.L_x_280) ;  /* 0x0000001400901947 */ /* 0x001fea0003800000 */
[----:B------:R-:W0:Y:S01]  /*0bb0*/  S2UR UR5, SR_CgaCtaId ;  /* 0x00000000000579c3 */ /* 0x000e220000008800 */
[----:B------:R-:W-:Y:S02]  /*0bc0*/  UMOV UR4, 0x400 ;  /* 0x0000040000047882 */ /* 0x000fe40000000000 */
[----:B0-----:R-:W-:-:S09]  /*0bd0*/  ULEA UR4, UR5, UR4, 0x18 ;  /* 0x0000000405047291 */ /* 0x001fd2000f8ec0ff */
[----:B------:R-:W0:Y:S04]  /*0be0*/  LDS.128 R4, [UR4+0x10] ;  /* 0x00001004ff047984 */ /* 0x000e280008000c00 */
[----:B------:R-:W1:Y:S04]  /*0bf0*/  LDS.128 R8, [UR4+0x20] ;  /* 0x00002004ff087984 */ /* 0x000e680008000c00 */
[----:B------:R-:W2:Y:S01]  /*0c00*/  LDS.128 R12, [UR4+0x30] ;  /* 0x00003004ff0c7984 */ /* 0x000ea20008000c00 */
        /* <DEDUP_REMOVED lines=9> */
.L_x_279:
[----:B------:R-:W-:Y:S01]  /*0ca0*/  LOP3.LUT R2, R0, 0x3e0, RZ, 0xc0, !PT ;  /* 0x000003e000027812 */ /* 0x000fe200078ec0ff */
[----:B------:R-:W0:Y:S03]  /*0cb0*/  S2R R12, SR_LANEID ;  /* 0x00000000000c7919 */ /* 0x000e260000000000 */
[----:B------:R-:W-:Y:S01]  /*0cc0*/  LOP3.LUT R7, RZ, R2, RZ, 0x33, !PT ;  /* 0x00000002ff077212 */ /* 0x000fe200078e33ff */
[----:B------:R-:W-:-:S04]  /*0cd0*/  VIADD R3, R2, 0x20 ;  /* 0x0000002002037836 */ /* 0x000fc80000000000 */
[----:B------:R-:W-:Y:S01]  /*0ce0*/  IMAD.IADD R7, R7, 0x1, R8 ;  /* 0x0000000107077824 */ /* 0x000fe200078e0208 */
[----:B------:R-:W-:-:S04]  /*0cf0*/  ISETP.GT.U32.AND P0, PT, R3, R8, PT ;  /* 0x000000080300720c */ /* 0x000fc80003f04070 */
[----:B------:R-:W-:-:S05]  /*0d00*/  SEL R13, R7, 0x1f, P0 ;  /* 0x0000001f070d7807 */ /* 0x000fca0000000000 */
[----:B------:R-:W-:Y:S04]  /*0d10*/  SHFL.DOWN PT, R2, R4, 0x1, R13 ;  /* 0x0820000004027989 */ /* 0x000fe800000e000d */
[----:B------:R-:W1:Y:S01]  /*0d20*/  SHFL.DOWN PT, R3, R5, 0x1, R13 ;  /* 0x0820000005037989 */ /* 0x000e6200000e000d */
[C---:B0-----:R-:W-:Y:S01]  /*0d30*/  ISETP.GE.AND P0, PT, R12.reuse, R13, PT ;  /* 0x0000000d0c00720c */ /* 0x041fe20003f06270 */
[C---:B------:R-:W-:Y:S01]  /*0d40*/  VIADD R10, R12.reuse, 0x2 ;  /* 0x000000020c0a7836 */ /* 0x040fe20000000000 */
[----:B------:R-:W-:Y:S01]  /*0d50*/  ISETP.NE.AND P1, PT, R12, RZ, PT ;  /* 0x000000ff0c00720c */ /* 0x000fe20003f25270 */
[----:B-1----:R-:W-:-:S10]  /*0d60*/  DADD R2, R2, R4 ;  /* 0x0000000002027229 */ /* 0x002fd40000000004 */
[----:B------:R-:W-:Y:S01]  /*0d70*/  FSEL R6, R2, R4, !P0 ;  /* 0x0000000402067208 */ /* 0x000fe20004000000 */
[----:B------:R-:W-:Y:S01]  /*0d80*/  VIADD R4, R12, 0x4 ;  /* 0x000000040c047836 */ /* 0x000fe20000000000 */
[----:B------:R-:W-:Y:S02]  /*0d90*/  FSEL R7, R3, R5, !P0 ;  /* 0x0000000503077208 */ /* 0x000fe40004000000 */
[----:B------:R-:W-:Y:S01]  /*0da0*/  ISETP.GT.AND P0, PT, R10, R13, PT ;  /* 0x0000000d0a00720c */ /* 0x000fe20003f04270 */
[----:B------:R-:W-:Y:S04]  /*0db0*/  SHFL.DOWN PT, R2, R6, 0x2, R13 ;  /* 0x0840000006027989 */ /* 0x000fe800000e000d */
[----:B------:R-:W0:Y:S02]  /*0dc0*/  SHFL.DOWN PT, R3, R7, 0x2, R13 ;  /* 0x0840000007037989 */ /* 0x000e2400000e000d */
[----:B0-----:R-:W-:-:S10]  /*0dd0*/  DADD R2, R2, R6 ;  /* 0x0000000002027229 */ /* 0x001fd40000000006 */
[----:B------:R-:W-:Y:S01]  /*0de0*/  FSEL R10, R6, R2, P0 ;  /* 0x00000002060a7208 */ /* 0x000fe20000000000 */
[----:B------:R-:W-:Y:S01]  /*0df0*/  VIADD R6, R12, 0x8 ;  /* 0x000000080c067836 */ /* 0x000fe20000000000 */
[----:B------:R-:W-:Y:S02]  /*0e00*/  FSEL R11, R7, R3, P0 ;  /* 0x00000003070b7208 */ /* 0x000fe40000000000 */
[----:B------:R-:W-:Y:S01]  /*0e10*/  ISETP.GT.AND P0, PT, R4, R13, PT ;  /* 0x0000000d0400720c */ /* 0x000fe20003f04270 */
[----:B------:R-:W-:Y:S04]  /*0e20*/  SHFL.DOWN PT, R2, R10, 0x4, R13 ;  /* 0x088000000a027989 */ /* 0x000fe800000e000d */
[----:B------:R-:W0:Y:S02]  /*0e30*/  SHFL.DOWN PT, R3, R11, 0x4, R13 ;  /* 0x088000000b037989 */ /* 0x000e2400000e000d */
[----:B0-----:R-:W-:-:S10]  /*0e40*/  DADD R2, R2, R10 ;  /* 0x0000000002027229 */ /* 0x001fd4000000000a */
[----:B------:R-:W-:Y:S02]  /*0e50*/  FSEL R4, R10, R2, P0 ;  /* 0x000000020a047208 */ /* 0x000fe40000000000 */
[----:B------:R-:W-:Y:S02]  /*0e60*/  FSEL R5, R11, R3, P0 ;  /* 0x000000030b057208 */ /* 0x000fe40000000000 */
[----:B------:R-:W-:Y:S01]  /*0e70*/  ISETP.GT.AND P0, PT, R6, R13, PT ;  /* 0x0000000d0600720c */ /* 0x000fe20003f04270 */
[----:B------:R-:W-:Y:S01]  /*0e80*/  SHFL.DOWN PT, R2, R4, 0x8, R13 ;  /* 0x0900000004027989 */ /* 0x000fe200000e000d */
[----:B------:R-:W-:-:S03]  /*0e90*/  @!P1 MOV R10, 0x400 ;  /* 0x00000400000a9802 */ /* 0x000fc60000000f00 */
[----:B------:R-:W0:Y:S01]  /*0ea0*/  SHFL.DOWN PT, R3, R5, 0x8, R13 ;  /* 0x0900000005037989 */ /* 0x000e2200000e000d */
[----:B------:R-:W1:Y:S01]  /*0eb0*/  @!P1 S2R R11, SR_CgaCtaId ;  /* 0x00000000000b9919 */ /* 0x000e620000008800 */
[----:B0-----:R-:W-:-:S10]  /*0ec0*/  DADD R2, R2, R4 ;  /* 0x0000000002027229 */ /* 0x001fd40000000004 */
[----:B------:R-:W-:Y:S01]  /*0ed0*/  FSEL R6, R4, R2, P0 ;  /* 0x0000000204067208 */ /* 0x000fe20000000000 */
[----:B------:R-:W-:Y:S01]  /*0ee0*/  VIADD R4, R12, 0x10 ;  /* 0x000000100c047836 */ /* 0x000fe20000000000 */
[----:B------:R-:W-:Y:S02]  /*0ef0*/  FSEL R7, R5, R3, P0 ;  /* 0x0000000305077208 */ /* 0x000fe40000000000 */
[----:B------:R-:W-:Y:S01]  /*0f00*/  @!P1 SHF.R.U32.HI R5, RZ, 0x2, R0 ;  /* 0x00000002ff059819 */ /* 0x000fe20000011600 */
[----:B------:R-:W-:Y:S01]  /*0f10*/  SHFL.DOWN PT, R2, R6, 0x10, R13 ;  /* 0x0a00000006027989 */ /* 0x000fe200000e000d */
[----:B-1----:R-:W-:Y:S02]  /*0f20*/  @!P1 LEA R10, R11, R10, 0x18 ;  /* 0x0000000a0b0a9211 */ /* 0x002fe400078ec0ff */
[----:B------:R-:W-:Y:S01]  /*0f30*/  @!P1 LOP3.LUT R5, R5, 0xf8, RZ, 0xc0, !PT ;  /* 0x000000f805059812 */ /* 0x000fe200078ec0ff */
[----:B------:R-:W0:Y:S01]  /*0f40*/  SHFL.DOWN PT, R3, R7, 0x10, R13 ;  /* 0x0a00000007037989 */ /* 0x000e2200000e000d */
[----:B------:R-:W-:-:S03]  /*0f50*/  ISETP.GT.AND P0, PT, R4, R13, PT ;  /* 0x0000000d0400720c */ /* 0x000fc60003f04270 */
[----:B------:R-:W-:Y:S01]  /*0f60*/  @!P1 IMAD.IADD R5, R5, 0x1, R10 ;  /* 0x0000000105059824 */ /* 0x000fe200078e020a */
[----:B0-----:R-:W-:-:S10]  /*0f70*/  DADD R2, R2, R6 ;  /* 0x0000000002027229 */ /* 0x001fd40000000006 */
[----:B------:R-:W-:Y:S02]  /*0f80*/  FSEL R2, R6, R2, P0 ;  /* 0x0000000206027208 */ /* 0x000fe40000000000 */
[----:B------:R-:W-:-:S05]  /*0f90*/  FSEL R3, R7, R3, P0 ;  /* 0x0000000307037208 */ /* 0x000fca0000000000 */
[----:B------:R0:W-:Y:S01]  /*0fa0*/  @!P1 STS.64 [R5+0x8], R2 ;  /* 0x0000080205009388 */ /* 0x0001e20000000a00 */
[----:B------:R-:W-:Y:S01]  /*0fb0*/  BAR.SYNC.DEFER_BLOCKING 0x0 ;  /* 0x0000000000007b1d */ /* 0x000fe20000010000 */
[----:B------:R-:W-:-:S13]  /*0fc0*/  ISETP.NE.AND P1, PT, R0, RZ, PT ;  /* 0x000000ff0000720c */ /* 0x000fda0003f25270 */
[----:B0-----:R-:W-:Y:S05]  /*0fd0*/  @P1 BRA `(.L_x_280) ;  /* 0x0000001000841947 */ /* 0x001fea0003800000 */
[----:B------:R-:W0:Y:S01]  /*0fe0*/  S2UR UR5, SR_CgaCtaId ;  /* 0x00000000000579c3 */ /* 0x000e220000008800 */
[----:B------:R-:W-:Y:S01]  /*0ff0*/  UMOV UR4, 0x400 ;  /* 0x0000040000047882 */ /* 0x000fe20000000000 */
[----:B------:R-:W-:-:S04]  /*1000*/  ISETP.GT.U32.AND P0, PT, R8, 0x20, PT ;  /* 0x000000200800780c */ /* 0x000fc80003f04070 */
[----:B------:R-:W-:Y:S01]  /*1010*/  ISETP.GT.U32.AND.EX P0, PT, R9, RZ, PT, P0 ;  /* 0x000000ff0900720c */ /* 0x000fe20003f04100 */
[----:B0-----:R-:W-:-:S09]  /*1020*/  ULEA UR4, UR5, UR4, 0x18 ;  /* 0x0000000405047291 */ /* 0x001fd2000f8ec0ff */
[----:B------:R-:W0:Y:S04]  /*1030*/  LDS.128 R12, [UR4+0x10] ;  /* 0x00001004ff0c7984 */ /* 0x000e280008000c00 */
[----:B------:R-:W1:Y:S01]  /*1040*/  LDS.128 R4, [UR4+0x20] ;  /* 0x00002004ff047984 */ /* 0x000e620008000c00 */
[----:B0-----:R-:W-:-:S10]  /*1050*/  DADD R12, R2, R12 ;  /* 0x00000000020c7229 */ /* 0x001fd4000000000c */
[----:B------:R-:W-:Y:S02]  /*1060*/  FSEL R2, R12, R2, P0 ;  /* 0x000000020c027208 */ /* 0x000fe40000000000 */
[----:B------:R-:W-:Y:S02]  /*1070*/  FSEL R3, R13, R3, P0 ;  /* 0x000000030d037208 */ /* 0x000fe40000000000 */
[----:B------:R-:W-:-:S04]  /*1080*/  ISETP.GT.U32.AND P0, PT, R8, 0x40, PT ;  /* 0x000000400800780c */ /* 0x000fc80003f04070 */
[----:B------:R-:W-:Y:S01]  /*1090*/  DADD R14, R2, R14 ;  /* 0x00000000020e7229 */ /* 0x000fe2000000000e */
[----:B------:R-:W-:-:S09]  /*10a0*/  ISETP.GT.U32.AND.EX P0, PT, R9, RZ, PT, P0 ;  /* 0x000000ff0900720c */ /* 0x000fd20003f04100 */
[----:B------:R-:W-:Y:S02]  /*10b0*/  FSEL R2, R14, R2, P0 ;  /* 0x000000020e027208 */ /* 0x000fe40000000000 */
[----:B------:R-:W-:Y:S02]  /*10c0*/  FSEL R3, R15, R3, P0 ;  /* 0x000000030f037208 */ /* 0x000fe40000000000 */
[----:B------:R-:W0:Y:S01]  /*10d0*/  LDS.128 R12, [UR4+0x30] ;  /* 0x00003004ff0c7984 */ /* 0x000e220008000c00 */
[----:B------:R-:W-:-:S03]  /*10e0*/  ISETP.GT.U32.AND P0, PT, R8, 0x60, PT ;  /* 0x000000600800780c */ /* 0x000fc60003f04070 */
[----:B-1----:R-:W-:Y:S01]  /*10f0*/  DADD R4, R4, R2 ;  /* 0x0000000004047229 */ /* 0x002fe20000000002 */
[----:B------:R-:W-:-:S09]  /*1100*/  ISETP.GT.U32.AND.EX P0, PT, R9, RZ, PT, P0 ;  /* 0x000000ff0900720c */ /* 0x000fd20003f04100 */
[----:B------:R-:W-:Y:S02]  /*1110*/  FSEL R2, R4, R2, P0 ;  /* 0x0000000204027208 */ /* 0x000fe40000000000 */
[----:B------:R-:W-:Y:S02]  /*1120*/  FSEL R3, R5, R3, P0 ;  /* 0x0000000305037208 */ /* 0x000fe40000000000 */
[----:B------:R-:W-:-:S04]  /*1130*/  ISETP.GT.U32.AND P0, PT, R8, 0x80, PT ;  /* 0x000000800800780c */ /* 0x000fc80003f04070 */
[----:B------:R-:W-:Y:S01]  /*1140*/  DADD R6, R2, R6 ;  /* 0x0000000002067229 */ /* 0x000fe20000000006 */
[----:B------:R-:W-:-:S09]  /*1150*/  ISETP.GT.U32.AND.EX P0, PT, R9, RZ, PT, P0 ;  /* 0x000000ff0900720c */ /* 0x000fd20003f04100 */
[----:B------:R-:W-:Y:S02]  /*1160*/  FSEL R4, R6, R2, P0 ;  /* 0x0000000206047208 */ /* 0x000fe40000000000 */
[----:B------:R-:W-:Y:S02]  /*1170*/  FSEL R5, R7, R3, P0 ;  /* 0x0000000307057208 */ /* 0x000fe40000000000 */
[----:B------:R-:W1:Y:S01]  /*1180*/  LDS.64 R2, [UR4+0x40] ;  /* 0x00004004ff027984 */ /* 0x000e620008000a00 */
[----:B------:R-:W-:-:S03]  /*1190*/  ISETP.GT.U32.AND P0, PT, R8, 0xa0, PT ;  /* 0x000000a00800780c */ /* 0x000fc60003f04070 */
[----:B0-----:R-:W-:Y:S01]  /*11a0*/  DADD R12, R12, R4 ;  /* 0x000000000c0c7229 */ /* 0x001fe20000000004 */
        /* <DEDUP_REMOVED lines=8> */
[----:B------:R-:W-:-:S04]  /*1230*/  ISETP.GT.U32.AND P0, PT, R8, 0xe0, PT ;  /* 0x000000e00800780c */ /* 0x000fc80003f04070 */
[----:B-1----:R-:W-:Y:S01]  /*1240*/  DADD R2, R2, R4 ;  /* 0x0000000002027229 */ /* 0x002fe20000000004 */
[----:B------:R-:W-:-:S09]  /*1250*/  ISETP.GT.U32.AND.EX P0, PT, R9, RZ, PT, P0 ;  /* 0x000000ff0900720c */ /* 0x000fd20003f04100 */
[----:B------:R-:W-:Y:S02]  /*1260*/  FSEL R2, R2, R4, P0 ;  /* 0x0000000402027208 */ /* 0x000fe40000000000 */
[----:B------:R-:W-:Y:S01]  /*1270*/  FSEL R3, R3, R5, P0 ;  /* 0x0000000503037208 */ /* 0x000fe20000000000 */
[----:B------:R-:W-:Y:S06]  /*1280*/  BRA `(.L_x_280) ;  /* 0x0000000c00d87947 */ /* 0x000fec0003800000 */
.L_x_266:
[----:B------:R-:W0:Y:S01]  /*1290*/  S2R R0, SR_TID.X ;  /* 0x0000000000007919 */ /* 0x000e220000002100 */
        /* <DEDUP_REMOVED lines=10> */
[----:B--2---:R-:W-:-:S08]  /*1340*/  DMUL R6, R6, R6 ;  /* 0x0000000606067228 */ /* 0x004fd00000000000 */
[----:B---3--:R-:W-:Y:S01]  /*1350*/  DFMA R6, R2, R2, R6 ;  /* 0x000000020206722b */ /* 0x008fe20000000006 */
[----:B------:R-:W-:Y:S02]  /*1360*/  IMAD.MOV.U32 R3, RZ, RZ, 0x800 ;  /* 0x00000800ff037424 */ /* 0x000fe400078e00ff */
[----:B------:R-:W-:-:S05]  /*1370*/  IMAD.MOV.U32 R2, RZ, RZ, RZ ;  /* 0x000000ffff027224 */ /* 0x000fca00078e00ff */
[----:B----4-:R-:W-:-:S08]  /*1380*/  DFMA R6, R10, R10, R6 ;  /* 0x0000000a0a06722b */ /* 0x010fd00000000006 */
[----:B-----5:R-:W-:Y:S01]  /*1390*/  DFMA R6, R12, R12, R6 ;  /* 0x0000000c0c06722b */ /* 0x020fe20000000006 */
[----:B------:R-:W-:-:S04]  /*13a0*/  IADD3 R12, P1, PT, R8, -0x800, RZ ;  /* 0xfffff800080c7810 */ /* 0x000fc80007f3e0ff */
[----:B------:R-:W-:-:S03]  /*13b0*/  ISETP.GE.U32.AND P0, PT, R12, 0x800, PT ;  /* 0x000008000c00780c */ /* 0x000fc60003f06070 */
[----:B------:R-:W-:Y:S01]  /*13c0*/  DFMA R6, R14, R14, R6 ;  /* 0x0000000e0e06722b */ /* 0x000fe20000000006 */
[----:B------:R-:W-:-:S04]  /*13d0*/  IADD3.X R13, PT, PT, R9, -0x1, RZ, P1, !PT ;  /* 0xffffffff090d7810 */ /* 0x000fc80000ffe4ff */
[----:B------:R-:W-:-:S03]  /*13e0*/  ISETP.GE.U32.AND.EX P0, PT, R13, RZ, PT, P0 ;  /* 0x000000ff0d00720c */ /* 0x000fc60003f06100 */
[----:B------:R-:W-:-:S08]  /*13f0*/  DFMA R6, R16, R16, R6 ;  /* 0x000000101006722b */ /* 0x000fd00000000006 */
[----:B------:R-:W-:-:S08]  /*1400*/  DFMA R6, R18, R18, R6 ;  /* 0x000000121206722b */ /* 0x000fd00000000006 */
[----:B------:R-:W-:Y:S01]  /*1410*/  DFMA R6, R20, R20, R6 ;  /* 0x000000141406722b */ /* 0x000fe20000000006 */
[----:B------:R-:W-:Y:S10]  /*1420*/  @!P0 BRA `(.L_x_281) ;  /* 0x00000000007c8947 */ /* 0x000ff40003800000 */
[----:B------:R-:W0:Y:S01]  /*1430*/  LDC.64 R8, c[0x0][0x390] ;  /* 0x0000e400ff087b82 */ /* 0x000e220000000a00 */
[----:B------:R-:W-:Y:S02]  /*1440*/  IMAD.MOV.U32 R3, RZ, RZ, 0x800 ;  /* 0x00000800ff037424 */ /* 0x000fe400078e00ff */
[----:B------:R-:W-:-:S07]  /*1450*/  IMAD.MOV.U32 R2, RZ, RZ, RZ ;  /* 0x000000ffff027224 */ /* 0x000fce00078e00ff */
.L_x_283:
        /* <DEDUP_REMOVED lines=10> */
[----:B--2---:R-:W-:Y:S01]  /*1500*/  DFMA R6, R18, R18, R6 ;  /* 0x000000121206722b */ /* 0x004fe20000000006 */
[----:B0-----:R-:W-:-:S04]  /*1510*/  IADD3 R18, P1, PT, -R3, R8, RZ ;  /* 0x0000000803127210 */ /* 0x001fc80007f3e1ff */
[----:B------:R-:W-:-:S03]  /*1520*/  ISETP.GE.U32.AND P0, PT, R18, 0x800, PT ;  /* 0x000008001200780c */ /* 0x000fc60003f06070 */
[----:B---3--:R-:W-:-:S08]  /*1530*/  DFMA R6, R20, R20, R6 ;  /* 0x000000141406722b */ /* 0x008fd00000000006 */
[----:B----4-:R-:W-:-:S08]  /*1540*/  DFMA R6, R22, R22, R6 ;  /* 0x000000161606722b */ /* 0x010fd00000000006 */
[----:B-----5:R-:W-:-:S08]  /*1550*/  DFMA R6, R24, R24, R6 ;  /* 0x000000181806722b */ /* 0x020fd00000000006 */
[----:B------:R-:W-:-:S08]  /*1560*/  DFMA R6, R26, R26, R6 ;  /* 0x0000001a1a06722b */ /* 0x000fd00000000006 */
[----:B------:R-:W-:-:S08]  /*1570*/  DFMA R6, R28, R28, R6 ;  /* 0x0000001c1c06722b */ /* 0x000fd00000000006 */
[----:B------:R-:W-:Y:S01]  /*1580*/  DFMA R6, R10, R10, R6 ;  /* 0x0000000a0a06722b */ /* 0x000fe20000000006 */
[----:B------:R-:W-:-:S05]  /*1590*/  IMAD.X R10, R9, 0x1, ~R2, P1 ;  /* 0x00000001090a7824 */ /* 0x000fca00008e0e02 */
[----:B------:R-:W-:Y:S02]  /*15a0*/  ISETP.GE.U32.AND.EX P0, PT, R10, RZ, PT, P0 ;  /* 0x000000ff0a00720c */ /* 0x000fe40003f06100 */
[----:B------:R-:W-:-:S11]  /*15b0*/  DFMA R6, R14, R14, R6 ;  /* 0x0000000e0e06722b */ /* 0x000fd60000000006 */
[----:B------:R-:W-:Y:S05]  /*15c0*/  @!P0 BRA `(.L_x_282) ;  /* 0x0000000800208947 */ /* 0x000fea0003800000 */
[----:B------:R-:W-:-:S05]  /*15d0*/  IADD3 R3, P0, PT, R3, 0x800, RZ ;  /* 0x0000080003037810 */ /* 0x000fca0007f1e0ff */
[----:B------:R-:W-:Y:S01]  /*15e0*/  IMAD.X R2, RZ, RZ, R2, P0 ;  /* 0x000000ffff027224 */ /* 0x000fe200000e0602 */
[----:B------:R-:W-:-:S04]  /*15f0*/  ISETP.GT.U32.AND P0, PT, R3, R12, PT ;  /* 0x0000000c0300720c */ /* 0x000fc80003f04070 */
[----:B------:R-:W-:-:S13]  /*1600*/  ISETP.GT.U32.AND.EX P0, PT, R2, R13, PT, P0 ;  /* 0x0000000d0200720c */ /* 0x000fda0003f04100 */
[----:B------:R-:W-:Y:S05]  /*1610*/  @!P0 BRA `(.L_x_283) ;  /* 0xfffffffc00908947 */ /* 0x000fea000383ffff */
.L_x_281:
[----:B------:R-:W-:Y:S01]  /*1620*/  IMAD.IADD R5, R8, 0x1, -R3 ;  /* 0x0000000108057824 */ /* 0x000fe200078e0a03 */
[----:B------:R-:W-:Y:S01]  /*1630*/  ISETP.GE.U32.AND P1, PT, R3, R8, PT ;  /* 0x000000080300720c */ /* 0x000fe20003f26070 */
[----:B------:R-:W-:Y:S03]  /*1640*/  BSSY.RECONVERGENT B1, `(.L_x_282) ;  /* 0x0000080000017945 */ /* 0x000fe60003800200 */
[----:B------:R-:W-:-:S04]  /*1650*/  ISETP.GE.AND P0, PT, R0, R5, PT ;  /* 0x000000050000720c */ /* 0x000fc80003f06270 */
[----:B------:R-:W-:-:S13]  /*1660*/  ISETP.GE.U32.OR.EX P0, PT, R2, R9, P0, P1 ;  /* 0x000000090200720c */ /* 0x000fda0000706510 */
[----:B------:R-:W-:Y:S05]  /*1670*/  @P0 BRA `(.L_x_284) ;  /* 0x0000000400f00947 */ /* 0x000fea0003800000 */
[----:B------:R-:W-:Y:S01]  /*1680*/  LOP3.LUT R4, RZ, R0, RZ, 0x33, !PT ;  /* 0x00000000ff047212 */ /* 0x000fe200078e33ff */
[----:B------:R-:W-:Y:S01]  /*1690*/  BSSY.RECONVERGENT B2, `(.L_x_285) ;  /* 0x0000038000027945 */ /* 0x000fe20003800200 */
[----:B------:R-:W-:Y:S02]  /*16a0*/  IMAD.MOV.U32 R42, RZ, RZ, R0 ;  /* 0x000000ffff2a7224 */ /* 0x000fe400078e0000 */
[----:B------:R-:W-:-:S04]  /*16b0*/  IADD3 R8, PT, PT, -R3, R8, R4 ;  /* 0x0000000803087210 */ /* 0x000fc80007ffe104 */
[C---:B------:R-:W-:Y:S02]  /*16c0*/  ISETP.GE.U32.AND P1, PT, R8.reuse, 0xf00, PT ;  /* 0x00000f000800780c */ /* 0x040fe40003f26070 */
[----:B------:R-:W-:-:S04]  /*16d0*/  LEA.HI R4, R8, 0x1, RZ, 0x18 ;  /* 0x0000000108047811 */ /* 0x000fc800078fc0ff */
[----:B------:R-:W-:-:S04]  /*16e0*/  LOP3.LUT R5, R4, 0xf, RZ, 0xc0, !PT ;  /* 0x0000000f04057812 */ /* 0x000fc800078ec0ff */
[----:B------:R-:W-:-:S03]  /*16f0*/  ISETP.NE.AND P0, PT, R5, RZ, PT ;  /* 0x000000ff0500720c */ /* 0x000fc60003f05270 */
[----:B------:R-:W-:Y:S10]  /*1700*/  @!P1 BRA `(.L_x_286) ;  /* 0x0000000000c09947 */ /* 0x000ff40003800000 */
[----:B------:R-:W0:Y:S01]  /*1710*/  LDCU.64 UR4, c[0x0][0x380] ;  /* 0x00007000ff0477ac */ /* 0x000e220008000a00 */
[----:B------:R-:W-:Y:S01]  /*1720*/  IADD3 R9, P2, PT, R0, R3, RZ ;  /* 0x0000000300097210 */ /* 0x000fe20007f5e0ff */
[----:B------:R-:W-:Y:S01]  /*1730*/  IMAD.MOV.U32 R42, RZ, RZ, R0 ;  /* 0x000000ffff2a7224 */ /* 0x000fe200078e0000 */
[----:B------:R-:W-:-:S03]  /*1740*/  LOP3.LUT R43, R4, 0x1fffff0, RZ, 0xc0, !PT ;  /* 0x01fffff0042b7812 */ /* 0x000fc600078ec0ff */
[----:B------:R-:W-:Y:S02]  /*1750*/  IMAD.X R10, RZ, RZ, R2, P2 ;  /* 0x000000ffff0a7224 */ /* 0x000fe400010e0602 */
[----:B------:R-:W-:Y:S01]  /*1760*/  IMAD.MOV R43, RZ, RZ, -R43 ;  /* 0x000000ffff2b7224 */ /* 0x000fe200078e0a2b */
[----:B0-----:R-:W-:-:S04]  /*1770*/  LEA R8, P1, R9, UR4, 0x3 ;  /* 0x0000000409087c11 */ /* 0x001fc8000f8218ff */
[----:B------:R-:W-:Y:S02]  /*1780*/  IADD3 R8, P2, PT, R8, 0x4000, RZ ;  /* 0x0000400008087810 */ /* 0x000fe40007f5e0ff */
[----:B------:R-:W-:-:S05]  /*1790*/  LEA.HI.X R9, R9, UR5, R10, 0x3, P1 ;  /* 0x0000000509097c11 */ /* 0x000fca00088f1c0a */
[----:B------:R-:W-:-:S07]  /*17a0*/  IMAD.X R9, RZ, RZ, R9, P2 ;  /* 0x000000ffff097224 */ /* 0x000fce00010e0609 */
.L_x_287:
        /* <DEDUP_REMOVED lines=38> */
.L_x_286:
[----:B------:R-:W-:Y:S05]  /*1a10*/  BSYNC.RECONVERGENT B2 ;  /* 0x0000000000027941 */ /* 0x000fea0003800200 */
.L_x_285:
[----:B------:R-:W-:Y:S05]  /*1a20*/  @!P0 BRA `(.L_x_284) ;  /* 0x0000000400048947 */ /* 0x000fea0003800000 */
[----:B------:R-:W-:Y:S01]  /*1a30*/  ISETP.GE.U32.AND P1, PT, R5, 0x8, PT ;  /* 0x000000080500780c */ /* 0x000fe20003f26070 */
[----:B------:R-:W-:Y:S01]  /*1a40*/  BSSY.RECONVERGENT B2, `(.L_x_288) ;  /* 0x000001a000027945 */ /* 0x000fe20003800200 */
[----:B------:R-:W-:-:S04]  /*1a50*/  LOP3.LUT R26, R4, 0x7, RZ, 0xc0, !PT ;  /* 0x00000007041a7812 */ /* 0x000fc800078ec0ff */
[----:B------:R-:W-:-:S07]  /*1a60*/  ISETP.NE.AND P0, PT, R26, RZ, PT ;  /* 0x000000ff1a00720c */ /* 0x000fce0003f05270 */
[----:B------:R-:W-:Y:S06]  /*1a70*/  @!P1 BRA `(.L_x_289) ;  /* 0x0000000000589947 */ /* 0x000fec0003800000 */
[----:B------:R-:W0:Y:S01]  /*1a80*/  LDCU.64 UR4, c[0x0][0x380] ;  /* 0x00007000ff0477ac */ /* 0x000e220008000a00 */
[----:B------:R-:W-:-:S05]  /*1a90*/  IADD3 R5, P1, PT, R42, R3, RZ ;  /* 0x000000032a057210 */ /* 0x000fca0007f3e0ff */
[----:B------:R-:W-:Y:S01]  /*1aa0*/  IMAD.X R10, RZ, RZ, R2, P1 ;  /* 0x000000ffff0a7224 */ /* 0x000fe200008e0602 */
        /* <DEDUP_REMOVED lines=19> */
.L_x_289:
[----:B------:R-:W-:Y:S05]  /*1be0*/  BSYNC.RECONVERGENT B2 ;  /* 0x0000000000027941 */ /* 0x000fea0003800200 */
.L_x_288:
        /* <DEDUP_REMOVED lines=20> */
.L_x_291:
[----:B------:R-:W-:Y:S05]  /*1d30*/  BSYNC.RECONVERGENT B2 ;  /* 0x0000000000027941 */ /* 0x000fea0003800200 */
.L_x_290:
[----:B------:R-:W-:Y:S05]  /*1d40*/  @!P0 BRA `(.L_x_284) ;  /* 0x00000000003c8947 */ /* 0x000fea0003800000 */
[----:B------:R-:W0:Y:S01]  /*1d50*/  LDCU.64 UR4, c[0x0][0x380] ;  /* 0x00007000ff0477ac */ /* 0x000e220008000a00 */
[----:B------:R-:W-:Y:S01]  /*1d60*/  IADD3 R3, P0, PT, R42, R3, RZ ;  /* 0x000000032a037210 */ /* 0x000fe20007f1e0ff */
[----:B------:R-:W-:-:S04]  /*1d70*/  IMAD.MOV R4, RZ, RZ, -R16 ;  /* 0x000000ffff047224 */ /* 0x000fc800078e0a10 */
[----:B------:R-:W-:Y:S01]  /*1d80*/  IMAD.X R2, RZ, RZ, R2, P0 ;  /* 0x000000ffff027224 */ /* 0x000fe200000e0602 */
[----:B0-----:R-:W-:-:S04]  /*1d90*/  LEA R5, P1, R3, UR4, 0x3 ;  /* 0x0000000403057c11 */ /* 0x001fc8000f8218ff */
[----:B------:R-:W-:-:S09]  /*1da0*/  LEA.HI.X R8, R3, UR5, R2, 0x3, P1 ;  /* 0x0000000503087c11 */ /* 0x000fd200088f1c02 */
.L_x_292:
        /* <DEDUP_REMOVED lines=9> */
.L_x_284:
[----:B------:R-:W-:Y:S05]  /*1e40*/  BSYNC.RECONVERGENT B1 ;  /* 0x0000000000017941 */ /* 0x000fea0003800200 */
.L_x_282:
        /* <DEDUP_REMOVED lines=40> */
[----:B------:R-:W-:-:S03]  /*20d0*/  FSEL R5, R5, R3, P0 ;  /* 0x0000000305057208 */ /* 0x000fc60000000000 */
[----:B0-----:R-:W-:Y:S02]  /*20e0*/  IMAD.MOV.U32 R2, RZ, RZ, R0 ;  /* 0x000000ffff027224 */ /* 0x001fe400078e0000 */
[----:B------:R-:W-:-:S04]  /*20f0*/  IMAD.MOV.U32 R3, RZ, RZ, R5 ;  /* 0x000000ffff037224 */ /* 0x000fc800078e0005 */
[----:B------:R-:W-:Y:S05]  /*2100*/  @P1 BRA `(.L_x_280) ;  /* 0x0000000000381947 */ /* 0x000fea0003800000 */
        /* <DEDUP_REMOVED lines=13> */
[----:B0-----:R-:W-:-:S11]  /*21e0*/  DADD R2, R4, R2 ;  /* 0x0000000004027229 */ /* 0x001fd60000000002 */
.L_x_280:
[----:B------:R-:W-:Y:S05]  /*21f0*/  BSYNC.RECONVERGENT B0 ;  /* 0x0000000000007941 */ /* 0x000fea0003800200 */
.L_x_265:
[----:B------:R-:W-:Y:S05]  /*2200*/  @P1 EXIT ;  /* 0x000000000000194d */ /* 0x000fea0003800000 */
[----:B------:R-:W0:Y:S01]  /*2210*/  LDCU.64 UR4, c[0x0][0x3a0] ;  /* 0x00007400ff0477ac */ /* 0x000e220008000a00 */
[----:B------:R-:W1:Y:S01]  /*2220*/  LDC.64 R4, c[0x0][0x388] ;  /* 0x0000e200ff047b82 */ /* 0x000e620000000a00 */
[----:B0-----:R-:W-:-:S07]  /*2230*/  DADD R2, R2, UR4 ;  /* 0x0000000402027e29 */ /* 0x001fce0008000000 */
[----:B-1----:R-:W-:Y:S01]  /*2240*/  STG.E.64 desc[UR6][R4.64], R2 ;  /* 0x0000000204007986 */ /* 0x002fe2000c101b06 */
[----:B------:R-:W-:Y:S05]  /*2250*/  EXIT ;  /* 0x000000000000794d */ /* 0x000fea0003800000 */
.L_x_293:
        /* <DEDUP_REMOVED lines=10> */
.L_x_1193:


//--------------------- .text._ZN3cub18CUB_300001_SM_10006detail6reduce18DeviceReduceKernelINS2_10policy_hubIdj11add_functorIdEE10Policy1000EN6thrust24THRUST_300001_SM_1000_NS6detail15normal_iteratorINSA_10device_ptrIdEEEEjS6_d14square_functorIdEEEvT0_PT3_T1_NS0_13GridEvenShareISL_EET2_T4_ --------------------------
	.section	.text._ZN3cub18CUB_300001_SM_10006detail6reduce18DeviceReduceKernelINS2_10policy_hubIdj11add_functorIdEE10Policy1000EN6thrust24THRUST_300001_SM_1000_NS6detail15normal_iteratorINSA_10device_ptrIdEEEEjS6_d14square_functorIdEEEvT0_PT3_T1_NS0_13GridEvenShareISL_EET2_T4_,"ax",@progbits
	.align	128
        .global         _ZN3cub18CUB_300001_SM_10006detail6reduce18DeviceReduceKernelINS2_10policy_hubIdj11add_functorIdEE10Policy1000EN6thrust24THRUST_300001_SM_1000_NS6detail15normal_iteratorINSA_10device_ptrIdEEEEjS6_d14square_functorIdEEEvT0_PT3_T1_NS0_13GridEvenShareISL_EET2_T4_
        .type           _ZN3cub18CUB_300001_SM_10006detail6reduce18DeviceReduceKernelINS2_10policy_hubIdj11add_functorIdEE10Policy1000EN6thrust24THRUST_300001_SM_1000_NS6detail15normal_iteratorINSA_10device_ptrIdEEEEjS6_d14square_functorIdEEEvT0_PT3_T1_NS0_13GridEvenShareISL_EET2_T4_,@function
        .size           _ZN3cub18CUB_300001_SM_10006detail6reduce18DeviceReduceKernelINS2_10policy_hubIdj11add_functorIdEE10Policy1000EN6thrust24THRUST_300001_SM_1000_NS6detail15normal_iteratorINSA_10device_ptrIdEEEEjS6_d14square_functorIdEEEvT0_PT3_T1_NS0_13GridEvenShareISL_EET2_T4_,(.L_x_1194 - _ZN3cub18CUB_300001_SM_10006detail6reduce18DeviceReduceKernelINS2_10policy_hubIdj11add_functorIdEE10Policy1000EN6thrust24THRUST_300001_SM_1000_NS6detail15normal_iteratorINSA_10device_ptrIdEEEEjS6_d14square_functorIdEEEvT0_PT3_T1_NS0_13GridEvenShareISL_EET2_T4_)
        .other          _ZN3cub18CUB_300001_SM_10006detail6reduce18DeviceReduceKernelINS2_10policy_hubIdj11add_functorIdEE10Policy1000EN6thrust24THRUST_300001_SM_1000_NS6detail15normal_iteratorINSA_10device_ptrIdEEEEjS6_d14square_functorIdEEEvT0_PT3_T1_NS0_13GridEvenShareISL_EET2_T4_,@"STO_CUDA_ENTRY STV_DEFAULT"
_ZN3cub18CUB_300001_SM_10006detail6reduce18DeviceReduceKernelINS2_10policy_hubIdj11add_functorIdEE10Policy1000EN6thrust24THRUST_300001_SM_1000_NS6detail15normal_iteratorINSA_10device_ptrIdEEEEjS6_d14square_functorIdEEEvT0_PT3_T1_NS0_13GridEvenShareISL_EET2_T4_:
.text._ZN3cub18CUB_300001_SM_10006detail6reduce18DeviceReduceKernelINS2_10policy_hubIdj11add_functorIdEE10Policy1000EN6thrust24THRUST_300001_SM_1000_NS6detail15normal_iteratorINSA_10device_ptrIdEEEEjS6_d14square_functorIdEEEvT0_PT3_T1_NS0_13GridEvenShareISL_EET2_T4_:
[----:B------:R-:W-:Y:S01]  /*0000*/  LDC R1, c[0x0][0x37c] ;  /* 0x0000df00ff017b82 */ /* 0x000fe20000000800 */
[----:B------:R-:W0:Y:S07]  /*0010*/  S2R R3, SR_CTAID.X ;  /* 0x0000000000037919 */ /* 0x000e2e0000002500 */
[----:B------:R-:W1:Y:S01]  /*0020*/  LDC.64 R14, c[0x0][0x3a8] ;  /* 0x0000ea00ff0e7b82 */ /* 0x000e620000000a00 */
[----:B------:R-:W2:Y:S01]  /*0030*/  LDCU.64 UR6, c[0x0][0x358] ;  /* 0x00006b00ff0677ac */ /* 0x000ea20008000a00 */
[----:B------:R-:W-:Y:S01]  /*0040*/  BSSY.RECONVERGENT B0, `(.L_x_294) ;  /* 0x0000275000007945 */ /* 0x000fe20003800200 */
[----:B-1----:R-:W-:-:S02]  /*0050*/  IMAD.SHL.U32 R0, R15, 0x800, RZ ;  /* 0x000008000f007824 */ /* 0x002fc400078e00ff */
[----:B0-----:R-:W-:-:S05]  /*0060*/  IMAD R5, R3, -0x800, R14 ;  /* 0xfffff80003057824 */ /* 0x001fca00078e020e */
[----:B------:R-:W-:-:S13]  /*0070*/  ISETP.GT.U32.AND P0, PT, R5, 0x7ff, PT ;  /* 0x000007ff0500780c */ /* 0x000fda0003f04070 */
[----:B--2---:R-:W-:Y:S05]  /*0080*/  @P0 BRA `(.L_x_295) ;  /* 0x00000014001c0947 */ /* 0x004fea0003800000 */
[----:B------:R-:W0:Y:S01]  /*0090*/  S2R R0, SR_TID.X ;  /* 0x0000000000007919 */ /* 0x000e220000002100 */
[----:B------:R-:W-:Y:S01]  /*00a0*/  BSSY.RECONVERGENT B1, `(.L_x_296) ;  /* 0x000000b000017945 */ /* 0x000fe20003800200 */
[----:B------:R-:W-:Y:S02]  /*00b0*/  CS2R R8, SRZ ;  /* 0x0000000000087805 */ /* 0x000fe4000001ff00 */
[----:B0-----:R-:W-:Y:S01]  /*00c0*/  ISETP.GE.U32.AND P0, PT, R0, R5, PT ;  /* 0x000000050000720c */ /* 0x001fe20003f06070 */
[----:B------:R-:W-:-:S12]  /*00d0*/  IMAD.MOV.U32 R6, RZ, RZ, R0 ;  /* 0x000000ffff067224 */ /* 0x000fd800078e0000 */
[----:B------:R-:W-:Y:S05]  /*00e0*/  @P0 BRA `(.L_x_297) ;  /* 0x0000000000180947 */ /* 0x000fea0003800000 */
[----:B------:R-:W0:Y:S01]  /*00f0*/  LDC.64 R10, c[0x0][0x380] ;  /* 0x0000e000ff0a7b82 */ /* 0x000e220000000a00 */
[----:B------:R-:W-:-:S04]  /*0100*/  IMAD R7, R3, 0x800, R0 ;  /* 0x0000080003077824 */ /* 0x000fc800078e0200 */
[----:B0-----:R-:W-:-:S06]  /*0110*/  IMAD.WIDE.U32 R10, R7, 0x8, R10 ;  /* 0x00000008070a7825 */ /* 0x001fcc00078e000a */
[----:B------:R-:W2:Y:S01]  /*0120*/  LDG.E.64 R10, desc[UR6][R10.64] ;  /* 0x000000060a0a7981 */ /* 0x000ea2000c1e1b00 */
[----:B------:R-:W-:Y:S01]  /*0130*/  VIADD R6, R0, 0x100 ;  /* 0x0000010000067836 */ /* 0x000fe20000000000 */
[----:B--2---:R-:W-:-:S11]  /*0140*/  DMUL R8, R10, R10 ;  /* 0x0000000a0a087228 */ /* 0x004fd60000000000 */
.L_x_297:
[----:B------:R-:W-:Y:S05]  /*0150*/  BSYNC.RECONVERGENT B1 ;  /* 0x0000000000017941 */ /* 0x000fea0003800200 */
.L_x_296:
[----:B------:R-:W-:Y:S01]  /*0160*/  ISETP.GE.U32.AND P0, PT, R6, R5, PT ;  /* 0x000000050600720c */ /* 0x000fe20003f06070 */
[----:B------:R-:W-:-:S12]  /*0170*/  BSSY.RECONVERGENT B1, `(.L_x_298) ;  /* 0x00000a5000017945 */ /* 0x000fd80003800200 */
[----:B------:R-:W-:Y:S05]  /*0180*/  @P0 BRA `(.L_x_299) ;  /* 0x00000008008c0947 */ /* 0x000fea0003800000 */
[----:B------:R-:W-:Y:S01]  /*0190*/  LOP3.LUT R7, RZ, R6, RZ, 0x33, !PT ;  /* 0x00000006ff077212 */ /* 0x000fe200078e33ff */
[----:B------:R-:W-:Y:S04]  /*01a0*/  BSSY.RECONVERGENT B2, `(.L_x_300) ;  /* 0x0000053000027945 */ /* 0x000fe80003800200 */
[----:B------:R-:W-:-:S04]  /*01b0*/  IMAD.IADD R14, R7, 0x1, R14 ;  /* 0x00000001070e7824 */ /* 0x000fc800078e020e */
[----:B------:R-:W-:-:S05]  /*01c0*/  IMAD R14, R3, -0x800, R14 ;  /* 0xfffff800030e7824 */ /* 0x000fca00078e020e */
[C---:B------:R-:W-:Y:S02]  /*01d0*/  ISETP.GE.U32.AND P0, PT, R14.reuse, 0xf00, PT ;  /* 0x00000f000e00780c */ /* 0x040fe40003f06070 */
[----:B------:R-:W-:-:S04]  /*01e0*/  LEA.HI R4, R14, 0x1, RZ, 0x18 ;  /* 0x000000010e047811 */ /* 0x000fc800078fc0ff */
[----:B------:R-:W-:-:S07]  /*01f0*/  LOP3.LUT R24, R4, 0xf, RZ, 0xc0, !PT ;  /* 0x0000000f04187812 */ /* 0x000fce00078ec0ff */
[----:B------:R-:W-:Y:S05]  /*0200*/  @!P0 BRA `(.L_x_301) ;  /* 0x0000000400308947 */ /* 0x000fea0003800000 */
[----:B------:R-:W-:Y:S01]  /*0210*/  LOP3.LUT R26, R4, 0x1fffff0, RZ, 0xc0, !PT ;  /* 0x01fffff0041a7812 */ /* 0x000fe200078ec0ff */
[----:B------:R-:W-:Y:S01]  /*0220*/  BSSY.RECONVERGENT B3, `(.L_x_302) ;  /* 0x0000049000037945 */ /* 0x000fe20003800200 */
[----:B------:R-:W-:Y:S02]  /*0230*/  LOP3.LUT R2, R6, 0x800, RZ, 0xfc, !PT ;  /* 0x0000080006027812 */ /* 0x000fe400078efcff */
[----:B------:R-:W-:Y:S01]  /*0240*/  LEA R25, R3, R6, 0xb ;  /* 0x0000000603197211 */ /* 0x000fe200078e58ff */
[----:B------:R-:W-:-:S07]  /*0250*/  IMAD.MOV R26, RZ, RZ, -R26 ;  /* 0x000000ffff1a7224 */ /* 0x000fce00078e0a1a */
.L_x_303:
[----:B------:R-:W0:Y:S01]  /*0260*/  LDC.64 R6, c[0x0][0x380] ;  /* 0x0000e000ff067b82 */ /* 0x000e220000000a00 */
[C---:B------:R-:W-:Y:S02]  /*0270*/  VIADD R21, R25.reuse, 0x100 ;  /* 0x0000010019157836 */ /* 0x040fe40000000000 */
[----:B0-----:R-:W-:-:S04]  /*0280*/  IMAD.WIDE.U32 R10, R25, 0x8, R6 ;  /* 0x00000008190a7825 */ /* 0x001fc800078e0006 */
[--C-:B------:R-:W-:Y:S02]  /*0290*/  IMAD.WIDE.U32 R20, R21, 0x8, R6.reuse ;  /* 0x0000000815147825 */ /* 0x100fe400078e0006 */
[----:B------:R-:W2:Y:S04]  /*02a0*/  LDG.E.64 R10, desc[UR6][R10.64] ;  /* 0x000000060a0a7981 */ /* 0x000ea8000c1e1b00 */
[----:B------:R-:W3:Y:S01]  /*02b0*/  LDG.E.64 R20, desc[UR6][R20.64] ;  /* 0x0000000614147981 */ /* 0x000ee2000c1e1b00 */
[C---:B------:R-:W-:Y:S02]  /*02c0*/  VIADD R19, R25.reuse, 0x200 ;  /* 0x0000020019137836 */ /* 0x040fe40000000000 */
[----:B------:R-:W-:Y:S02]  /*02d0*/  VIADD R17, R25, 0x300 ;  /* 0x0000030019117836 */ /* 0x000fe40000000000 */
[----:B------:R-:W-:Y:S01]  /*02e0*/  IMAD.WIDE.U32 R18, R19, 0x8, R6 ;  /* 0x0000000813127825 */ /* 0x000fe200078e0006 */
[----:B------:R-:W-:-:S03]  /*02f0*/  IADD3 R15, PT, PT, R25, 0x400, RZ ;  /* 0x00000400190f7810 */ /* 0x000fc60007ffe0ff */
[--C-:B------:R-:W-:Y:S02]  /*0300*/  IMAD.WIDE.U32 R16, R17, 0x8, R6.reuse ;  /* 0x0000000811107825 */ /* 0x100fe400078e0006 */
[----:B------:R-:W4:Y:S02]  /*0310*/  LDG.E.64 R18, desc[UR6][R18.64] ;  /* 0x0000000612127981 */ /* 0x000f24000c1e1b00 */
[----:B------:R-:W-:Y:S02]  /*0320*/  IMAD.WIDE.U32 R14, R15, 0x8, R6 ;  /* 0x000000080f0e7825 */ /* 0x000fe400078e0006 */
[----:B------:R-:W5:Y:S02]  /*0330*/  LDG.E.64 R16, desc[UR6][R16.64] ;  /* 0x0000000610107981 */ /* 0x000f64000c1e1b00 */
[C---:B------:R-:W-:Y:S02]  /*0340*/  VIADD R13, R25.reuse, 0x500 ;  /* 0x00000500190d7836 */ /* 0x040fe40000000000 */
[----:B------:R-:W5:Y:S01]  /*0350*/  LDG.E.64 R14, desc[UR6][R14.64] ;  /* 0x000000060e0e7981 */ /* 0x000f62000c1e1b00 */
[----:B------:R-:W-:-:S02]  /*0360*/  VIADD R23, R25, 0x600 ;  /* 0x0000060019177836 */ /* 0x000fc40000000000 */
[----:B------:R-:W-:-:S06]  /*0370*/  IMAD.WIDE.U32 R12, R13, 0x8, R6 ;  /* 0x000000080d0c7825 */ /* 0x000fcc00078e0006 */
[----:B------:R-:W5:Y:S01]  /*0380*/  LDG.E.64 R12, desc[UR6][R12.64] ;  /* 0x000000060c0c7981 */ /* 0x000f62000c1e1b00 */
[----:B--2---:R-:W-:Y:S01]  /*0390*/  DFMA R8, R10, R10, R8 ;  /* 0x0000000a0a08722b */ /* 0x004fe20000000008 */
[----:B------:R-:W-:-:S04]  /*03a0*/  IMAD.WIDE.U32 R10, R23, 0x8, R6 ;  /* 0x00000008170a7825 */ /* 0x000fc800078e0006 */
[----:B------:R-:W-:Y:S02]  /*03b0*/  VIADD R23, R25, 0x700 ;  /* 0x0000070019177836 */ /* 0x000fe40000000000 */
[----:B------:R-:W2:Y:S01]  /*03c0*/  LDG.E.64 R10, desc[UR6][R10.64] ;  /* 0x000000060a0a7981 */ /* 0x000ea2000c1e1b00 */
[----:B---3--:R-:W-:Y:S01]  /*03d0*/  DFMA R20, R20, R20, R8 ;  /* 0x000000141414722b */ /* 0x008fe20000000008 */
[----:B------:R-:W-:-:S04]  /*03e0*/  IMAD.WIDE.U32 R8, R23, 0x8, R6 ;  /* 0x0000000817087825 */ /* 0x000fc800078e0006 */
[----:B------:R-:W-:Y:S02]  /*03f0*/  VIADD R23, R25, 0x800 ;  /* 0x0000080019177836 */ /* 0x000fe40000000000 */
[----:B------:R-:W3:Y:S02]  /*0400*/  LDG.E.64 R8, desc[UR6][R8.64] ;  /* 0x0000000608087981 */ /* 0x000ee4000c1e1b00 */
[----:B------:R-:W-:-:S06]  /*0410*/  IMAD.WIDE.U32 R22, R23, 0x8, R6 ;  /* 0x0000000817167825 */ /* 0x000fcc00078e0006 */
[----:B------:R-:W3:Y:S01]  /*0420*/  LDG.E.64 R22, desc[UR6][R22.64] ;  /* 0x0000000616167981 */ /* 0x000ee2000c1e1b00 */
[----:B----4-:R-:W-:Y:S01]  /*0430*/  DFMA R18, R18, R18, R20 ;  /* 0x000000121212722b */ /* 0x010fe20000000014 */
[----:B------:R-:W-:-:S07]  /*0440*/  IADD3 R21, PT, PT, R25, 0x900, RZ ;  /* 0x0000090019157810 */ /* 0x000fce0007ffe0ff */
[----:B-----5:R-:W-:Y:S01]  /*0450*/  DFMA R18, R16, R16, R18 ;  /* 0x000000101012722b */ /* 0x020fe20000000012 */
[----:B------:R-:W-:-:S04]  /*0460*/  IMAD.WIDE.U32 R16, R21, 0x8, R6 ;  /* 0x0000000815107825 */ /* 0x000fc800078e0006 */
[----:B------:R-:W-:Y:S02]  /*0470*/  VIADD R21, R25, 0xa00 ;  /* 0x00000a0019157836 */ /* 0x000fe40000000000 */
[----:B------:R-:W4:Y:S01]  /*0480*/  LDG.E.64 R16, desc[UR6][R16.64] ;  /* 0x0000000610107981 */ /* 0x000f22000c1e1b00 */
[----:B------:R-:W-:Y:S01]  /*0490*/  DFMA R18, R14, R14, R18 ;  /* 0x0000000e0e12722b */ /* 0x000fe20000000012 */
[----:B------:R-:W-:-:S04]  /*04a0*/  IMAD.WIDE.U32 R14, R21, 0x8, R6 ;  /* 0x00000008150e7825 */ /* 0x000fc800078e0006 */
[----:B------:R-:W-:Y:S02]  /*04b0*/  VIADD R21, R25, 0xb00 ;  /* 0x00000b0019157836 */ /* 0x000fe40000000000 */
[----:B------:R-:W5:Y:S01]  /*04c0*/  LDG.E.64 R14, desc[UR6][R14.64] ;  /* 0x000000060e0e7981 */ /* 0x000f62000c1e1b00 */
[----:B------:R-:W-:Y:S01]  /*04d0*/  DFMA R18, R12, R12, R18 ;  /* 0x0000000c0c12722b */ /* 0x000fe20000000012 */
[----:B------:R-:W-:-:S04]  /*04e0*/  IMAD.WIDE.U32 R12, R21, 0x8, R6 ;  /* 0x00000008150c7825 */ /* 0x000fc800078e0006 */
[----:B------:R-:W-:Y:S02]  /*04f0*/  VIADD R21, R25, 0xc00 ;  /* 0x00000c0019157836 */ /* 0x000fe40000000000 */
[----:B------:R-:W5:Y:S01]  /*0500*/  LDG.E.64 R12, desc[UR6][R12.64] ;  /* 0x000000060c0c7981 */ /* 0x000f62000c1e1b00 */
[----:B--2---:R-:W-:Y:S01]  /*0510*/  DFMA R18, R10, R10, R18 ;  /* 0x0000000a0a12722b */ /* 0x004fe20000000012 */
[----:B------:R-:W-:-:S04]  /*0520*/  IMAD.WIDE.U32 R10, R21, 0x8, R6 ;  /* 0x00000008150a7825 */ /* 0x000fc800078e0006 */
[----:B------:R-:W-:Y:S02]  /*0530*/  VIADD R21, R25, 0xd00 ;  /* 0x00000d0019157836 */ /* 0x000fe40000000000 */
[----:B------:R-:W2:Y:S01]  /*0540*/  LDG.E.64 R10, desc[UR6][R10.64] ;  /* 0x000000060a0a7981 */ /* 0x000ea2000c1e1b00 */
[----:B---3--:R-:W-:Y:S01]  /*0550*/  DFMA R18, R8, R8, R18 ;  /* 0x000000080812722b */ /* 0x008fe20000000012 */
[----:B------:R-:W-:Y:S01]  /*0560*/  IMAD.WIDE.U32 R8, R21, 0x8, R6 ;  /* 0x0000000815087825 */ /* 0x000fe200078e0006 */
[----:B------:R-:W-:-:S05]  /*0570*/  IADD3 R21, PT, PT, R25, 0xe00, RZ ;  /* 0x00000e0019157810 */ /* 0x000fca0007ffe0ff */
[----:B------:R-:W3:Y:S01]  /*0580*/  LDG.E.64 R8, desc[UR6][R8.64] ;  /* 0x0000000608087981 */ /* 0x000ee2000c1e1b00 */
[----:B------:R-:W-:Y:S01]  /*0590*/  DFMA R22, R22, R22, R18 ;  /* 0x000000161616722b */ /* 0x000fe20000000012 */
[----:B------:R-:W-:-:S04]  /*05a0*/  IMAD.WIDE.U32 R18, R21, 0x8, R6 ;  /* 0x0000000815127825 */ /* 0x000fc800078e0006 */
[----:B------:R-:W-:Y:S02]  /*05b0*/  VIADD R21, R25, 0xf00 ;  /* 0x00000f0019157836 */ /* 0x000fe40000000000 */
[----:B------:R-:W3:Y:S02]  /*05c0*/  LDG.E.64 R18, desc[UR6][R18.64] ;  /* 0x0000000612127981 */ /* 0x000ee4000c1e1b00 */
[----:B------:R-:W-:-:S06]  /*05d0*/  IMAD.WIDE.U32 R6, R21, 0x8, R6 ;  /* 0x0000000815067825 */ /* 0x000fcc00078e0006 */
[----:B------:R-:W3:Y:S01]  /*05e0*/  LDG.E.64 R6, desc[UR6][R6.64] ;  /* 0x0000000606067981 */ /* 0x000ee2000c1e1b00 */
[----:B----4-:R-:W-:Y:S01]  /*05f0*/  DFMA R22, R16, R16, R22 ;  /* 0x000000101016722b */ /* 0x010fe20000000016 */
[----:B------:R-:W-:Y:S02]  /*0600*/  VIADD R26, R26, 0x10 ;  /* 0x000000101a1a7836 */ /* 0x000fe40000000000 */
[----:B------:R-:W-:Y:S02]  /*0610*/  VIADD R2, R2, 0x1000 ;  /* 0x0000100002027836 */ /* 0x000fe40000000000 */
[----:B------:R-:W-:Y:S01]  /*0620*/  VIADD R25, R25, 0x1000 ;  /* 0x0000100019197836 */ /* 0x000fe20000000000 */
[----:B------:R-:W-:Y:S02]  /*0630*/  ISETP.NE.AND P0, PT, R26, RZ, PT ;  /* 0x000000ff1a00720c */ /* 0x000fe40003f05270 */
[----:B-----5:R-:W-:-:S08]  /*0640*/  DFMA R22, R14, R14, R22 ;  /* 0x0000000e0e16722b */ /* 0x020fd00000000016 */
[----:B------:R-:W-:-:S08]  /*0650*/  DFMA R22, R12, R12, R22 ;  /* 0x0000000c0c16722b */ /* 0x000fd00000000016 */
[----:B--2---:R-:W-:-:S08]  /*0660*/  DFMA R22, R10, R10, R22 ;  /* 0x0000000a0a16722b */ /* 0x004fd00000000016 */
[----:B---3--:R-:W-:-:S08]  /*0670*/  DFMA R22, R8, R8, R22 ;  /* 0x000000080816722b */ /* 0x008fd00000000016 */
[----:B------:R-:W-:-:S08]  /*0680*/  DFMA R22, R18, R18, R22 ;  /* 0x000000121216722b */ /* 0x000fd00000000016 */
[----:B------:R-:W-:Y:S01]  /*0690*/  DFMA R8, R6, R6, R22 ;  /* 0x000000060608722b */ /* 0x000fe20000000016 */
[----:B------:R-:W-:Y:S10]  /*06a0*/  @P0 BRA `(.L_x_303) ;  /* 0xfffffff800ec0947 */ /* 0x000ff4000383ffff */
[----:B------:R-:W-:Y:S05]  /*06b0*/  BSYNC.RECONVERGENT B3 ;  /* 0x0000000000037941 */ /* 0x000fea0003800200 */
.L_x_302:
[----:B------:R-:W-:-:S07]  /*06c0*/  IADD3 R6, PT, PT, R2, -0x800, RZ ;  /* 0xfffff80002067810 */ /* 0x000fce0007ffe0ff */
.L_x_301:
[----:B------:R-:W-:Y:S05]  /*06d0*/  BSYNC.RECONVERGENT B2 ;  /* 0x0000000000027941 */ /* 0x000fea0003800200 */
.L_x_300:
        /* <DEDUP_REMOVED lines=8> */
[----:B------:R-:W-:-:S04]  /*0760*/  IMAD R7, R3, 0x800, R6 ;  /* 0x0000080003077824 */ /* 0x000fc800078e0206 */
[C---:B------:R-:W-:Y:S02]  /*0770*/  VIADD R21, R7.reuse, 0x100 ;  /* 0x0000010007157836 */ /* 0x040fe40000000000 */
[C---:B------:R-:W-:Y:S02]  /*0780*/  VIADD R19, R7.reuse, 0x200 ;  /* 0x0000020007137836 */ /* 0x040fe40000000000 */
[----:B0-----:R-:W-:-:S04]  /*0790*/  IMAD.WIDE.U32 R22, R7, 0x8, R24 ;  /* 0x0000000807167825 */ /* 0x001fc800078e0018 */
[--C-:B------:R-:W-:Y:S02]  /*07a0*/  IMAD.WIDE.U32 R20, R21, 0x8, R24.reuse ;  /* 0x0000000815147825 */ /* 0x100fe400078e0018 */
[----:B------:R-:W2:Y:S02]  /*07b0*/  LDG.E.64 R22, desc[UR6][R22.64] ;  /* 0x0000000616167981 */ /* 0x000ea4000c1e1b00 */
[--C-:B------:R-:W-:Y:S02]  /*07c0*/  IMAD.WIDE.U32 R18, R19, 0x8, R24.reuse ;  /* 0x0000000813127825 */ /* 0x100fe400078e0018 */
[----:B------:R-:W3:Y:S02]  /*07d0*/  LDG.E.64 R20, desc[UR6][R20.64] ;  /* 0x0000000614147981 */ /* 0x000ee4000c1e1b00 */
[C---:B------:R-:W-:Y:S02]  /*07e0*/  VIADD R17, R7.reuse, 0x300 ;  /* 0x0000030007117836 */ /* 0x040fe40000000000 */
[----:B------:R-:W4:Y:S01]  /*07f0*/  LDG.E.64 R18, desc[UR6][R18.64] ;  /* 0x0000000612127981 */ /* 0x000f22000c1e1b00 */
[----:B------:R-:W-:Y:S01]  /*0800*/  IADD3 R15, PT, PT, R7, 0x400, RZ ;  /* 0x00000400070f7810 */ /* 0x000fe20007ffe0ff */
[----:B------:R-:W-:-:S04]  /*0810*/  IMAD.WIDE.U32 R16, R17, 0x8, R24 ;  /* 0x0000000811107825 */ /* 0x000fc800078e0018 */
[--C-:B------:R-:W-:Y:S02]  /*0820*/  IMAD.WIDE.U32 R14, R15, 0x8, R24.reuse ;  /* 0x000000080f0e7825 */ /* 0x100fe400078e0018 */
[----:B------:R-:W5:Y:S02]  /*0830*/  LDG.E.64 R16, desc[UR6][R16.64] ;  /* 0x0000000610107981 */ /* 0x000f64000c1e1b00 */
[C---:B------:R-:W-:Y:S02]  /*0840*/  VIADD R13, R7.reuse, 0x500 ;  /* 0x00000500070d7836 */ /* 0x040fe40000000000 */
[----:B------:R-:W5:Y:S01]  /*0850*/  LDG.E.64 R14, desc[UR6][R14.64] ;  /* 0x000000060e0e7981 */ /* 0x000f62000c1e1b00 */
[----:B------:R-:W-:Y:S02]  /*0860*/  VIADD R11, R7, 0x600 ;  /* 0x00000600070b7836 */ /* 0x000fe40000000000 */
[----:B------:R-:W-:-:S04]  /*0870*/  IMAD.WIDE.U32 R12, R13, 0x8, R24 ;  /* 0x000000080d0c7825 */ /* 0x000fc800078e0018 */
[--C-:B------:R-:W-:Y:S02]  /*0880*/  IMAD.WIDE.U32 R10, R11, 0x8, R24.reuse ;  /* 0x000000080b0a7825 */ /* 0x100fe400078e0018 */
[----:B------:R-:W5:Y:S02]  /*0890*/  LDG.E.64 R12, desc[UR6][R12.64] ;  /* 0x000000060c0c7981 */ /* 0x000f64000c1e1b00 */
[----:B------:R-:W-:Y:S02]  /*08a0*/  VIADD R7, R7, 0x700 ;  /* 0x0000070007077836 */ /* 0x000fe40000000000 */
[----:B------:R-:W5:Y:S02]  /*08b0*/  LDG.E.64 R10, desc[UR6][R10.64] ;  /* 0x000000060a0a7981 */ /* 0x000f64000c1e1b00 */
[----:B------:R-:W-:-:S06]  /*08c0*/  IMAD.WIDE.U32 R24, R7, 0x8, R24 ;  /* 0x0000000807187825 */ /* 0x000fcc00078e0018 */
        /* <DEDUP_REMOVED lines=10> */
.L_x_305:
[----:B------:R-:W-:Y:S05]  /*0970*/  BSYNC.RECONVERGENT B2 ;  /* 0x0000000000027941 */ /* 0x000fea0003800200 */
.L_x_304:
[----:B------:R-:W-:Y:S05]  /*0980*/  @!P1 BRA `(.L_x_299) ;  /* 0x00000000008c9947 */ /* 0x000fea0003800000 */
[----:B------:R-:W-:Y:S01]  /*0990*/  ISETP.GE.U32.AND P0, PT, R2, 0x4, PT ;  /* 0x000000040200780c */ /* 0x000fe20003f06070 */
[----:B------:R-:W-:Y:S01]  /*09a0*/  BSSY.RECONVERGENT B2, `(.L_x_306) ;  /* 0x0000016000027945 */ /* 0x000fe20003800200 */
[----:B------:R-:W-:-:S04]  /*09b0*/  LOP3.LUT R4, R4, 0x3, RZ, 0xc0, !PT ;  /* 0x0000000304047812 */ /* 0x000fc800078ec0ff */
[----:B------:R-:W-:-:S07]  /*09c0*/  ISETP.NE.AND P1, PT, R4, RZ, PT ;  /* 0x000000ff0400720c */ /* 0x000fce0003f25270 */
[----:B------:R-:W-:Y:S06]  /*09d0*/  @!P0 BRA `(.L_x_307) ;  /* 0x0000000000488947 */ /* 0x000fec0003800000 */
[----:B------:R-:W0:Y:S01]  /*09e0*/  LDC.64 R14, c[0x0][0x380] ;  /* 0x0000e000ff0e7b82 */ /* 0x000e220000000a00 */
[----:B------:R-:W-:-:S05]  /*09f0*/  LEA R7, R3, R6, 0xb ;  /* 0x0000000603077211 */ /* 0x000fca00078e58ff */
[C---:B------:R-:W-:Y:S02]  /*0a00*/  VIADD R13, R7.reuse, 0x100 ;  /* 0x00000100070d7836 */ /* 0x040fe40000000000 */
[C---:B------:R-:W-:Y:S02]  /*0a10*/  VIADD R17, R7.reuse, 0x200 ;  /* 0x0000020007117836 */ /* 0x040fe40000000000 */
[----:B0-----:R-:W-:-:S04]  /*0a20*/  IMAD.WIDE.U32 R10, R7, 0x8, R14 ;  /* 0x00000008070a7825 */ /* 0x001fc800078e000e */
[--C-:B------:R-:W-:Y:S02]  /*0a30*/  IMAD.WIDE.U32 R12, R13, 0x8, R14.reuse ;  /* 0x000000080d0c7825 */ /* 0x100fe400078e000e */
[----:B------:R-:W2:Y:S02]  /*0a40*/  LDG.E.64 R10, desc[UR6][R10.64] ;  /* 0x000000060a0a7981 */ /* 0x000ea4000c1e1b00 */
[--C-:B------:R-:W-:Y:S02]  /*0a50*/  IMAD.WIDE.U32 R16, R17, 0x8, R14.reuse ;  /* 0x0000000811107825 */ /* 0x100fe400078e000e */
[----:B------:R-:W3:Y:S02]  /*0a60*/  LDG.E.64 R12, desc[UR6][R12.64] ;  /* 0x000000060c0c7981 */ /* 0x000ee4000c1e1b00 */
[----:B------:R-:W-:Y:S02]  /*0a70*/  VIADD R7, R7, 0x300 ;  /* 0x0000030007077836 */ /* 0x000fe40000000000 */
[----:B------:R-:W4:Y:S02]  /*0a80*/  LDG.E.64 R16, desc[UR6][R16.64] ;  /* 0x0000000610107981 */ /* 0x000f24000c1e1b00 */
[----:B------:R-:W-:-:S06]  /*0a90*/  IMAD.WIDE.U32 R14, R7, 0x8, R14 ;  /* 0x00000008070e7825 */ /* 0x000fcc00078e000e */
[----:B------:R-:W5:Y:S01]  /*0aa0*/  LDG.E.64 R14, desc[UR6][R14.64] ;  /* 0x000000060e0e7981 */ /* 0x000f62000c1e1b00 */
[----:B------:R-:W-:Y:S01]  /*0ab0*/  VIADD R6, R6, 0x400 ;  /* 0x0000040006067836 */ /* 0x000fe20000000000 */
[----:B--2---:R-:W-:-:S08]  /*0ac0*/  DFMA R8, R10, R10, R8 ;  /* 0x0000000a0a08722b */ /* 0x004fd00000000008 */
[----:B---3--:R-:W-:-:S08]  /*0ad0*/  DFMA R8, R12, R12, R8 ;  /* 0x0000000c0c08722b */ /* 0x008fd00000000008 */
[----:B----4-:R-:W-:-:S08]  /*0ae0*/  DFMA R8, R16, R16, R8 ;  /* 0x000000101008722b */ /* 0x010fd00000000008 */
[----:B-----5:R-:W-:-:S11]  /*0af0*/  DFMA R8, R14, R14, R8 ;  /* 0x0000000e0e08722b */ /* 0x020fd60000000008 */
.L_x_307:
[----:B------:R-:W-:Y:S05]  /*0b00*/  BSYNC.RECONVERGENT B2 ;  /* 0x0000000000027941 */ /* 0x000fea0003800200 */
.L_x_306:
[----:B------:R-:W-:Y:S05]  /*0b10*/  @!P1 BRA `(.L_x_299) ;  /* 0x0000000000289947 */ /* 0x000fea0003800000 */
[----:B------:R-:W0:Y:S01]  /*0b20*/  LDC.64 R10, c[0x0][0x380] ;  /* 0x0000e000ff0a7b82 */ /* 0x000e220000000a00 */
[----:B------:R-:W-:Y:S01]  /*0b30*/  LEA R13, R3, R6, 0xb ;  /* 0x00000006030d7211 */ /* 0x000fe200078e58ff */
[----:B------:R-:W-:-:S07]  /*0b40*/  IMAD.MOV R4, RZ, RZ, -R4 ;  /* 0x000000ffff047224 */ /* 0x000fce00078e0a04 */
.L_x_308:
[----:B0-----:R-:W-:-:S06]  /*0b50*/  IMAD.WIDE.U32 R6, R13, 0x8, R10 ;  /* 0x000000080d067825 */ /* 0x001fcc00078e000a */
[----:B------:R-:W2:Y:S01]  /*0b60*/  LDG.E.64 R6, desc[UR6][R6.64] ;  /* 0x0000000606067981 */ /* 0x000ea2000c1e1b00 */
[----:B------:R-:W-:Y:S02]  /*0b70*/  VIADD R4, R4, 0x1 ;  /* 0x0000000104047836 */ /* 0x000fe40000000000 */
[----:B------:R-:W-:-:S03]  /*0b80*/  VIADD R13, R13, 0x100 ;  /* 0x000001000d0d7836 */ /* 0x000fc60000000000 */
[----:B------:R-:W-:Y:S01]  /*0b90*/  ISETP.NE.AND P0, PT, R4, RZ, PT ;  /* 0x000000ff0400720c */ /* 0x000fe20003f05270 */
[----:B--2---:R-:W-:-:S12]  /*0ba0*/  DFMA R8, R6, R6, R8 ;  /* 0x000000060608722b */ /* 0x004fd80000000008 */
[----:B------:R-:W-:Y:S05]  /*0bb0*/  @P0 BRA `(.L_x_308) ;  /* 0xfffffffc00e40947 */ /* 0x000fea000383ffff */
.L_x_299:
[----:B------:R-:W-:Y:S05]  /*0bc0*/  BSYNC.RECONVERGENT B1 ;  /* 0x0000000000017941 */ /* 0x000fea0003800200 */
.L_x_298:
[----:B------:R-:W-:-:S13]  /*0bd0*/  ISETP.GE.U32.AND P0, PT, R5, 0x100, PT ;  /* 0x000001000500780c */ /* 0x000fda0003f06070 */
        /* <DEDUP_REMOVED lines=25> */
[----:B------:R-:W0:Y:S02]  /*0d70*/  SHFL.DOWN PT, R5, R9, 0x8, 0x1f ;  /* 0x09001f0009057f89 */ /* 0x000e2400000e0000 */
[----:B0-----:R-:W-:-:S10]  /*0d80*/  DADD R4, R4, R8 ;  /* 0x0000000004047229 */ /* 0x001fd40000000008 */
[----:B------:R-:W-:Y:S02]  /*0d90*/  FSEL R6, R8, R4, P0 ;  /* 0x0000000408067208 */ /* 0x000fe40000000000 */
[----:B------:R-:W-:Y:S02]  /*0da0*/  FSEL R7, R9, R5, P0 ;  /* 0x0000000509077208 */ /* 0x000fe40000000000 */
[----:B------:R-:W-:Y:S01]  /*0db0*/  @!P1 SHF.R.U32.HI R8, RZ, 0x2, R0 ;  /* 0x00000002ff089819 */ /* 0x000fe20000011600 */
[----:B------:R-:W-:Y:S01]  /*0dc0*/  SHFL.DOWN PT, R4, R6, 0x10, 0x1f ;  /* 0x0a001f0006047f89 */ /* 0x000fe200000e0000 */
[----:B-1----:R-:W-:Y:S02]  /*0dd0*/  @!P1 LEA R9, R13, R10, 0x18 ;  /* 0x0000000a0d099211 */ /* 0x002fe400078ec0ff */
[----:B------:R-:W-:Y:S01]  /*0de0*/  @!P1 LOP3.LUT R8, R8, 0xf8, RZ, 0xc0, !PT ;  /* 0x000000f808089812 */ /* 0x000fe200078ec0ff */
[----:B------:R-:W0:Y:S01]  /*0df0*/  SHFL.DOWN PT, R5, R7, 0x10, 0x1f ;  /* 0x0a001f0007057f89 */ /* 0x000e2200000e0000 */
[----:B------:R-:W-:-:S03]  /*0e00*/  ISETP.NE.AND P0, PT, R0, RZ, PT ;  /* 0x000000ff0000720c */ /* 0x000fc60003f05270 */
[----:B------:R-:W-:Y:S01]  /*0e10*/  @!P1 IMAD.IADD R9, R8, 0x1, R9 ;  /* 0x0000000108099824 */ /* 0x000fe200078e0209 */
        /* <DEDUP_REMOVED lines=12> */
[----:B0-----:R-:W0:Y:S01]  /*0ee0*/  LDS.128 R8, [UR4+0x30] ;  /* 0x00003004ff087984 */ /* 0x001e220008000c00 */
[----:B-1----:R-:W-:-:S03]  /*0ef0*/  DADD R16, R6, R16 ;  /* 0x0000000006107229 */ /* 0x002fc60000000010 */
[----:B------:R-:W1:Y:S05]  /*0f00*/  LDS.64 R6, [UR4+0x40] ;  /* 0x00004004ff067984 */ /* 0x000e6a0008000a00 */
[----:B------:R-:W-:-:S08]  /*0f10*/  DADD R16, R16, R18 ;  /* 0x0000000010107229 */ /* 0x000fd00000000012 */
[----:B--2---:R-:W-:-:S08]  /*0f20*/  DADD R12, R16, R12 ;  /* 0x00000000100c7229 */ /* 0x004fd0000000000c */
[----:B------:R-:W-:-:S08]  /*0f30*/  DADD R12, R12, R14 ;  /* 0x000000000c0c7229 */ /* 0x000fd0000000000e */
[----:B0-----:R-:W-:-:S08]  /*0f40*/  DADD R8, R12, R8 ;  /* 0x000000000c087229 */ /* 0x001fd00000000008 */
[----:B------:R-:W-:-:S08]  /*0f50*/  DADD R8, R8, R10 ;  /* 0x0000000008087229 */ /* 0x000fd0000000000a */
[----:B-1----:R-:W-:Y:S01]  /*0f60*/  DADD R6, R8, R6 ;  /* 0x0000000008067229 */ /* 0x002fe20000000006 */
[----:B------:R-:W-:Y:S10]  /*0f70*/  BRA `(.L_x_310) ;  /* 0x0000001800047947 */ /* 0x000ff40003800000 */
.L_x_309:
[----:B------:R-:W-:-:S04]  /*0f80*/  LOP3.LUT R2, R0, 0x3e0, RZ, 0xc0, !PT ;  /* 0x000003e000027812 */ /* 0x000fc800078ec0ff */
[----:B------:R-:W-:Y:S02]  /*0f90*/  IADD3 R4, PT, PT, R2, 0x20, RZ ;  /* 0x0000002002047810 */ /* 0x000fe40007ffe0ff */
[----:B------:R-:W-:Y:S02]  /*0fa0*/  LOP3.LUT R2, RZ, R2, RZ, 0x33, !PT ;  /* 0x00000002ff027212 */ /* 0x000fe400078e33ff */
[----:B------:R-:W-:-:S03]  /*0fb0*/  ISETP.GT.U32.AND P0, PT, R4, R5, PT ;  /* 0x000000050400720c */ /* 0x000fc60003f04070 */
[----:B------:R-:W-:-:S05]  /*0fc0*/  IMAD.IADD R2, R5, 0x1, R2 ;  /* 0x0000000105027824 */ /* 0x000fca00078e0202 */
[----:B------:R-:W-:Y:S02]  /*0fd0*/  SEL R11, R2, 0x1f, P0 ;  /* 0x0000001f020b7807 */ /* 0x000fe40000000000 */
[----:B------:R-:W0:Y:S03]  /*0fe0*/  S2R R2, SR_LANEID ;  /* 0x0000000000027919 */ /* 0x000e260000000000 */
[----:B------:R-:W-:Y:S04]  /*0ff0*/  SHFL.DOWN PT, R6, R8, 0x1, R11 ;  /* 0x0820000008067989 */ /* 0x000fe800000e000b */
[----:B------:R-:W1:Y:S02]  /*1000*/  SHFL.DOWN PT, R7, R9, 0x1, R11 ;  /* 0x0820000009077989 */ /* 0x000e6400000e000b */
[----:B-1----:R-:W-:Y:S01]  /*1010*/  DADD R6, R6, R8 ;  /* 0x0000000006067229 */ /* 0x002fe20000000008 */
[C---:B0-----:R-:W-:Y:S01]  /*1020*/  ISETP.GE.AND P0, PT, R2.reuse, R11, PT ;  /* 0x0000000b0200720c */ /* 0x041fe20003f06270 */
[----:B------:R-:W-:-:S08]  /*1030*/  VIADD R4, R2, 0x2 ;  /* 0x0000000202047836 */ /* 0x000fd00000000000 */
        /* <DEDUP_REMOVED lines=11> */
[----:B------:R-:W-:-:S03]  /*10f0*/  VIADD R4, R2, 0x8 ;  /* 0x0000000802047836 */ /* 0x000fc60000000000 */
[----:B------:R-:W0:Y:S02]  /*1100*/  SHFL.DOWN PT, R7, R15, 0x4, R11 ;  /* 0x088000000f077989 */ /* 0x000e2400000e000b */
[----:B------:R-:W-:Y:S01]  /*1110*/  ISETP.GT.AND P1, PT, R4, R11, PT ;  /* 0x0000000b0400720c */ /* 0x000fe20003f24270 */
[----:B0-----:R-:W-:-:S10]  /*1120*/  DADD R6, R6, R14 ;  /* 0x0000000006067229 */ /* 0x001fd4000000000e */
[----:B------:R-:W-:Y:S02]  /*1130*/  FSEL R8, R14, R6, P0 ;  /* 0x000000060e087208 */ /* 0x000fe40000000000 */
[----:B------:R-:W-:Y:S02]  /*1140*/  FSEL R9, R15, R7, P0 ;  /* 0x000000070f097208 */ /* 0x000fe40000000000 */
[C---:B------:R-:W-:Y:S01]  /*1150*/  ISETP.NE.AND P0, PT, R2.reuse, RZ, PT ;  /* 0x000000ff0200720c */ /* 0x040fe20003f05270 */
[----:B------:R-:W-:Y:S01]  /*1160*/  SHFL.DOWN PT, R6, R8, 0x8, R11 ;  /* 0x0900000008067989 */ /* 0x000fe200000e000b */
[----:B------:R-:W-:-:S03]  /*1170*/  IADD3 R2, PT, PT, R2, 0x10, RZ ;  /* 0x0000001002027810 */ /* 0x000fc60007ffe0ff */
[----:B------:R-:W0:Y:S08]  /*1180*/  SHFL.DOWN PT, R7, R9, 0x8, R11 ;  /* 0x0900000009077989 */ /* 0x000e3000000e000b */
[----:B------:R-:W1:Y:S01]  /*1190*/  @!P0 S2R R15, SR_CgaCtaId ;  /* 0x00000000000f8919 */ /* 0x000e620000008800 */
[----:B------:R-:W-:-:S04]  /*11a0*/  @!P0 SHF.R.U32.HI R4, RZ, 0x2, R0 ;  /* 0x00000002ff048819 */ /* 0x000fc80000011600 */
[----:B------:R-:W-:Y:S01]  /*11b0*/  @!P0 LOP3.LUT R4, R4, 0xf8, RZ, 0xc0, !PT ;  /* 0x000000f804048812 */ /* 0x000fe200078ec0ff */
[----:B0-----:R-:W-:-:S10]  /*11c0*/  DADD R6, R6, R8 ;  /* 0x0000000006067229 */ /* 0x001fd40000000008 */
[----:B------:R-:W-:Y:S02]  /*11d0*/  FSEL R12, R8, R6, P1 ;  /* 0x00000006080c7208 */ /* 0x000fe40000800000 */
[----:B------:R-:W-:Y:S02]  /*11e0*/  FSEL R13, R9, R7, P1 ;  /* 0x00000007090d7208 */ /* 0x000fe40000800000 */
[----:B------:R-:W-:Y:S01]  /*11f0*/  @!P0 MOV R8, 0x400 ;  /* 0x0000040000088802 */ /* 0x000fe20000000f00 */
[----:B------:R-:W-:Y:S01]  /*1200*/  SHFL.DOWN PT, R6, R12, 0x10, R11 ;  /* 0x0a0000000c067989 */ /* 0x000fe200000e000b */
[----:B------:R-:W-:Y:S02]  /*1210*/  ISETP.GT.AND P1, PT, R2, R11, PT ;  /* 0x0000000b0200720c */ /* 0x000fe40003f24270 */
[----:B-1----:R-:W-:Y:S01]  /*1220*/  @!P0 LEA R15, R15, R8, 0x18 ;  /* 0x000000080f0f8211 */ /* 0x002fe200078ec0ff */
[----:B------:R-:W0:Y:S04]  /*1230*/  SHFL.DOWN PT, R7, R13, 0x10, R11 ;  /* 0x0a0000000d077989 */ /* 0x000e2800000e000b */
        /* <DEDUP_REMOVED lines=10> */
[----:B------:R-:W-:Y:S01]  /*12e0*/  ISETP.GT.U32.AND P1, PT, R5, 0x20, PT ;  /* 0x000000200500780c */ /* 0x000fe20003f24070 */
[----:B0-----:R-:W-:-:S09]  /*12f0*/  ULEA UR4, UR5, UR4, 0x18 ;  /* 0x0000000405047291 */ /* 0x001fd2000f8ec0ff */
[----:B------:R-:W0:Y:S04]  /*1300*/  LDS.128 R12, [UR4+0x10] ;  /* 0x00001004ff0c7984 */ /* 0x000e280008000c00 */
[----:B------:R-:W1:Y:S01]  /*1310*/  LDS.128 R8, [UR4+0x20] ;  /* 0x00002004ff087984 */ /* 0x000e620008000c00 */
[----:B0-----:R-:W-:-:S10]  /*1320*/  DADD R12, R6, R12 ;  /* 0x00000000060c7229 */ /* 0x001fd4000000000c */
[----:B------:R-:W-:Y:S02]  /*1330*/  FSEL R6, R12, R6, P1 ;  /* 0x000000060c067208 */ /* 0x000fe40000800000 */
[----:B------:R-:W-:Y:S02]  /*1340*/  FSEL R7, R13, R7, P1 ;  /* 0x000000070d077208 */ /* 0x000fe40000800000 */
[----:B------:R-:W-:-:S04]  /*1350*/  ISETP.GT.U32.AND P1, PT, R5, 0x40, PT ;  /* 0x000000400500780c */ /* 0x000fc80003f24070 */
[----:B------:R-:W-:-:S10]  /*1360*/  DADD R14, R6, R14 ;  /* 0x00000000060e7229 */ /* 0x000fd4000000000e */
[----:B------:R-:W-:Y:S02]  /*1370*/  FSEL R6, R14, R6, P1 ;  /* 0x000000060e067208 */ /* 0x000fe40000800000 */
[----:B------:R-:W-:Y:S02]  /*1380*/  FSEL R7, R15, R7, P1 ;  /* 0x000000070f077208 */ /* 0x000fe40000800000 */
[----:B------:R-:W0:Y:S01]  /*1390*/  LDS.128 R12, [UR4+0x30] ;  /* 0x00003004ff0c7984 */ /* 0x000e220008000c00 */
[----:B------:R-:W-:-:S03]  /*13a0*/  ISETP.GT.U32.AND P1, PT, R5, 0x60, PT ;  /* 0x000000600500780c */ /* 0x000fc60003f24070 */
[----:B-1----:R-:W-:-:S10]  /*13b0*/  DADD R8, R8, R6 ;  /* 0x0000000008087229 */ /* 0x002fd40000000006 */
[----:B------:R-:W-:Y:S02]  /*13c0*/  FSEL R6, R8, R6, P1 ;  /* 0x0000000608067208 */ /* 0x000fe40000800000 */
[----:B------:R-:W-:Y:S02]  /*13d0*/  FSEL R7, R9, R7, P1 ;  /* 0x0000000709077208 */ /* 0x000fe40000800000 */
[----:B------:R-:W-:-:S04]  /*13e0*/  ISETP.GT.U32.AND P1, PT, R5, 0x80, PT ;  /* 0x000000800500780c */ /* 0x000fc80003f24070 */
[----:B------:R-:W-:-:S10]  /*13f0*/  DADD R10, R6, R10 ;  /* 0x00000000060a7229 */ /* 0x000fd4000000000a */
[----:B------:R-:W-:Y:S02]  /*1400*/  FSEL R8, R10, R6, P1 ;  /* 0x000000060a087208 */ /* 0x000fe40000800000 */
[----:B------:R-:W-:Y:S02]  /*1410*/  FSEL R9, R11, R7, P1 ;  /* 0x000000070b097208 */ /* 0x000fe40000800000 */
[----:B------:R-:W1:Y:S01]  /*1420*/  LDS.64 R6, [UR4+0x40] ;  /* 0x00004004ff067984 */ /* 0x000e620008000a00 */
[----:B------:R-:W-:-:S03]  /*1430*/  ISETP.GT.U32.AND P1, PT, R5, 0xa0, PT ;  /* 0x000000a00500780c */ /* 0x000fc60003f24070 */
[----:B0-----:R-:W-:-:S10]  /*1440*/  DADD R12, R12, R8 ;  /* 0x000000000c0c7229 */ /* 0x001fd40000000008 */
[----:B------:R-:W-:Y:S02]  /*1450*/  FSEL R8, R12, R8, P1 ;  /* 0x000000080c087208 */ /* 0x000fe40000800000 */
[----:B------:R-:W-:Y:S02]  /*1460*/  FSEL R9, R13, R9, P1 ;  /* 0x000000090d097208 */ /* 0x000fe40000800000 */
[----:B------:R-:W-:-:S04]  /*1470*/  ISETP.GT.U32.AND P1, PT, R5, 0xc0, PT ;  /* 0x000000c00500780c */ /* 0x000fc80003f24070 */
[----:B------:R-:W-:-:S10]  /*1480*/  DADD R14, R8, R14 ;  /* 0x00000000080e7229 */ /* 0x000fd4000000000e */
[----:B------:R-:W-:Y:S02]  /*1490*/  FSEL R8, R14, R8, P1 ;  /* 0x000000080e087208 */ /* 0x000fe40000800000 */
[----:B------:R-:W-:Y:S02]  /*14a0*/  FSEL R9, R15, R9, P1 ;  /* 0x000000090f097208 */ /* 0x000fe40000800000 */
[----:B------:R-:W-:-:S04]  /*14b0*/  ISETP.GT.U32.AND P1, PT, R5, 0xe0, PT ;  /* 0x000000e00500780c */ /* 0x000fc80003f24070 */
[----:B-1----:R-:W-:-:S10]  /*14c0*/  DADD R6, R6, R8 ;  /* 0x0000000006067229 */ /* 0x002fd40000000008 */
[----:B------:R-:W-:Y:S02]  /*14d0*/  FSEL R6, R6, R8, P1 ;  /* 0x0000000806067208 */ /* 0x000fe40000800000 */
[----:B------:R-:W-:Y:S01]  /*14e0*/  FSEL R7, R7, R9, P1 ;  /* 0x0000000907077208 */ /* 0x000fe20000800000 */
[----:B------:R-:W-:Y:S06]  /*14f0*/  BRA `(.L_x_310) ;  /* 0x0000001000a47947 */ /* 0x000fec0003800000 */
.L_x_295:
[----:B------:R-:W0:Y:S01]  /*1500*/  S2R R4, SR_TID.X ;  /* 0x0000000000047919 */ /* 0x000e220000002100 */
[----:B------:R-:W1:Y:S02]  /*1510*/  LDCU.64 UR4, c[0x0][0x380] ;  /* 0x00007000ff0477ac */ /* 0x000e640008000a00 */
[----:B-1----:R-:W-:Y:S02]  /*1520*/  IMAD.U32 R8, RZ, RZ, UR4 ;  /* 0x00000004ff087e24 */ /* 0x002fe4000f8e00ff */
[----:B------:R-:W-:Y:S02]  /*1530*/  IMAD.U32 R9, RZ, RZ, UR5 ;  /* 0x00000005ff097e24 */ /* 0x000fe4000f8e00ff */
[----:B0-----:R-:W-:-:S04]  /*1540*/  IMAD R27, R3, 0x800, R4 ;  /* 0x00000800031b7824 */ /* 0x001fc800078e0204 */
[----:B------:R-:W-:-:S05]  /*1550*/  IMAD.WIDE.U32 R26, R27, 0x8, R8 ;  /* 0x000000081b1a7825 */ /* 0x000fca00078e0008 */
        /* <DEDUP_REMOVED lines=8> */
[----:B------:R-:W-:Y:S01]  /*15e0*/  ISETP.GE.U32.AND P0, PT, R5, R0, PT ;  /* 0x000000000500720c */ /* 0x000fe20003f06070 */
        /* <DEDUP_REMOVED lines=9> */
[----:B------:R-:W-:Y:S01]  /*1680*/  VIADD R2, R14, 0xfffff800 ;  /* 0xfffff8000e027836 */ /* 0x000fe20000000000 */
[----:B------:R-:W-:Y:S01]  /*1690*/  LEA R5, R3, R0, 0xb ;  /* 0x0000000003057211 */ /* 0x000fe200078e58ff */
[----:B------:R-:W-:Y:S01]  /*16a0*/  UMOV UR4, URZ ;  /* 0x000000ff00047c82 */ /* 0x000fe20008000000 */
[----:B------:R-:W-:Y:S02]  /*16b0*/  LOP3.LUT R7, RZ, R4, RZ, 0x33, !PT ;  /* 0x00000004ff077212 */ /* 0x000fe400078e33ff */
[C---:B------:R-:W-:Y:S02]  /*16c0*/  ISETP.GT.U32.AND P0, PT, R5.reuse, R2, PT ;  /* 0x000000020500720c */ /* 0x040fe40003f04070 */
[----:B------:R-:W-:Y:S02]  /*16d0*/  IADD3 R6, PT, PT, -R0, R14, R7 ;  /* 0x0000000e00067210 */ /* 0x000fe40007ffe107 */
[----:B------:R-:W-:Y:S01]  /*16e0*/  IADD3 R25, PT, PT, R5, 0x800, R4 ;  /* 0x0000080005197810 */ /* 0x000fe20007ffe004 */
[----:B------:R-:W-:-:S02]  /*16f0*/  IMAD.MOV.U32 R4, RZ, RZ, R5 ;  /* 0x000000ffff047224 */ /* 0x000fc400078e0005 */
[----:B------:R-:W-:-:S06]  /*1700*/  IMAD R6, R3, -0x800, R6 ;  /* 0xfffff80003067824 */ /* 0x000fcc00078e0206 */
[----:B------:R-:W-:Y:S05]  /*1710*/  @P0 BRA `(.L_x_312) ;  /* 0x0000000000800947 */ /* 0x000fea0003800000 */
[----:B------:R-:W0:Y:S08]  /*1720*/  LDC R7, c[0x0][0x3a8] ;  /* 0x0000ea00ff077b82 */ /* 0x000e300000000800 */
[----:B------:R-:W1:Y:S02]  /*1730*/  LDC.64 R8, c[0x0][0x380] ;  /* 0x0000e000ff087b82 */ /* 0x000e640000000a00 */
.L_x_313:
[----:B------:R-:W2:Y:S02]  /*1740*/  S2R R10, SR_TID.X ;  /* 0x00000000000a7919 */ /* 0x000ea40000002100 */
[----:B--2---:R-:W-:-:S04]  /*1750*/  IMAD.IADD R11, R10, 0x1, R5 ;  /* 0x000000010a0b7824 */ /* 0x004fc800078e0205 */
[----:B-1----:R-:W-:-:S05]  /*1760*/  IMAD.WIDE.U32 R10, R11, 0x8, R8 ;  /* 0x000000080b0a7825 */ /* 0x002fca00078e0008 */
[----:B------:R-:W2:Y:S04]  /*1770*/  LDG.E.64 R22, desc[UR6][R10.64] ;  /* 0x000000060a167981 */ /* 0x000ea8000c1e1b00 */
[----:B------:R-:W3:Y:S04]  /*1780*/  LDG.E.64 R20, desc[UR6][R10.64+0x800] ;  /* 0x000800060a147981 */ /* 0x000ee8000c1e1b00 */
[----:B------:R-:W4:Y:S04]  /*1790*/  LDG.E.64 R14, desc[UR6][R10.64+0x1000] ;  /* 0x001000060a0e7981 */ /* 0x000f28000c1e1b00 */
[----:B------:R-:W5:Y:S04]  /*17a0*/  LDG.E.64 R18, desc[UR6][R10.64+0x1800] ;  /* 0x001800060a127981 */ /* 0x000f68000c1e1b00 */
[----:B------:R-:W5:Y:S04]  /*17b0*/  LDG.E.64 R16, desc[UR6][R10.64+0x2000] ;  /* 0x002000060a107981 */ /* 0x000f68000c1e1b00 */
[----:B------:R-:W5:Y:S01]  /*17c0*/  LDG.E.64 R26, desc[UR6][R10.64+0x3800] ;  /* 0x003800060a1a7981 */ /* 0x000f62000c1e1b00 */
[----:B--2---:R-:W-:-:S03]  /*17d0*/  DFMA R12, R22, R22, R12 ;  /* 0x00000016160c722b */ /* 0x004fc6000000000c */
[----:B------:R-:W2:Y:S05]  /*17e0*/  LDG.E.64 R22, desc[UR6][R10.64+0x2800] ;  /* 0x002800060a167981 */ /* 0x000eaa000c1e1b00 */
[----:B---3--:R-:W-:Y:S01]  /*17f0*/  DFMA R12, R20, R20, R12 ;  /* 0x00000014140c722b */ /* 0x008fe2000000000c */
[----:B------:R-:W3:Y:S07]  /*1800*/  LDG.E.64 R20, desc[UR6][R10.64+0x3000] ;  /* 0x003000060a147981 */ /* 0x000eee000c1e1b00 */
[----:B----4-:R-:W-:-:S08]  /*1810*/  DFMA R12, R14, R14, R12 ;  /* 0x0000000e0e0c722b */ /* 0x010fd0000000000c */
[----:B-----5:R-:W-:Y:S01]  /*1820*/  DFMA R12, R18, R18, R12 ;  /* 0x00000012120c722b */ /* 0x020fe2000000000c */
[----:B0-----:R-:W-:-:S07]  /*1830*/  IMAD.MOV.U32 R14, RZ, RZ, R7 ;  /* 0x000000ffff0e7224 */ /* 0x001fce00078e0007 */
[----:B------:R-:W-:Y:S01]  /*1840*/  DFMA R12, R16, R16, R12 ;  /* 0x00000010100c722b */ /* 0x000fe2000000000c */
[----:B------:R-:W-:-:S04]  /*1850*/  IADD3 R15, PT, PT, -R5, R14, RZ ;  /* 0x0000000e050f7210 */ /* 0x000fc80007ffe1ff */
[----:B------:R-:W-:-:S03]  /*1860*/  ISETP.GE.U32.AND P0, PT, R15, R0, PT ;  /* 0x000000000f00720c */ /* 0x000fc60003f06070 */
[----:B--2---:R-:W-:-:S08]  /*1870*/  DFMA R12, R22, R22, R12 ;  /* 0x00000016160c722b */ /* 0x004fd0000000000c */
[----:B---3--:R-:W-:-:S08]  /*1880*/  DFMA R12, R20, R20, R12 ;  /* 0x00000014140c722b */ /* 0x008fd0000000000c */
[----:B------:R-:W-:Y:S01]  /*1890*/  DFMA R12, R26, R26, R12 ;  /* 0x0000001a1a0c722b */ /* 0x000fe2000000000c */
[----:B------:R-:W-:Y:S10]  /*18a0*/  @!P0 BRA `(.L_x_311) ;  /* 0x0000000800d48947 */ /* 0x000ff40003800000 */
[C---:B------:R-:W-:Y:S01]  /*18b0*/  IMAD.IADD R5, R0.reuse, 0x1, R5 ;  /* 0x0000000100057824 */ /* 0x040fe200078e0205 */
[----:B------:R-:W-:Y:S01]  /*18c0*/  UIADD3 UR4, UPT, UPT, UR4, 0x1, URZ ;  /* 0x0000000104047890 */ /* 0x000fe2000fffe0ff */
[----:B------:R-:W-:Y:S02]  /*18d0*/  IMAD.IADD R4, R0, 0x1, R4 ;  /* 0x0000000100047824 */ /* 0x000fe400078e0204 */
[----:B------:R-:W-:Y:S01]  /*18e0*/  IMAD.IADD R6, R6, 0x1, -R0 ;  /* 0x0000000106067824 */ /* 0x000fe200078e0a00 */
[----:B------:R-:W-:Y:S01]  /*18f0*/  ISETP.GT.U32.AND P0, PT, R5, R2, PT ;  /* 0x000000020500720c */ /* 0x000fe20003f04070 */
[----:B------:R-:W-:-:S12]  /*1900*/  IMAD.IADD R25, R0, 0x1, R25 ;  /* 0x0000000100197824 */ /* 0x000fd800078e0219 */
[----:B------:R-:W-:Y:S05]  /*1910*/  @!P0 BRA `(.L_x_313) ;  /* 0xfffffffc00888947 */ /* 0x000fea000383ffff */
.L_x_312:
[----:B------:R-:W0:Y:S01]  /*1920*/  S2R R11, SR_TID.X ;  /* 0x00000000000b7919 */ /* 0x000e220000002100 */
[----:B------:R-:W-:Y:S01]  /*1930*/  IADD3 R0, PT, PT, -R5, R14, RZ ;  /* 0x0000000e05007210 */ /* 0x000fe20007ffe1ff */
[----:B------:R-:W-:Y:S03]  /*1940*/  BSSY.RECONVERGENT B1, `(.L_x_311) ;  /* 0x00000ab000017945 */ /* 0x000fe60003800200 */
[----:B0-----:R-:W-:-:S04]  /*1950*/  ISETP.GE.AND P0, PT, R11, R0, PT ;  /* 0x000000000b00720c */ /* 0x001fc80003f06270 */
[----:B------:R-:W-:-:S13]  /*1960*/  ISETP.GE.U32.OR P0, PT, R5, R14, P0 ;  /* 0x0000000e0500720c */ /* 0x000fda0000706470 */
[----:B------:R-:W-:Y:S05]  /*1970*/  @P0 BRA `(.L_x_314) ;  /* 0x00000008009c0947 */ /* 0x000fea0003800000 */
[----:B------:R-:W0:Y:S01]  /*1980*/  LDC R2, c[0x0][0x3ac] ;  /* 0x0000eb00ff027b82 */ /* 0x000e220000000800 */
[----:B------:R-:W-:Y:S01]  /*1990*/  LOP3.LUT R7, RZ, R11, RZ, 0x33, !PT ;  /* 0x0000000bff077212 */ /* 0x000fe200078e33ff */
[----:B------:R-:W-:Y:S06]  /*19a0*/  BSSY.RECONVERGENT B2, `(.L_x_315) ;  /* 0x0000057000027945 */ /* 0x000fec0003800200 */
[----:B------:R-:W1:Y:S01]  /*19b0*/  LDC R0, c[0x0][0x3ac] ;  /* 0x0000eb00ff007b82 */ /* 0x000e620000000800 */
[----:B0-----:R-:W-:-:S04]  /*19c0*/  IMAD.SHL.U32 R2, R2, 0x800, RZ ;  /* 0x0000080002027824 */ /* 0x001fc800078e00ff */
[----:B------:R-:W-:-:S05]  /*19d0*/  IMAD R2, R3, 0x800, R2 ;  /* 0x0000080003027824 */ /* 0x000fca00078e0202 */
[----:B------:R-:W-:Y:S01]  /*19e0*/  IADD3 R14, PT, PT, -R2, R14, R7 ;  /* 0x0000000e020e7210 */ /* 0x000fe20007ffe107 */
[----:B-1----:R-:W-:Y:S02]  /*19f0*/  IMAD R7, R0, UR4, RZ ;  /* 0x0000000400077c24 */ /* 0x002fe4000f8e02ff */
[----:B------:R-:W-:Y:S02]  /*1a00*/  IMAD.MOV.U32 R0, RZ, RZ, R11 ;  /* 0x000000ffff007224 */ /* 0x000fe400078e000b */
[----:B------:R-:W-:-:S05]  /*1a10*/  IMAD R7, R7, -0x800, R14 ;  /* 0xfffff80007077824 */ /* 0x000fca00078e020e */
[C---:B------:R-:W-:Y:S02]  /*1a20*/  ISETP.GE.U32.AND P0, PT, R7.reuse, 0xf00, PT ;  /* 0x00000f000700780c */ /* 0x040fe40003f06070 */
[----:B------:R-:W-:-:S04]  /*1a30*/  LEA.HI R7, R7, 0x1, RZ, 0x18 ;  /* 0x0000000107077811 */ /* 0x000fc800078fc0ff */
[----:B------:R-:W-:-:S07]  /*1a40*/  LOP3.LUT R24, R7, 0xf, RZ, 0xc0, !PT ;  /* 0x0000000f07187812 */ /* 0x000fce00078ec0ff */
[----:B------:R-:W-:Y:S05]  /*1a50*/  @!P0 BRA `(.L_x_316) ;  /* 0x00000004002c8947 */ /* 0x000fea0003800000 */
[----:B------:R-:W-:Y:S01]  /*1a60*/  LEA.HI R0, R6, 0x1, RZ, 0x18 ;  /* 0x0000000106007811 */ /* 0x000fe200078fc0ff */
[----:B------:R-:W-:Y:S03]  /*1a70*/  BSSY.RECONVERGENT B3, `(.L_x_317) ;  /* 0x0000048000037945 */ /* 0x000fe60003800200 */
[----:B------:R-:W-:Y:S02]  /*1a80*/  LOP3.LUT R2, R0, 0x1fffff0, RZ, 0xc0, !PT ;  /* 0x01fffff000027812 */ /* 0x000fe400078ec0ff */
[----:B------:R-:W-:-:S03]  /*1a90*/  LOP3.LUT R0, R11, 0x800, RZ, 0xfc, !PT ;  /* 0x000008000b007812 */ /* 0x000fc600078efcff */
[----:B------:R-:W-:-:S07]  /*1aa0*/  IMAD.MOV R2, RZ, RZ, -R2 ;  /* 0x000000ffff027224 */ /* 0x000fce00078e0a02 */
.L_x_318:
[C---:B------:R-:W-:Y:S01]  /*1ab0*/  IADD3 R11, PT, PT, R25.reuse, -0x800, RZ ;  /* 0xfffff800190b7810 */ /* 0x040fe20007ffe0ff */
[----:B------:R-:W-:-:S04]  /*1ac0*/  VIADD R23, R25, 0xfffff900 ;  /* 0xfffff90019177836 */ /* 0x000fc80000000000 */
[----:B------:R-:W-:-:S04]  /*1ad0*/  IMAD.WIDE.U32 R10, R11, 0x8, R8 ;  /* 0x000000080b0a7825 */ /* 0x000fc800078e0008 */
[--C-:B------:R-:W-:Y:S02]  /*1ae0*/  IMAD.WIDE.U32 R22, R23, 0x8, R8.reuse ;  /* 0x0000000817167825 */ /* 0x100fe400078e0008 */
[----:B------:R-:W2:Y:S02]  /*1af0*/  LDG.E.64 R10, desc[UR6][R10.64] ;  /* 0x000000060a0a7981 */ /* 0x000ea4000c1e1b00 */
[C---:B------:R-:W-:Y:S02]  /*1b00*/  VIADD R21, R25.reuse, 0xfffffa00 ;  /* 0xfffffa0019157836 */ /* 0x040fe40000000000 */
[----:B------:R-:W3:Y:S01]  /*1b10*/  LDG.E.64 R22, desc[UR6][R22.64] ;  /* 0x0000000616167981 */ /* 0x000ee2000c1e1b00 */
[----:B------:R-:W-:Y:S02]  /*1b20*/  VIADD R19, R25, 0xfffffb00 ;  /* 0xfffffb0019137836 */ /* 0x000fe40000000000 */
[----:B------:R-:W-:-:S04]  /*1b30*/  IMAD.WIDE.U32 R20, R21, 0x8, R8 ;  /* 0x0000000815147825 */ /* 0x000fc800078e0008 */
[----:B------:R-:W-:Y:S02]  /*1b40*/  IMAD.WIDE.U32 R18, R19, 0x8, R8 ;  /* 0x0000000813127825 */ /* 0x000fe400078e0008 */
[----:B------:R-:W4:Y:S04]  /*1b50*/  LDG.E.64 R20, desc[UR6][R20.64] ;  /* 0x0000000614147981 */ /* 0x000f28000c1e1b00 */
[----:B------:R-:W5:Y:S01]  /*1b60*/  LDG.E.64 R18, desc[UR6][R18.64] ;  /* 0x0000000612127981 */ /* 0x000f62000c1e1b00 */
[C---:B------:R-:W-:Y:S01]  /*1b70*/  VIADD R17, R25.reuse, 0xfffffc00 ;  /* 0xfffffc0019117836 */ /* 0x040fe20000000000 */
[----:B------:R-:W-:-:S03]  /*1b80*/  IADD3 R15, PT, PT, R25, -0x300, RZ ;  /* 0xfffffd00190f7810 */ /* 0x000fc60007ffe0ff */
[----:B------:R-:W-:-:S04]  /*1b90*/  IMAD.WIDE.U32 R16, R17, 0x8, R8 ;  /* 0x0000000811107825 */ /* 0x000fc800078e0008 */
[----:B------:R-:W-:Y:S02]  /*1ba0*/  IMAD.WIDE.U32 R14, R15, 0x8, R8 ;  /* 0x000000080f0e7825 */ /* 0x000fe400078e0008 */
[----:B------:R-:W5:Y:S04]  /*1bb0*/  LDG.E.64 R16, desc[UR6][R16.64] ;  /* 0x0000000610107981 */ /* 0x000f68000c1e1b00 */
[----:B------:R-:W5:Y:S01]  /*1bc0*/  LDG.E.64 R14, desc[UR6][R14.64] ;  /* 0x000000060e0e7981 */ /* 0x000f62000c1e1b00 */
[----:B--2---:R-:W-:Y:S01]  /*1bd0*/  DFMA R10, R10, R10, R12 ;  /* 0x0000000a0a0a722b */ /* 0x004fe2000000000c */
[----:B------:R-:W-:-:S04]  /*1be0*/  VIADD R13, R25, 0xfffffe00 ;  /* 0xfffffe00190d7836 */ /* 0x000fc80000000000 */
[----:B------:R-:W-:-:S03]  /*1bf0*/  IMAD.WIDE.U32 R12, R13, 0x8, R8 ;  /* 0x000000080d0c7825 */ /* 0x000fc600078e0008 */
[----:B---3--:R-:W-:Y:S01]  /*1c00*/  DFMA R22, R22, R22, R10 ;  /* 0x000000161616722b */ /* 0x008fe2000000000a */
[----:B------:R-:W-:Y:S02]  /*1c10*/  VIADD R11, R25, 0xffffff00 ;  /* 0xffffff00190b7836 */ /* 0x000fe40000000000 */
[----:B------:R-:W2:Y:S02]  /*1c20*/  LDG.E.64 R12, desc[UR6][R12.64] ;  /* 0x000000060c0c7981 */ /* 0x000ea4000c1e1b00 */
[----:B------:R-:W-:-:S03]  /*1c30*/  IMAD.WIDE.U32 R10, R11, 0x8, R8 ;  /* 0x000000080b0a7825 */ /* 0x000fc600078e0008 */
[----:B----4-:R-:W-:Y:S01]  /*1c40*/  DFMA R20, R20, R20, R22 ;  /* 0x000000141414722b */ /* 0x010fe20000000016 */
[C---:B------:R-:W-:Y:S02]  /*1c50*/  IMAD.WIDE.U32 R22, R25.reuse, 0x8, R8 ;  /* 0x0000000819167825 */ /* 0x040fe400078e0008 */
[----:B------:R-:W3:Y:S05]  /*1c60*/  LDG.E.64 R10, desc[UR6][R10.64] ;  /* 0x000000060a0a7981 */ /* 0x000eea000c1e1b00 */
[----:B-----5:R-:W-:Y:S01]  /*1c70*/  DFMA R18, R18, R18, R20 ;  /* 0x000000121212722b */ /* 0x020fe20000000014 */
[----:B------:R-:W4:Y:S01]  /*1c80*/  LDG.E.64 R22, desc[UR6][R22.64] ;  /* 0x0000000616167981 */ /* 0x000f22000c1e1b00 */
[----:B------:R-:W-:-:S04]  /*1c90*/  VIADD R21, R25, 0x100 ;  /* 0x0000010019157836 */ /* 0x000fc80000000000 */
[----:B------:R-:W-:-:S06]  /*1ca0*/  IMAD.WIDE.U32 R20, R21, 0x8, R8 ;  /* 0x0000000815147825 */ /* 0x000fcc00078e0008 */
[----:B------:R-:W5:Y:S01]  /*1cb0*/  LDG.E.64 R20, desc[UR6][R20.64] ;  /* 0x0000000614147981 */ /* 0x000f62000c1e1b00 */
[----:B------:R-:W-:Y:S01]  /*1cc0*/  DFMA R16, R16, R16, R18 ;  /* 0x000000101010722b */ /* 0x000fe20000000012 */
[----:B------:R-:W-:-:S04]  /*1cd0*/  VIADD R19, R25, 0x200 ;  /* 0x0000020019137836 */ /* 0x000fc80000000000 */
[----:B------:R-:W-:-:S03]  /*1ce0*/  IMAD.WIDE.U32 R18, R19, 0x8, R8 ;  /* 0x0000000813127825 */ /* 0x000fc600078e0008 */
[----:B------:R-:W-:Y:S01]  /*1cf0*/  DFMA R14, R14, R14, R16 ;  /* 0x0000000e0e0e722b */ /* 0x000fe20000000010 */
[----:B------:R-:W-:Y:S02]  /*1d00*/  IADD3 R17, PT, PT, R25, 0x300, RZ ;  /* 0x0000030019117810 */ /* 0x000fe40007ffe0ff */
[----:B------:R-:W5:Y:S03]  /*1d10*/  LDG.E.64 R18, desc[UR6][R18.64] ;  /* 0x0000000612127981 */ /* 0x000f66000c1e1b00 */
[----:B------:R-:W-:-:S06]  /*1d20*/  IMAD.WIDE.U32 R16, R17, 0x8, R8 ;  /* 0x0000000811107825 */ /* 0x000fcc00078e0008 */
        /* <DEDUP_REMOVED lines=9> */
[----:B------:R-:W-:Y:S02]  /*1dc0*/  VIADD R11, R25, 0x600 ;  /* 0x00000600190b7836 */ /* 0x000fe40000000000 */
[----:B------:R-:W3:Y:S02]  /*1dd0*/  LDG.E.64 R12, desc[UR6][R12.64] ;  /* 0x000000060c0c7981 */ /* 0x000ee4000c1e1b00 */
[----:B------:R-:W-:-:S03]  /*1de0*/  IMAD.WIDE.U32 R10, R11, 0x8, R8 ;  /* 0x000000080b0a7825 */ /* 0x000fc600078e0008 */
[----:B-----5:R-:W-:Y:S01]  /*1df0*/  DFMA R20, R20, R20, R22 ;  /* 0x000000141414722b */ /* 0x020fe20000000016 */
[----:B------:R-:W-:Y:S02]  /*1e00*/  VIADD R23, R25, 0x700 ;  /* 0x0000070019177836 */ /* 0x000fe40000000000 */
[----:B------:R-:W4:Y:S02]  /*1e10*/  LDG.E.64 R10, desc[UR6][R10.64] ;  /* 0x000000060a0a7981 */ /* 0x000f24000c1e1b00 */
[----:B------:R-:W-:-:S06]  /*1e20*/  IMAD.WIDE.U32 R22, R23, 0x8, R8 ;  /* 0x0000000817167825 */ /* 0x000fcc00078e0008 */
[----:B------:R-:W5:Y:S01]  /*1e30*/  LDG.E.64 R22, desc[UR6][R22.64] ;  /* 0x0000000616167981 */ /* 0x000f62000c1e1b00 */
[----:B------:R-:W-:-:S08]  /*1e40*/  DFMA R20, R18, R18, R20 ;  /* 0x000000121214722b */ /* 0x000fd00000000014 */
[----:B------:R-:W-:Y:S01]  /*1e50*/  DFMA R20, R16, R16, R20 ;  /* 0x000000101014722b */ /* 0x000fe20000000014 */
[----:B------:R-:W-:-:S04]  /*1e60*/  IADD3 R2, PT, PT, R2, 0x10, RZ ;  /* 0x0000001002027810 */ /* 0x000fc80007ffe0ff */
[----:B------:R-:W-:Y:S01]  /*1e70*/  ISETP.NE.AND P0, PT, R2, RZ, PT ;  /* 0x000000ff0200720c */ /* 0x000fe20003f05270 */
[----:B------:R-:W-:Y:S02]  /*1e80*/  VIADD R0, R0, 0x1000 ;  /* 0x0000100000007836 */ /* 0x000fe40000000000 */
[----:B------:R-:W-:Y:S01]  /*1e90*/  VIADD R25, R25, 0x1000 ;  /* 0x0000100019197836 */ /* 0x000fe20000000000 */
[----:B--2---:R-:W-:-:S08]  /*1ea0*/  DFMA R20, R14, R14, R20 ;  /* 0x0000000e0e14722b */ /* 0x004fd00000000014 */
[----:B---3--:R-:W-:-:S08]  /*1eb0*/  DFMA R20, R12, R12, R20 ;  /* 0x0000000c0c14722b */ /* 0x008fd00000000014 */
[----:B----4-:R-:W-:-:S08]  /*1ec0*/  DFMA R20, R10, R10, R20 ;  /* 0x0000000a0a14722b */ /* 0x010fd00000000014 */
[----:B-----5:R-:W-:Y:S01]  /*1ed0*/  DFMA R12, R22, R22, R20 ;  /* 0x00000016160c722b */ /* 0x020fe20000000014 */
[----:B------:R-:W-:Y:S10]  /*1ee0*/  @P0 BRA `(.L_x_318) ;  /* 0xfffffff800f00947 */ /* 0x000ff4000383ffff */
[----:B------:R-:W-:Y:S05]  /*1ef0*/  BSYNC.RECONVERGENT B3 ;  /* 0x0000000000037941 */ /* 0x000fea0003800200 */
.L_x_317:
[----:B------:R-:W-:-:S07]  /*1f00*/  VIADD R0, R0, 0xfffff800 ;  /* 0xfffff80000007836 */ /* 0x000fce0000000000 */
.L_x_316:
[----:B------:R-:W-:Y:S05]  /*1f10*/  BSYNC.RECONVERGENT B2 ;  /* 0x0000000000027941 */ /* 0x000fea0003800200 */
.L_x_315:
[----:B------:R-:W-:-:S13]  /*1f20*/  ISETP.NE.AND P0, PT, R24, RZ, PT ;  /* 0x000000ff1800720c */ /* 0x000fda0003f05270 */
[----:B------:R-:W-:Y:S05]  /*1f30*/  @!P0 BRA `(.L_x_314) ;  /* 0x00000004002c8947 */ /* 0x000fea0003800000 */
[----:B------:R-:W-:Y:S01]  /*1f40*/  ISETP.GE.U32.AND P0, PT, R24, 0x8, PT ;  /* 0x000000081800780c */ /* 0x000fe20003f06070 */
[----:B------:R-:W-:Y:S01]  /*1f50*/  BSSY.RECONVERGENT B2, `(.L_x_319) ;  /* 0x0000025000027945 */ /* 0x000fe20003800200 */
[----:B------:R-:W-:-:S04]  /*1f60*/  LOP3.LUT R2, R7, 0x7, RZ, 0xc0, !PT ;  /* 0x0000000707027812 */ /* 0x000fc800078ec0ff */
[----:B------:R-:W-:-:S07]  /*1f70*/  ISETP.NE.AND P1, PT, R2, RZ, PT ;  /* 0x000000ff0200720c */ /* 0x000fce0003f25270 */
[----:B------:R-:W-:Y:S06]  /*1f80*/  @!P0 BRA `(.L_x_320) ;  /* 0x0000000000848947 */ /* 0x000fec0003800000 */
[----:B------:R-:W-:-:S04]  /*1f90*/  IMAD.IADD R25, R0, 0x1, R5 ;  /* 0x0000000100197824 */ /* 0x000fc800078e0205 */
[----:B------:R-:W-:-:S06]  /*1fa0*/  IMAD.WIDE.U32 R22, R25, 0x8, R8 ;  /* 0x0000000819167825 */ /* 0x000fcc00078e0008 */
[----:B------:R-:W2:Y:S01]  /*1fb0*/  LDG.E.64 R22, desc[UR6][R22.64] ;  /* 0x0000000616167981 */ /* 0x000ea2000c1e1b00 */
[C---:B------:R-:W-:Y:S01]  /*1fc0*/  IADD3 R21, PT, PT, R25.reuse, 0x100, RZ ;  /* 0x0000010019157810 */ /* 0x040fe20007ffe0ff */
[----:B------:R-:W-:-:S04]  /*1fd0*/  VIADD R19, R25, 0x200 ;  /* 0x0000020019137836 */ /* 0x000fc80000000000 */
[----:B------:R-:W-:-:S04]  /*1fe0*/  IMAD.WIDE.U32 R20, R21, 0x8, R8 ;  /* 0x0000000815147825 */ /* 0x000fc800078e0008 */
[--C-:B------:R-:W-:Y:S02]  /*1ff0*/  IMAD.WIDE.U32 R18, R19, 0x8, R8.reuse ;  /* 0x0000000813127825 */ /* 0x100fe400078e0008 */
[----:B------:R-:W3:Y:S02]  /*2000*/  LDG.E.64 R20, desc[UR6][R20.64] ;  /* 0x0000000614147981 */ /* 0x000ee4000c1e1b00 */
[C---:B------:R-:W-:Y:S02]  /*2010*/  VIADD R17, R25.reuse, 0x300 ;  /* 0x0000030019117836 */ /* 0x040fe40000000000 */
[----:B------:R-:W4:Y:S01]  /*2020*/  LDG.E.64 R18, desc[UR6][R18.64] ;  /* 0x0000000612127981 */ /* 0x000f22000c1e1b00 */
[----:B------:R-:W-:Y:S02]  /*2030*/  VIADD R15, R25, 0x400 ;  /* 0x00000400190f7836 */ /* 0x000fe40000000000 */
[----:B------:R-:W-:-:S04]  /*2040*/  IMAD.WIDE.U32 R16, R17, 0x8, R8 ;  /* 0x0000000811107825 */ /* 0x000fc800078e0008 */
[--C-:B------:R-:W-:Y:S02]  /*2050*/  IMAD.WIDE.U32 R14, R15, 0x8, R8.reuse ;  /* 0x000000080f0e7825 */ /* 0x100fe400078e0008 */
[----:B------:R-:W5:Y:S02]  /*2060*/  LDG.E.64 R16, desc[UR6][R16.64] ;  /* 0x0000000610107981 */ /* 0x000f64000c1e1b00 */
[C---:B------:R-:W-:Y:S02]  /*2070*/  VIADD R11, R25.reuse, 0x500 ;  /* 0x00000500190b7836 */ /* 0x040fe40000000000 */
[----:B------:R-:W5:Y:S01]  /*2080*/  LDG.E.64 R14, desc[UR6][R14.64] ;  /* 0x000000060e0e7981 */ /* 0x000f62000c1e1b00 */
[----:B------:R-:W-:Y:S01]  /*2090*/  IADD3 R27, PT, PT, R25, 0x600, RZ ;  /* 0x00000600191b7810 */ /* 0x000fe20007ffe0ff */
[----:B------:R-:W-:-:S06]  /*20a0*/  IMAD.WIDE.U32 R10, R11, 0x8, R8 ;  /* 0x000000080b0a7825 */ /* 0x000fcc00078e0008 */
[----:B------:R-:W5:Y:S01]  /*20b0*/  LDG.E.64 R10, desc[UR6][R10.64] ;  /* 0x000000060a0a7981 */ /* 0x000f62000c1e1b00 */
[----:B------:R-:W-:-:S04]  /*20c0*/  VIADD R25, R25, 0x700 ;  /* 0x0000070019197836 */ /* 0x000fc80000000000 */
[----:B------:R-:W-:-:S06]  /*20d0*/  IMAD.WIDE.U32 R24, R25, 0x8, R8 ;  /* 0x0000000819187825 */ /* 0x000fcc00078e0008 */
[----:B------:R-:W5:Y:S01]  /*20e0*/  LDG.E.64 R24, desc[UR6][R24.64] ;  /* 0x0000000618187981 */ /* 0x000f62000c1e1b00 */
[----:B--2---:R-:W-:Y:S01]  /*20f0*/  DFMA R12, R22, R22, R12 ;  /* 0x00000016160c722b */ /* 0x004fe2000000000c */
[----:B------:R-:W-:-:S06]  /*2100*/  IMAD.WIDE.U32 R22, R27, 0x8, R8 ;  /* 0x000000081b167825 */ /* 0x000fcc00078e0008 */
[----:B------:R-:W2:Y:S01]  /*2110*/  LDG.E.64 R22, desc[UR6][R22.64] ;  /* 0x0000000616167981 */ /* 0x000ea2000c1e1b00 */
[----:B---3--:R-:W-:-:S08]  /*2120*/  DFMA R12, R20, R20, R12 ;  /* 0x00000014140c722b */ /* 0x008fd0000000000c */
[----:B----4-:R-:W-:-:S08]  /*2130*/  DFMA R12, R18, R18, R12 ;  /* 0x00000012120c722b */ /* 0x010fd0000000000c */
[----:B-----5:R-:W-:-:S08]  /*2140*/  DFMA R12, R16, R16, R12 ;  /* 0x00000010100c722b */ /* 0x020fd0000000000c */
[----:B------:R-:W-:-:S08]  /*2150*/  DFMA R12, R14, R14, R12 ;  /* 0x0000000e0e0c722b */ /* 0x000fd0000000000c */
[----:B------:R-:W-:Y:S01]  /*2160*/  DFMA R12, R10, R10, R12 ;  /* 0x0000000a0a0c722b */ /* 0x000fe2000000000c */
[----:B------:R-:W-:-:S07]  /*2170*/  VIADD R0, R0, 0x800 ;  /* 0x0000080000007836 */ /* 0x000fce0000000000 */
[----:B--2---:R-:W-:-:S08]  /*2180*/  DFMA R12, R22, R22, R12 ;  /* 0x00000016160c722b */ /* 0x004fd0000000000c */
[----:B------:R-:W-:-:S11]  /*2190*/  DFMA R12, R24, R24, R12 ;  /* 0x00000018180c722b */ /* 0x000fd6000000000c */
.L_x_320:
[----:B------:R-:W-:Y:S05]  /*21a0*/  BSYNC.RECONVERGENT B2 ;  /* 0x0000000000027941 */ /* 0x000fea0003800200 */
.L_x_319:
[----:B------:R-:W-:Y:S05]  /*21b0*/  @!P1 BRA `(.L_x_314) ;  /* 0x00000000008c9947 */ /* 0x000fea0003800000 */
[----:B------:R-:W-:Y:S01]  /*21c0*/  ISETP.GE.U32.AND P0, PT, R2, 0x4, PT ;  /* 0x000000040200780c */ /* 0x000fe20003f06070 */
[----:B------:R-:W-:Y:S01]  /*21d0*/  BSSY.RECONVERGENT B2, `(.L_x_321) ;  /* 0x0000014000027945 */ /* 0x000fe20003800200 */
[----:B------:R-:W-:-:S11]  /*21e0*/  LOP3.LUT P1, RZ, R7, 0x3, RZ, 0xc0, !PT ;  /* 0x0000000307ff7812 */ /* 0x000fd6000782c0ff */
[----:B------:R-:W-:Y:S05]  /*21f0*/  @!P0 BRA `(.L_x_322) ;  /* 0x0000000000448947 */ /* 0x000fea0003800000 */
[----:B------:R-:W-:-:S04]  /*2200*/  IMAD.IADD R5, R0, 0x1, R5 ;  /* 0x0000000100057824 */ /* 0x000fc800078e0205 */
[----:B------:R-:W-:-:S04]  /*2210*/  IMAD.WIDE.U32 R10, R5, 0x8, R8 ;  /* 0x00000008050a7825 */ /* 0x000fc800078e0008 */
[C---:B------:R-:W-:Y:S02]  /*2220*/  VIADD R15, R5.reuse, 0x100 ;  /* 0x00000100050f7836 */ /* 0x040fe40000000000 */
[----:B------:R-:W2:Y:S01]  /*2230*/  LDG.E.64 R10, desc[UR6][R10.64] ;  /* 0x000000060a0a7981 */ /* 0x000ea2000c1e1b00 */
[----:B------:R-:W-:Y:S01]  /*2240*/  IADD3 R17, PT, PT, R5, 0x200, RZ ;  /* 0x0000020005117810 */ /* 0x000fe20007ffe0ff */
[----:B------:R-:W-:-:S04]  /*2250*/  IMAD.WIDE.U32 R14, R15, 0x8, R8 ;  /* 0x000000080f0e7825 */ /* 0x000fc800078e0008 */
        /* <DEDUP_REMOVED lines=11> */
.L_x_322:
[----:B------:R-:W-:Y:S05]  /*2310*/  BSYNC.RECONVERGENT B2 ;  /* 0x0000000000027941 */ /* 0x000fea0003800200 */
.L_x_321:
[----:B------:R-:W-:Y:S05]  /*2320*/  @!P1 BRA `(.L_x_314) ;  /* 0x0000000000309947 */ /* 0x000fea0003800000 */
[----:B------:R-:W-:Y:S01]  /*2330*/  LOP3.LUT R2, R6, 0xffff, RZ, 0xc0, !PT ;  /* 0x0000ffff06027812 */ /* 0x000fe200078ec0ff */
[----:B------:R-:W-:-:S03]  /*2340*/  IMAD.IADD R7, R0, 0x1, R4 ;  /* 0x0000000100077824 */ /* 0x000fc600078e0204 */
[----:B------:R-:W-:-:S04]  /*2350*/  LEA.HI R2, R2, 0x1, RZ, 0x18 ;  /* 0x0000000102027811 */ /* 0x000fc800078fc0ff */
[----:B------:R-:W-:-:S05]  /*2360*/  LOP3.LUT R2, R2, 0x3, RZ, 0xc0, !PT ;  /* 0x0000000302027812 */ /* 0x000fca00078ec0ff */
[----:B------:R-:W-:-:S07]  /*2370*/  IMAD.MOV R2, RZ, RZ, -R2 ;  /* 0x000000ffff027224 */ /* 0x000fce00078e0a02 */
.L_x_323:
[----:B------:R-:W-:-:S06]  /*2380*/  IMAD.WIDE.U32 R4, R7, 0x8, R8 ;  /* 0x0000000807047825 */ /* 0x000fcc00078e0008 */
[----:B------:R-:W2:Y:S01]  /*2390*/  LDG.E.64 R4, desc[UR6][R4.64] ;  /* 0x0000000604047981 */ /* 0x000ea2000c1e1b00 */
[----:B------:R-:W-:Y:S01]  /*23a0*/  IADD3 R2, PT, PT, R2, 0x1, RZ ;  /* 0x0000000102027810 */ /* 0x000fe20007ffe0ff */
[----:B------:R-:W-:-:S03]  /*23b0*/  VIADD R7, R7, 0x100 ;  /* 0x0000010007077836 */ /* 0x000fc60000000000 */
[----:B------:R-:W-:Y:S01]  /*23c0*/  ISETP.NE.AND P0, PT, R2, RZ, PT ;  /* 0x000000ff0200720c */ /* 0x000fe20003f05270 */
[----:B--2---:R-:W-:-:S12]  /*23d0*/  DFMA R12, R4, R4, R12 ;  /* 0x00000004040c722b */ /* 0x004fd8000000000c */
[----:B------:R-:W-:Y:S05]  /*23e0*/  @P0 BRA `(.L_x_323) ;  /* 0xfffffffc00e40947 */ /* 0x000fea000383ffff */
.L_x_314:
[----:B------:R-:W-:Y:S05]  /*23f0*/  BSYNC.RECONVERGENT B1 ;  /* 0x0000000000017941 */ /* 0x000fea0003800200 */
.L_x_311:
[----:B------:R-:W0:Y:S01]  /*2400*/  S2R R0, SR_LANEID ;  /* 0x0000000000007919 */ /* 0x000e220000000000 */
[----:B------:R-:W-:Y:S04]  /*2410*/  SHFL.DOWN PT, R4, R12, 0x1, 0x1f ;  /* 0x08201f000c047f89 */ /* 0x000fe800000e0000 */
[----:B------:R-:W1:Y:S02]  /*2420*/  SHFL.DOWN PT, R5, R13, 0x1, 0x1f ;  /* 0x08201f000d057f89 */ /* 0x000e6400000e0000 */
[----:B-1----:R-:W-:Y:S01]  /*2430*/  DADD R4, R4, R12 ;  /* 0x0000000004047229 */ /* 0x002fe2000000000c */
[C---:B0-----:R-:W-:Y:S02]  /*2440*/  ISETP.GT.AND P0, PT, R0.reuse, 0x1e, PT ;  /* 0x0000001e0000780c */ /* 0x041fe40003f04270 */
[----:B------:R-:W-:-:S07]  /*2450*/  ISETP.NE.AND P1, PT, R0, RZ, PT ;  /* 0x000000ff0000720c */ /* 0x000fce0003f25270 */
[----:B------:R-:W-:Y:S02]  /*2460*/  FSEL R6, R12, R4, P0 ;  /* 0x000000040c067208 */ /* 0x000fe40000000000 */
[----:B------:R-:W-:Y:S01]  /*2470*/  FSEL R7, R13, R5, P0 ;  /* 0x000000050d077208 */ /* 0x000fe20000000000 */
[----:B------:R-:W0:Y:S01]  /*2480*/  S2R R12, SR_TID.X ;  /* 0x00000000000c7919 */ /* 0x000e220000002100 */
[----:B------:R-:W-:Y:S01]  /*2490*/  ISETP.GT.AND P0, PT, R0, 0x1d, PT ;  /* 0x0000001d0000780c */ /* 0x000fe20003f04270 */
[----:B------:R-:W-:Y:S04]  /*24a0*/  SHFL.DOWN PT, R4, R6, 0x2, 0x1f ;  /* 0x08401f0006047f89 */ /* 0x000fe800000e0000 */
[----:B------:R-:W1:Y:S01]  /*24b0*/  SHFL.DOWN PT, R5, R7, 0x2, 0x1f ;  /* 0x08401f0007057f89 */ /* 0x000e6200000e0000 */
[----:B------:R-:W2:Y:S01]  /*24c0*/  @!P1 S2R R13, SR_CgaCtaId ;  /* 0x00000000000d9919 */ /* 0x000ea20000008800 */
[----:B-1----:R-:W-:Y:S01]  /*24d0*/  DADD R4, R4, R6 ;  /* 0x0000000004047229 */ /* 0x002fe20000000006 */
[----:B0-----:R-:W-:-:S04]  /*24e0*/  @!P1 SHF.R.U32.HI R2, RZ, 0x2, R12 ;  /* 0x00000002ff029819 */ /* 0x001fc8000001160c */
[----:B------:R-:W-:-:S05]  /*24f0*/  @!P1 LOP3.LUT R2, R2, 0xf8, RZ, 0xc0, !PT ;  /* 0x000000f802029812 */ /* 0x000fca00078ec0ff */
        /* <DEDUP_REMOVED lines=12> */
[----:B--2---:R-:W-:-:S05]  /*25c0*/  @!P1 LEA R13, R13, R8, 0x18 ;  /* 0x000000080d0d9211 */ /* 0x004fca00078ec0ff */
        /* <DEDUP_REMOVED lines=18> */
[----:B-1----:R-:W1:Y:S04]  /*26f0*/  LDS.128 R12, [UR4+0x20] ;  /* 0x00002004ff0c7984 */ /* 0x002e680008000c00 */
        /* <DEDUP_REMOVED lines=9> */
.L_x_310:
[----:B------:R-:W-:Y:S05]  /*2790*/  BSYNC.RECONVERGENT B0 ;  /* 0x0000000000007941 */ /* 0x000fea0003800200 */
.L_x_294:
[----:B------:R-:W-:Y:S05]  /*27a0*/  @P0 EXIT ;  /* 0x000000000000094d */ /* 0x000fea0003800000 */
[----:B01----:R-:W0:Y:S02]  /*27b0*/  LDC.64 R4, c[0x0][0x388] ;  /* 0x0000e200ff047b82 */ /* 0x003e240000000a00 */
[----:B0-----:R-:W-:-:S05]  /*27c0*/  IMAD.WIDE.U32 R2, R3, 0x8, R4 ;  /* 0x0000000803027825 */ /* 0x001fca00078e0004 */
[----:B------:R-:W-:Y:S01]  /*27d0*/  STG.E.64 desc[UR6][R2.64], R6 ;  /* 0x0000000602007986 */ /* 0x000fe2000c101b06 */
[----:B------:R-:W-:Y:S05]  /*27e0*/  EXIT ;  /* 0x000000000000794d */ /* 0x000fea0003800000 */
.L_x_324:
        /* <DEDUP_REMOVED lines=9> */
.L_x_1194:


//--------------------- .text._ZN3cub18CUB_300001_SM_10006detail6reduce28DeviceReduceSingleTileKernelINS2_10policy_hubIdj11add_functorIdEE10Policy1000EN6thrust24THRUST_300001_SM_1000_NS6detail15normal_iteratorINSA_10device_ptrIdEEEEPdjS6_dd14square_functorIdEEEvT0_T1_T2_T3_T4_T6_ --------------------------
	.section	.text._ZN3cub18CUB_300001_SM_10006detail6reduce28DeviceReduceSingleTileKernelINS2_10policy_hubIdj11add_functorIdEE10Policy1000EN6thrust24THRUST_300001_SM_1000_NS6detail15normal_iteratorINSA_10device_ptrIdEEEEPdjS6_dd14square_functorIdEEEvT0_T1_T2_T3_T4_T6_,"ax",@progbits
	.align	128
        .global         _ZN3cub18CUB_300001_SM_10006detail6reduce28DeviceReduceSingleTileKernelINS2_10policy_hubIdj11add_functorIdEE10Policy1000EN6thrust24THRUST_300001_SM_1000_NS6detail15normal_iteratorINSA_10device_ptrIdEEEEPdjS6_dd14square_functorIdEEEvT0_T1_T2_T3_T4_T6_
        .type           _ZN3cub18CUB_300001_SM_10006detail6reduce28DeviceReduceSingleTileKernelINS2_10policy_hubIdj11add_functorIdEE10Policy1000EN6thrust24THRUST_300001_SM_1000_NS6detail15normal_iteratorINSA_10device_ptrIdEEEEPdjS6_dd14square_functorIdEEEvT0_T1_T2_T3_T4_T6_,@function
        .size           _ZN3cub18CUB_300001_SM_10006detail6reduce28DeviceReduceSingleTileKernelINS2_10policy_hubIdj11add_functorIdEE10Policy1000EN6thrust24THRUST_300001_SM_1000_NS6detail15normal_iteratorINSA_10device_ptrIdEEEEPdjS6_dd14square_functorIdEEEvT0_T1_T2_T3_T4_T6_,(.L_x_1195 - _ZN3cub18CUB_300001_SM_10006detail6reduce28DeviceReduceSingleTileKernelINS2_10policy_hubIdj11add_functorIdEE10Policy1000EN6thrust24THRUST_300001_SM_1000_NS6detail15normal_iteratorINSA_10device_ptrIdEEEEPdjS6_dd14square_functorIdEEEvT0_T1_T2_T3_T4_T6_)
        .other          _ZN3cub18CUB_300001_SM_10006detail6reduce28DeviceReduceSingleTileKernelINS2_10policy_hubIdj11add_functorIdEE10Policy1000EN6thrust24THRUST_300001_SM_1000_NS6detail15normal_iteratorINSA_10device_ptrIdEEEEPdjS6_dd14square_functorIdEEEvT0_T1_T2_T3_T4_T6_,@"STO_CUDA_ENTRY STV_DEFAULT"
_ZN3cub18CUB_300001_SM_10006detail6reduce28DeviceReduceSingleTileKernelINS2_10policy_hubIdj11add_functorIdEE10Policy1000EN6thrust24THRUST_300001_SM_1000_NS6detail15normal_iteratorINSA_10device_ptrIdEEEEPdjS6_dd14square_functorIdEEEvT0_T1_T2_T3_T4_T6_:
.text._ZN3cub18CUB_300001_SM_10006detail6reduce28DeviceReduceSingleTileKernelINS2_10policy_hubIdj11add_functorIdEE10Policy1000EN6thrust24THRUST_300001_SM_1000_NS6detail15normal_iteratorINSA_10device_ptrIdEEEEPdjS6_dd14square_functorIdEEEvT0_T1_T2_T3_T4_T6_:
[----:B------:R-:W-:Y:S01]  /*0000*/  LDC R1, c[0x0][0x37c] ;  /* 0x0000df00ff017b82 */ /* 0x000fe20000000800 */
[----:B------:R-:W0:Y:S01]  /*0010*/  LDCU UR4, c[0x0][0x390] ;  /* 0x00007200ff0477ac */ /* 0x000e220008000800 */
[----:B------:R-:W1:Y:S01]  /*0020*/  LDCU.64 UR6, c[0x0][0x358] ;  /* 0x00006b00ff0677ac */ /* 0x000e620008000a00 */
[----:B0-----:R-:W-:-:S05]  /*0030*/  IMAD.U32 R2, RZ, RZ, UR4 ;  /* 0x00000004ff027e24 */ /* 0x001fca000f8e00ff */
        /* <DEDUP_REMOVED lines=9> */
.L_x_325:
[----:B------:R-:W-:Y:S01]  /*00d0*/  ISETP.GT.U32.AND P0, PT, R2, 0x7ff, PT ;  /* 0x000007ff0200780c */ /* 0x000fe20003f04070 */
[----:B------:R-:W-:-:S12]  /*00e0*/  BSSY.RECONVERGENT B0, `(.L_x_326) ;  /* 0x0000226000007945 */ /* 0x000fd80003800200 */
        /* <DEDUP_REMOVED lines=12> */
.L_x_329:
[----:B------:R-:W-:Y:S05]  /*01b0*/  BSYNC.RECONVERGENT B1 ;  /* 0x0000000000017941 */ /* 0x000fea0003800200 */
.L_x_328:
        /* <DEDUP_REMOVED lines=17> */
.L_x_334:
        /* <DEDUP_REMOVED lines=38> */
.L_x_333:
[----:B------:R-:W-:Y:S05]  /*0530*/  BSYNC.RECONVERGENT B2 ;  /* 0x0000000000027941 */ /* 0x000fea0003800200 */
.L_x_332:
        /* <DEDUP_REMOVED lines=25> */
.L_x_336:
[----:B------:R-:W-:Y:S05]  /*06d0*/  BSYNC.RECONVERGENT B2 ;  /* 0x0000000000027941 */ /* 0x000fea0003800200 */
.L_x_335:
        /* <DEDUP_REMOVED lines=17> */
.L_x_338:
[----:B------:R-:W-:Y:S05]  /*07f0*/  BSYNC.RECONVERGENT B2 ;  /* 0x0000000000027941 */ /* 0x000fea0003800200 */
.L_x_337:
[----:B------:R-:W-:Y:S05]  /*0800*/  @!P1 BRA `(.L_x_331) ;  /* 0x0000000000389947 */ /* 0x000fea0003800000 */
[----:B------:R-:W0:Y:S01]  /*0810*/  LDC.64 R4, c[0x0][0x380] ;  /* 0x0000e000ff047b82 */ /* 0x000e220000000a00 */
[----:B------:R-:W-:Y:S02]  /*0820*/  IMAD.MOV R0, RZ, RZ, -R0 ;  /* 0x000000ffff007224 */ /* 0x000fe400078e0a00 */
[----:B0-----:R-:W-:-:S04]  /*0830*/  IMAD.WIDE.U32 R4, R41, 0x8, R4 ;  /* 0x0000000829047825 */ /* 0x001fc800078e0004 */
[----:B------:R-:W-:Y:S02]  /*0840*/  IMAD.MOV.U32 R6, RZ, RZ, R4 ;  /* 0x000000ffff067224 */ /* 0x000fe400078e0004 */
[----:B------:R-:W-:-:S07]  /*0850*/  IMAD.MOV.U32 R7, RZ, RZ, R5 ;  /* 0x000000ffff077224 */ /* 0x000fce00078e0005 */
.L_x_339:
        /* <DEDUP_REMOVED lines=9> */
.L_x_331:
[----:B------:R-:W-:Y:S05]  /*08f0*/  BSYNC.RECONVERGENT B1 ;  /* 0x0000000000017941 */ /* 0x000fea0003800200 */
.L_x_330:
        /* <DEDUP_REMOVED lines=12> */
[----:B------:R-:W-:Y:S02]  /*09c0*/  @!P1 MOV R2, 0x400 ;  /* 0x0000040000029802 */ /* 0x000fe40000000f00 */
[----:B------:R-:W-:Y:S01]  /*09d0*/  @!P1 SHF.R.U32.HI R0, RZ, 0x2, R3 ;  /* 0x00000002ff009819 */ /* 0x000fe20000011603 */
[----:B------:R-:W0:Y:S03]  /*09e0*/  SHFL.DOWN PT, R5, R7, 0x2, 0x1f ;  /* 0x08401f0007057f89 */ /* 0x000e2600000e0000 */
        /* <DEDUP_REMOVED lines=13> */
[----:B-1----:R-:W-:-:S03]  /*0ac0*/  @!P1 LEA R9, R13, R2, 0x18 ;  /* 0x000000020d099211 */ /* 0x002fc600078ec0ff */
[----:B------:R-:W0:Y:S02]  /*0ad0*/  SHFL.DOWN PT, R5, R11, 0x8, 0x1f ;  /* 0x09001f000b057f89 */ /* 0x000e2400000e0000 */
[----:B0-----:R-:W-:-:S10]  /*0ae0*/  DADD R4, R4, R10 ;  /* 0x0000000004047229 */ /* 0x001fd4000000000a */
[----:B------:R-:W-:Y:S02]  /*0af0*/  FSEL R6, R10, R4, P0 ;  /* 0x000000040a067208 */ /* 0x000fe40000000000 */
[----:B------:R-:W-:Y:S01]  /*0b00*/  FSEL R7, R11, R5, P0 ;  /* 0x000000050b077208 */ /* 0x000fe20000000000 */
[----:B------:R-:W-:Y:S01]  /*0b10*/  @!P1 IMAD.IADD R11, R0, 0x1, R9 ;  /* 0x00000001000b9824 */ /* 0x000fe200078e0209 */
        /* <DEDUP_REMOVED lines=13> */
[----:B-1----:R-:W0:Y:S04]  /*0bf0*/  LDS.128 R4, [UR4+0x10] ;  /* 0x00001004ff047984 */ /* 0x002e280008000c00 */
        /* <DEDUP_REMOVED lines=11> */
.L_x_340:
        /* <DEDUP_REMOVED lines=26> */
[----:B0-----:R-:W-:-:S10]  /*0e50*/  DADD R4, R4, R8 ;  /* 0x0000000004047229 */ /* 0x001fd40000000008 */
[----:B------:R-:W-:Y:S02]  /*0e60*/  FSEL R6, R8, R4, P0 ;  /* 0x0000000408067208 */ /* 0x000fe40000000000 */
[----:B------:R-:W-:Y:S01]  /*0e70*/  FSEL R7, R9, R5, P0 ;  /* 0x0000000509077208 */ /* 0x000fe20000000000 */
[----:B------:R-:W0:Y:S01]  /*0e80*/  @!P1 S2R R8, SR_CgaCtaId ;  /* 0x0000000000089919 */ /* 0x000e220000008800 */
[----:B------:R-:W-:Y:S01]  /*0e90*/  ISETP.GT.AND P0, PT, R0, R13, PT ;  /* 0x0000000d0000720c */ /* 0x000fe20003f04270 */
[----:B------:R-:W-:Y:S01]  /*0ea0*/  VIADD R0, R12, 0x10 ;  /* 0x000000100c007836 */ /* 0x000fe20000000000 */
[----:B------:R-:W-:Y:S04]  /*0eb0*/  SHFL.DOWN PT, R4, R6, 0x8, R13 ;  /* 0x0900000006047989 */ /* 0x000fe800000e000d */
[----:B------:R-:W1:Y:S02]  /*0ec0*/  SHFL.DOWN PT, R5, R7, 0x8, R13 ;  /* 0x0900000007057989 */ /* 0x000e6400000e000d */
[----:B-1----:R-:W-:-:S10]  /*0ed0*/  DADD R4, R4, R6 ;  /* 0x0000000004047229 */ /* 0x002fd40000000006 */
[----:B------:R-:W-:Y:S02]  /*0ee0*/  FSEL R10, R6, R4, P0 ;  /* 0x00000004060a7208 */ /* 0x000fe40000000000 */
[----:B------:R-:W-:Y:S02]  /*0ef0*/  FSEL R11, R7, R5, P0 ;  /* 0x00000005070b7208 */ /* 0x000fe40000000000 */
[----:B------:R-:W-:Y:S01]  /*0f00*/  @!P1 MOV R7, 0x400 ;  /* 0x0000040000079802 */ /* 0x000fe20000000f00 */
[----:B------:R-:W-:Y:S01]  /*0f10*/  SHFL.DOWN PT, R4, R10, 0x10, R13 ;  /* 0x0a0000000a047989 */ /* 0x000fe200000e000d */
[----:B------:R-:W-:Y:S02]  /*0f20*/  ISETP.GT.AND P0, PT, R0, R13, PT ;  /* 0x0000000d0000720c */ /* 0x000fe40003f04270 */
[----:B------:R-:W-:Y:S01]  /*0f30*/  @!P1 SHF.R.U32.HI R6, RZ, 0x2, R3 ;  /* 0x00000002ff069819 */ /* 0x000fe20000011603 */
[----:B------:R-:W1:Y:S01]  /*0f40*/  SHFL.DOWN PT, R5, R11, 0x10, R13 ;  /* 0x0a0000000b057989 */ /* 0x000e6200000e000d */
[----:B0-----:R-:W-:-:S02]  /*0f50*/  @!P1 LEA R7, R8, R7, 0x18 ;  /* 0x0000000708079211 */ /* 0x001fc400078ec0ff */
[----:B------:R-:W-:-:S05]  /*0f60*/  @!P1 LOP3.LUT R6, R6, 0xf8, RZ, 0xc0, !PT ;  /* 0x000000f806069812 */ /* 0x000fca00078ec0ff */
[----:B------:R-:W-:Y:S01]  /*0f70*/  @!P1 IMAD.IADD R7, R6, 0x1, R7 ;  /* 0x0000000106079824 */ /* 0x000fe200078e0207 */
[----:B-1----:R-:W-:-:S10]  /*0f80*/  DADD R4, R4, R10 ;  /* 0x0000000004047229 */ /* 0x002fd4000000000a */
[----:B------:R-:W-:Y:S02]  /*0f90*/  FSEL R8, R10, R4, P0 ;  /* 0x000000040a087208 */ /* 0x000fe40000000000 */
[----:B------:R-:W-:Y:S02]  /*0fa0*/  FSEL R9, R11, R5, P0 ;  /* 0x000000050b097208 */ /* 0x000fe40000000000 */
[----:B------:R-:W-:-:S03]  /*0fb0*/  ISETP.NE.AND P0, PT, R3, RZ, PT ;  /* 0x000000ff0300720c */ /* 0x000fc60003f05270 */
[----:B------:R0:W-:Y:S01]  /*0fc0*/  @!P1 STS.64 [R7+0x8], R8 ;  /* 0x0000080807009388 */ /* 0x0001e20000000a00 */
[----:B------:R-:W-:Y:S09]  /*0fd0*/  BAR.SYNC.DEFER_BLOCKING 0x0 ;  /* 0x0000000000007b1d */ /* 0x000ff20000010000 */
[----:B------:R-:W-:Y:S05]  /*0fe0*/  @P0 BRA `(.L_x_341) ;  /* 0x0000001000d40947 */ /* 0x000fea0003800000 */
[----:B------:R-:W1:Y:S01]  /*0ff0*/  S2UR UR5, SR_CgaCtaId ;  /* 0x00000000000579c3 */ /* 0x000e620000008800 */
[----:B------:R-:W-:Y:S01]  /*1000*/  UMOV UR4, 0x400 ;  /* 0x0000040000047882 */ /* 0x000fe20000000000 */
[----:B------:R-:W-:Y:S01]  /*1010*/  ISETP.GT.U32.AND P1, PT, R2, 0x20, PT ;  /* 0x000000200200780c */ /* 0x000fe20003f24070 */
[----:B-1----:R-:W-:-:S09]  /*1020*/  ULEA UR4, UR5, UR4, 0x18 ;  /* 0x0000000405047291 */ /* 0x002fd2000f8ec0ff */
[----:B------:R-:W1:Y:S04]  /*1030*/  LDS.128 R12, [UR4+0x10] ;  /* 0x00001004ff0c7984 */ /* 0x000e680008000c00 */
[----:B0-----:R-:W0:Y:S01]  /*1040*/  LDS.128 R4, [UR4+0x20] ;  /* 0x00002004ff047984 */ /* 0x001e220008000c00 */
[----:B-1----:R-:W-:-:S10]  /*1050*/  DADD R12, R8, R12 ;  /* 0x00000000080c7229 */ /* 0x002fd4000000000c */
[----:B------:R-:W-:Y:S02]  /*1060*/  FSEL R8, R12, R8, P1 ;  /* 0x000000080c087208 */ /* 0x000fe40000800000 */
[----:B------:R-:W-:Y:S02]  /*1070*/  FSEL R9, R13, R9, P1 ;  /* 0x000000090d097208 */ /* 0x000fe40000800000 */
[----:B------:R-:W-:-:S04]  /*1080*/  ISETP.GT.U32.AND P1, PT, R2, 0x40, PT ;  /* 0x000000400200780c */ /* 0x000fc80003f24070 */
[----:B------:R-:W-:-:S10]  /*1090*/  DADD R14, R8, R14 ;  /* 0x00000000080e7229 */ /* 0x000fd4000000000e */
[----:B------:R-:W-:Y:S02]  /*10a0*/  FSEL R12, R14, R8, P1 ;  /* 0x000000080e0c7208 */ /* 0x000fe40000800000 */
[----:B------:R-:W-:Y:S02]  /*10b0*/  FSEL R13, R15, R9, P1 ;  /* 0x000000090f0d7208 */ /* 0x000fe40000800000 */
[----:B------:R-:W1:Y:S01]  /*10c0*/  LDS.128 R8, [UR4+0x30] ;  /* 0x00003004ff087984 */ /* 0x000e620008000c00 */
        /* <DEDUP_REMOVED lines=8> */
[----:B------:R-:W0:Y:S01]  /*1150*/  LDS.64 R4, [UR4+0x40] ;  /* 0x00004004ff047984 */ /* 0x000e220008000a00 */
        /* <DEDUP_REMOVED lines=8> */
[----:B------:R-:W-:-:S04]  /*11e0*/  ISETP.GT.U32.AND P1, PT, R2, 0xe0, PT ;  /* 0x000000e00200780c */ /* 0x000fc80003f24070 */
[----:B0-----:R-:W-:-:S10]  /*11f0*/  DADD R4, R4, R6 ;  /* 0x0000000004047229 */ /* 0x001fd40000000006 */
[----:B------:R-:W-:Y:S02]  /*1200*/  FSEL R8, R4, R6, P1 ;  /* 0x0000000604087208 */ /* 0x000fe40000800000 */
[----:B------:R-:W-:Y:S01]  /*1210*/  FSEL R9, R5, R7, P1 ;  /* 0x0000000705097208 */ /* 0x000fe20000800000 */
[----:B------:R-:W-:Y:S06]  /*1220*/  BRA `(.L_x_341) ;  /* 0x0000001000447947 */ /* 0x000fec0003800000 */
.L_x_327:
[----:B------:R-:W0:Y:S01]  /*1230*/  S2R R0, SR_TID.X ;  /* 0x0000000000007919 */ /* 0x000e220000002100 */
[----:B------:R-:W1:Y:S02]  /*1240*/  LDCU.64 UR4, c[0x0][0x380] ;  /* 0x00007000ff0477ac */ /* 0x000e640008000a00 */
[----:B-1----:R-:W-:Y:S02]  /*1250*/  IMAD.U32 R6, RZ, RZ, UR4 ;  /* 0x00000004ff067e24 */ /* 0x002fe4000f8e00ff */
[----:B------:R-:W-:Y:S02]  /*1260*/  IMAD.U32 R7, RZ, RZ, UR5 ;  /* 0x00000005ff077e24 */ /* 0x000fe4000f8e00ff */
        /* <DEDUP_REMOVED lines=10> */
[----:B------:R-:W-:-:S04]  /*1310*/  UMOV UR4, 0x800 ;  /* 0x0000080000047882 */ /* 0x000fc80000000000 */
[----:B------:R-:W-:Y:S01]  /*1320*/  ISETP.GE.U32.AND P0, PT, R3, 0x800, PT ;  /* 0x000008000300780c */ /* 0x000fe20003f06070 */
        /* <DEDUP_REMOVED lines=9> */
[----:B------:R-:W0:Y:S01]  /*13c0*/  LDC R2, c[0x0][0x390] ;  /* 0x0000e400ff027b82 */ /* 0x000e220000000800 */
[----:B------:R-:W-:-:S07]  /*13d0*/  UMOV UR4, 0x800 ;  /* 0x0000080000047882 */ /* 0x000fce0000000000 */
[----:B------:R-:W1:Y:S02]  /*13e0*/  LDC.64 R6, c[0x0][0x380] ;  /* 0x0000e000ff067b82 */ /* 0x000e640000000a00 */
.L_x_344:
[----:B------:R-:W-:-:S04]  /*13f0*/  VIADD R9, R0, UR4 ;  /* 0x0000000400097c36 */ /* 0x000fc80008000000 */
        /* <DEDUP_REMOVED lines=9> */
[----:B--2---:R-:W-:-:S08]  /*1490*/  DFMA R10, R10, R10, R38 ;  /* 0x0000000a0a0a722b */ /* 0x004fd00000000026 */
[----:B---3--:R-:W-:Y:S01]  /*14a0*/  DFMA R10, R12, R12, R10 ;  /* 0x0000000c0c0a722b */ /* 0x008fe2000000000a */
[----:B0-----:R-:W-:-:S05]  /*14b0*/  VIADD R12, R2, -UR4 ;  /* 0x80000004020c7c36 */ /* 0x001fca0008000000 */
[----:B------:R-:W-:Y:S02]  /*14c0*/  ISETP.GE.U32.AND P0, PT, R12, 0x800, PT ;  /* 0x000008000c00780c */ /* 0x000fe40003f06070 */
[----:B----4-:R-:W-:-:S08]  /*14d0*/  DFMA R10, R14, R14, R10 ;  /* 0x0000000e0e0a722b */ /* 0x010fd0000000000a */
[----:B-----5:R-:W-:-:S08]  /*14e0*/  DFMA R10, R16, R16, R10 ;  /* 0x00000010100a722b */ /* 0x020fd0000000000a */
[----:B------:R-:W-:-:S08]  /*14f0*/  DFMA R10, R18, R18, R10 ;  /* 0x00000012120a722b */ /* 0x000fd0000000000a */
[----:B------:R-:W-:-:S08]  /*1500*/  DFMA R10, R20, R20, R10 ;  /* 0x00000014140a722b */ /* 0x000fd0000000000a */
[----:B------:R-:W-:-:S08]  /*1510*/  DFMA R10, R22, R22, R10 ;  /* 0x00000016160a722b */ /* 0x000fd0000000000a */
[----:B------:R-:W-:Y:S01]  /*1520*/  DFMA R38, R4, R4, R10 ;  /* 0x000000040426722b */ /* 0x000fe2000000000a */
[----:B------:R-:W-:Y:S10]  /*1530*/  @!P0 BRA `(.L_x_343) ;  /* 0x0000000800a08947 */ /* 0x000ff40003800000 */
[----:B------:R-:W-:-:S06]  /*1540*/  UIADD3 UR4, UPT, UPT, UR4, 0x800, URZ ;  /* 0x0000080004047890 */ /* 0x000fcc000fffe0ff */
[----:B------:R-:W-:-:S13]  /*1550*/  ISETP.LT.U32.AND P0, PT, R3, UR4, PT ;  /* 0x0000000403007c0c */ /* 0x000fda000bf01070 */
[----:B------:R-:W-:Y:S05]  /*1560*/  @!P0 BRA `(.L_x_344) ;  /* 0xfffffffc00a08947 */ /* 0x000fea000383ffff */
.L_x_342:
[----:B------:R-:W-:Y:S01]  /*1570*/  VIADD R3, R2, -UR4 ;  /* 0x8000000402037c36 */ /* 0x000fe20008000000 */
[----:B------:R-:W-:Y:S04]  /*1580*/  BSSY.RECONVERGENT B1, `(.L_x_343) ;  /* 0x00000a3000017945 */ /* 0x000fe80003800200 */
[----:B------:R-:W-:-:S04]  /*1590*/  ISETP.GE.AND P0, PT, R0, R3, PT ;  /* 0x000000030000720c */ /* 0x000fc80003f06270 */
[----:B------:R-:W-:-:S13]  /*15a0*/  ISETP.LE.U32.OR P0, PT, R2, UR4, P0 ;  /* 0x0000000402007c0c */ /* 0x000fda0008703470 */
[----:B------:R-:W-:Y:S05]  /*15b0*/  @P0 BRA `(.L_x_345) ;  /* 0x00000008007c0947 */ /* 0x000fea0003800000 */
[----:B------:R-:W-:Y:S01]  /*15c0*/  LOP3.LUT R3, RZ, R0, RZ, 0x33, !PT ;  /* 0x00000000ff037212 */ /* 0x000fe200078e33ff */
[----:B------:R-:W-:Y:S03]  /*15d0*/  BSSY.RECONVERGENT B2, `(.L_x_346) ;  /* 0x0000052000027945 */ /* 0x000fe60003800200 */
[----:B------:R-:W-:Y:S01]  /*15e0*/  IADD3 R3, PT, PT, R2, -UR4, R3 ;  /* 0x8000000402037c10 */ /* 0x000fe2000fffe003 */
[----:B------:R-:W-:-:S03]  /*15f0*/  IMAD.MOV.U32 R2, RZ, RZ, R0 ;  /* 0x000000ffff027224 */ /* 0x000fc600078e0000 */
[C---:B------:R-:W-:Y:S02]  /*1600*/  ISETP.GE.U32.AND P0, PT, R3.reuse, 0xf00, PT ;  /* 0x00000f000300780c */ /* 0x040fe40003f06070 */
[----:B------:R-:W-:-:S04]  /*1610*/  LEA.HI R3, R3, 0x1, RZ, 0x18 ;  /* 0x0000000103037811 */ /* 0x000fc800078fc0ff */
[----:B------:R-:W-:-:S07]  /*1620*/  LOP3.LUT R4, R3, 0xf, RZ, 0xc0, !PT ;  /* 0x0000000f03047812 */ /* 0x000fce00078ec0ff */
[----:B------:R-:W-:Y:S05]  /*1630*/  @!P0 BRA `(.L_x_347) ;  /* 0x00000004002c8947 */ /* 0x000fea0003800000 */
[----:B------:R-:W-:Y:S01]  /*1640*/  LOP3.LUT R42, R3, 0x1fffff0, RZ, 0xc0, !PT ;  /* 0x01fffff0032a7812 */ /* 0x000fe200078ec0ff */
[----:B------:R-:W-:Y:S01]  /*1650*/  BSSY.RECONVERGENT B3, `(.L_x_348) ;  /* 0x0000048000037945 */ /* 0x000fe20003800200 */
[C---:B------:R-:W-:Y:S01]  /*1660*/  LOP3.LUT R2, R0.reuse, 0x800, RZ, 0xfc, !PT ;  /* 0x0000080000027812 */ /* 0x040fe200078efcff */
[----:B------:R-:W-:Y:S02]  /*1670*/  VIADD R5, R0, UR4 ;  /* 0x0000000400057c36 */ /* 0x000fe40008000000 */
[----:B------:R-:W-:-:S07]  /*1680*/  IMAD.MOV R42, RZ, RZ, -R42 ;  /* 0x000000ffff2a7224 */ /* 0x000fce00078e0a2a */
.L_x_349:
[----:B------:R-:W-:-:S04]  /*1690*/  IMAD.WIDE.U32 R36, R5, 0x8, R6 ;  /* 0x0000000805247825 */ /* 0x000fc800078e0006 */
[C---:B------:R-:W-:Y:S02]  /*16a0*/  VIADD R35, R5.reuse, 0x100 ;  /* 0x0000010005237836 */ /* 0x040fe40000000000 */
[----:B------:R-:W2:Y:S01]  /*16b0*/  LDG.E.64 R36, desc[UR6][R36.64] ;  /* 0x0000000624247981 */ /* 0x000ea2000c1e1b00 */
[----:B------:R-:W-:Y:S02]  /*16c0*/  VIADD R33, R5, 0x200 ;  /* 0x0000020005217836 */ /* 0x000fe40000000000 */
        /* <DEDUP_REMOVED lines=43> */
[----:B------:R-:W-:Y:S02]  /*1980*/  VIADD R42, R42, 0x10 ;  /* 0x000000102a2a7836 */ /* 0x000fe40000000000 */
[----:B------:R-:W-:Y:S02]  /*1990*/  VIADD R2, R2, 0x1000 ;  /* 0x0000100002027836 */ /* 0x000fe40000000000 */
[----:B------:R-:W-:Y:S01]  /*19a0*/  VIADD R5, R5, 0x1000 ;  /* 0x0000100005057836 */ /* 0x000fe20000000000 */
[----:B------:R-:W-:Y:S01]  /*19b0*/  ISETP.NE.AND P0, PT, R42, RZ, PT ;  /* 0x000000ff2a00720c */ /* 0x000fe20003f05270 */
        /* <DEDUP_REMOVED lines=17> */
[----:B------:R-:W-:Y:S05]  /*1ad0*/  BSYNC.RECONVERGENT B3 ;  /* 0x0000000000037941 */ /* 0x000fea0003800200 */
.L_x_348:
[----:B------:R-:W-:-:S07]  /*1ae0*/  VIADD R2, R2, 0xfffff800 ;  /* 0xfffff80002027836 */ /* 0x000fce0000000000 */
.L_x_347:
[----:B------:R-:W-:Y:S05]  /*1af0*/  BSYNC.RECONVERGENT B2 ;  /* 0x0000000000027941 */ /* 0x000fea0003800200 */
.L_x_346:
[----:B------:R-:W-:-:S13]  /*1b00*/  ISETP.NE.AND P0, PT, R4, RZ, PT ;  /* 0x000000ff0400720c */ /* 0x000fda0003f05270 */
[----:B------:R-:W-:Y:S05]  /*1b10*/  @!P0 BRA `(.L_x_345) ;  /* 0x0000000400248947 */ /* 0x000fea0003800000 */
[----:B------:R-:W-:Y:S01]  /*1b20*/  ISETP.GE.U32.AND P0, PT, R4, 0x8, PT ;  /* 0x000000080400780c */ /* 0x000fe20003f06070 */
[----:B------:R-:W-:Y:S01]  /*1b30*/  BSSY.RECONVERGENT B2, `(.L_x_350) ;  /* 0x0000025000027945 */ /* 0x000fe20003800200 */
[----:B------:R-:W-:-:S04]  /*1b40*/  LOP3.LUT R18, R3, 0x7, RZ, 0xc0, !PT ;  /* 0x0000000703127812 */ /* 0x000fc800078ec0ff */
[----:B------:R-:W-:-:S07]  /*1b50*/  ISETP.NE.AND P1, PT, R18, RZ, PT ;  /* 0x000000ff1200720c */ /* 0x000fce0003f25270 */
[----:B------:R-:W-:Y:S06]  /*1b60*/  @!P0 BRA `(.L_x_351) ;  /* 0x0000000000848947 */ /* 0x000fec0003800000 */
[----:B------:R-:W-:-:S04]  /*1b70*/  VIADD R19, R2, UR4 ;  /* 0x0000000402137c36 */ /* 0x000fc80008000000 */
        /* <DEDUP_REMOVED lines=32> */
.L_x_351:
[----:B------:R-:W-:Y:S05]  /*1d80*/  BSYNC.RECONVERGENT B2 ;  /* 0x0000000000027941 */ /* 0x000fea0003800200 */
.L_x_350:
        /* <DEDUP_REMOVED lines=23> */
.L_x_353:
[----:B------:R-:W-:Y:S05]  /*1f00*/  BSYNC.RECONVERGENT B2 ;  /* 0x0000000000027941 */ /* 0x000fea0003800200 */
.L_x_352:
[----:B------:R-:W-:Y:S05]  /*1f10*/  @!P1 BRA `(.L_x_345) ;  /* 0x0000000000249947 */ /* 0x000fea0003800000 */
[----:B------:R-:W-:Y:S02]  /*1f20*/  VIADD R5, R2, UR4 ;  /* 0x0000000402057c36 */ /* 0x000fe40008000000 */
[----:B------:R-:W-:-:S07]  /*1f30*/  IMAD.MOV R4, RZ, RZ, -R3 ;  /* 0x000000ffff047224 */ /* 0x000fce00078e0a03 */
.L_x_354:
[----:B------:R-:W-:-:S06]  /*1f40*/  IMAD.WIDE.U32 R2, R5, 0x8, R6 ;  /* 0x0000000805027825 */ /* 0x000fcc00078e0006 */
[----:B------:R-:W2:Y:S01]  /*1f50*/  LDG.E.64 R2, desc[UR6][R2.64] ;  /* 0x0000000602027981 */ /* 0x000ea2000c1e1b00 */
[----:B------:R-:W-:Y:S02]  /*1f60*/  VIADD R4, R4, 0x1 ;  /* 0x0000000104047836 */ /* 0x000fe40000000000 */
[----:B------:R-:W-:-:S03]  /*1f70*/  VIADD R5, R5, 0x100 ;  /* 0x0000010005057836 */ /* 0x000fc60000000000 */
[----:B------:R-:W-:Y:S01]  /*1f80*/  ISETP.NE.AND P0, PT, R4, RZ, PT ;  /* 0x000000ff0400720c */ /* 0x000fe20003f05270 */
[----:B--2---:R-:W-:-:S12]  /*1f90*/  DFMA R38, R2, R2, R38 ;  /* 0x000000020226722b */ /* 0x004fd80000000026 */
[----:B------:R-:W-:Y:S05]  /*1fa0*/  @P0 BRA `(.L_x_354) ;  /* 0xfffffffc00e40947 */ /* 0x000fea000383ffff */
.L_x_345:
[----:B------:R-:W-:Y:S05]  /*1fb0*/  BSYNC.RECONVERGENT B1 ;  /* 0x0000000000017941 */ /* 0x000fea0003800200 */
.L_x_343:
        /* <DEDUP_REMOVED lines=24> */
[----:B------:R-:W-:Y:S01]  /*2140*/  @!P1 SHF.R.U32.HI R6, RZ, 0x2, R0 ;  /* 0x00000002ff069819 */ /* 0x000fe20000011600 */
        /* <DEDUP_REMOVED lines=20> */
[----:B--2---:R-:W0:Y:S04]  /*2290*/  LDS.128 R4, [UR4+0x10] ;  /* 0x00001004ff047984 */ /* 0x004e280008000c00 */
        /* <DEDUP_REMOVED lines=10> */
.L_x_341:
[----:B------:R-:W-:Y:S05]  /*2340*/  BSYNC.RECONVERGENT B0 ;  /* 0x0000000000007941 */ /* 0x000fea0003800200 */
.L_x_326:
[----:B------:R-:W-:Y:S05]  /*2350*/  @P0 EXIT ;  /* 0x000000000000094d */ /* 0x000fea0003800000 */
[----:B------:R-:W0:Y:S01]  /*2360*/  LDCU.64 UR4, c[0x0][0x398] ;  /* 0x00007300ff0477ac */ /* 0x000e220008000a00 */
[----:B--2---:R-:W2:Y:S01]  /*2370*/  LDC.64 R2, c[0x0][0x388] ;  /* 0x0000e200ff027b82 */ /* 0x004ea20000000a00 */
[----:B0-----:R-:W-:-:S07]  /*2380*/  DADD R8, R8, UR4 ;  /* 0x0000000408087e29 */ /* 0x001fce0008000000 */
[----:B--2---:R-:W-:Y:S01]  /*2390*/  STG.E.64 desc[UR6][R2.64], R8 ;  /* 0x0000000802007986 */ /* 0x004fe2000c101b06 */
[----:B------:R-:W-:Y:S05]  /*23a0*/  EXIT ;  /* 0x000000000000794d */ /* 0x000fea0003800000 */
.L_x_355:
        /* <DEDUP_REMOVED lines=13> */
.L_x_1195:


//--------------------- .text._ZN3cub18CUB_300001_SM_10006detail6reduce18DeviceReduceKernelINS2_10policy_hubIdy11max_functorIdEE10Policy1000EN6thrust24THRUST_300001_SM_1000_NS6detail15normal_iteratorINSA_10device_ptrIdEEEEyS6_dN4cuda3std3__410__identityEEEvT0_PT3_T1_NS0_13GridEvenShareISN_EET2_T4_ --------------------------
	.section	.text._ZN3cub18CUB_300001_SM_10006detail6reduce18DeviceReduceKernelINS2_10policy_hubIdy11max_functorIdEE10Policy1000EN6thrust24THRUST_300001_SM_1000_NS6detail15normal_iteratorINSA_10device_ptrIdEEEEyS6_dN4cuda3std3__410__identityEEEvT0_PT3_T1_NS0_13GridEvenShareISN_EET2_T4_,"ax",@progbits
	.align	128
        .global         _ZN3cub18CUB_300001_SM_10006detail6reduce18DeviceReduceKernelINS2_10policy_hubIdy11max_functorIdEE10Policy1000EN6thrust24THRUST_300001_SM_1000_NS6detail15normal_iteratorINSA_10device_ptrIdEEEEyS6_dN4cuda3std3__410__identityEEEvT0_PT3_T1_NS0_13GridEvenShareISN_EET2_T4_
        .type           _ZN3cub18CUB_300001_SM_10006detail6reduce18DeviceReduceKernelINS2_10policy_hubIdy11max_functorIdEE10Policy1000EN6thrust24THRUST_300001_SM_1000_NS6detail15normal_iteratorINSA_10device_ptrIdEEEEyS6_dN4cuda3std3__410__identityEEEvT0_PT3_T1_NS0_13GridEvenShareISN_EET2_T4_,@function
        .size           _ZN3cub18CUB_300001_SM_10006detail6reduce18DeviceReduceKernelINS2_10policy_hubIdy11max_functorIdEE10Policy1000EN6thrust24THRUST_300001_SM_1000_NS6detail15normal_iteratorINSA_10device_ptrIdEEEEyS6_dN4cuda3std3__410__identityEEEvT0_PT3_T1_NS0_13GridEvenShareISN_EET2_T4_,(.L_x_1196 - _ZN3cub18CUB_300001_SM_10006detail6reduce18DeviceReduceKernelINS2_10policy_hubIdy11max_functorIdEE10Policy1000EN6thrust24THRUST_300001_SM_1000_NS6detail15normal_iteratorINSA_10device_ptrIdEEEEyS6_dN4cuda3std3__410__identityEEEvT0_PT3_T1_NS0_13GridEvenShareISN_EET2_T4_)
        .other          _ZN3cub18CUB_300001_SM_10006detail6reduce18DeviceReduceKernelINS2_10policy_hubIdy11max_functorIdEE10Policy1000EN6thrust24THRUST_300001_SM_1000_NS6detail15normal_iteratorINSA_10device_ptrIdEEEEyS6_dN4cuda3std3__410__identityEEEvT0_PT3_T1_NS0_13GridEvenShareISN_EET2_T4_,@"STO_CUDA_ENTRY STV_DEFAULT"
_ZN3cub18CUB_300001_SM_10006detail6reduce18DeviceReduceKernelINS2_10policy_hubIdy11max_functorIdEE10Policy1000EN6thrust24THRUST_300001_SM_1000_NS6detail15normal_iteratorINSA_10device_ptrIdEEEEyS6_dN4cuda3std3__410__identityEEEvT0_PT3_T1_NS0_13GridEvenShareISN_EET2_T4_:
.text._ZN3cub18CUB_300001_SM_10006detail6reduce18DeviceReduceKernelINS2_10policy_hubIdy11max_functorIdEE10Policy1000EN6thrust24THRUST_300001_SM_1000_NS6detail15normal_iteratorINSA_10device_ptrIdEEEEyS6_dN4cuda3std3__410__identityEEEvT0_PT3_T1_NS0_13GridEvenShareISN_EET2_T4_:
        /* <DEDUP_REMOVED lines=26> */
[----:B------:R-:W5:Y:S01]  /*01a0*/  LDG.E.64 R10, desc[UR14][R10.64] ;  /* 0x0000000e0a0a7981 */ /* 0x000f62000c1e1b00 */
[----:B------:R-:W-:-:S07]  /*01b0*/  VIADD R2, R0, 0x100 ;  /* 0x0000010000027836 */ /* 0x000fce0000000000 */
.L_x_359:
[----:B------:R-:W-:Y:S05]  /*01c0*/  BSYNC.RECONVERGENT B1 ;  /* 0x0000000000017941 */ /* 0x000fea0003800200 */
.L_x_358:
        /* <DEDUP_REMOVED lines=21> */
.L_x_364:
[----:B------:R-:W2:Y:S04]  /*0320*/  LDG.E.64 R8, desc[UR14][R6.64+-0x4000] ;  /* 0xffc0000e06087981 */ /* 0x000ea8000c1e1b00 */
[----:B------:R-:W3:Y:S04]  /*0330*/  LDG.E.64 R12, desc[UR14][R6.64+-0x3800] ;  /* 0xffc8000e060c7981 */ /* 0x000ee8000c1e1b00 */
[----:B------:R-:W4:Y:S04]  /*0340*/  LDG.E.64 R14, desc[UR14][R6.64+-0x3000] ;  /* 0xffd0000e060e7981 */ /* 0x000f28000c1e1b00 */
[----:B------:R-:W4:Y:S04]  /*0350*/  LDG.E.64 R16, desc[UR14][R6.64+-0x2800] ;  /* 0xffd8000e06107981 */ /* 0x000f28000c1e1b00 */
[----:B------:R-:W4:Y:S04]  /*0360*/  LDG.E.64 R18, desc[UR14][R6.64+-0x2000] ;  /* 0xffe0000e06127981 */ /* 0x000f28000c1e1b00 */
[----:B------:R-:W4:Y:S04]  /*0370*/  LDG.E.64 R20, desc[UR14][R6.64+-0x1800] ;  /* 0xffe8000e06147981 */ /* 0x000f28000c1e1b00 */
[----:B------:R-:W4:Y:S04]  /*0380*/  LDG.E.64 R22, desc[UR14][R6.64+-0x1000] ;  /* 0xfff0000e06167981 */ /* 0x000f28000c1e1b00 */
[----:B------:R-:W4:Y:S01]  /*0390*/  LDG.E.64 R24, desc[UR14][R6.64+-0x800] ;  /* 0xfff8000e06187981 */ /* 0x000f22000c1e1b00 */
[----:B--2--5:R-:W-:-:S06]  /*03a0*/  DSETP.GEU.AND P1, PT, R10, R8, PT ;  /* 0x000000080a00722a */ /* 0x024fcc0003f2e000 */
[----:B------:R-:W-:Y:S02]  /*03b0*/  FSEL R10, R8, R10, !P1 ;  /* 0x0000000a080a7208 */ /* 0x000fe40004800000 */
[----:B------:R-:W-:Y:S02]  /*03c0*/  FSEL R11, R9, R11, !P1 ;  /* 0x0000000b090b7208 */ /* 0x000fe40004800000 */
[----:B------:R-:W2:Y:S04]  /*03d0*/  LDG.E.64 R8, desc[UR14][R6.64] ;  /* 0x0000000e06087981 */ /* 0x000ea8000c1e1b00 */
[----:B---3--:R-:W-:-:S06]  /*03e0*/  DSETP.GEU.AND P1, PT, R10, R12, PT ;  /* 0x0000000c0a00722a */ /* 0x008fcc0003f2e000 */
[----:B------:R-:W-:Y:S02]  /*03f0*/  FSEL R12, R12, R10, !P1 ;  /* 0x0000000a0c0c7208 */ /* 0x000fe40004800000 */
[----:B------:R-:W-:Y:S02]  /*0400*/  FSEL R13, R13, R11, !P1 ;  /* 0x0000000b0d0d7208 */ /* 0x000fe40004800000 */
[----:B------:R-:W3:Y:S04]  /*0410*/  LDG.E.64 R10, desc[UR14][R6.64+0x800] ;  /* 0x0008000e060a7981 */ /* 0x000ee8000c1e1b00 */
[----:B----4-:R-:W-:-:S06]  /*0420*/  DSETP.GEU.AND P1, PT, R12, R14, PT ;  /* 0x0000000e0c00722a */ /* 0x010fcc0003f2e000 */
[----:B------:R-:W-:Y:S02]  /*0430*/  FSEL R14, R14, R12, !P1 ;  /* 0x0000000c0e0e7208 */ /* 0x000fe40004800000 */
[----:B------:R-:W-:Y:S02]  /*0440*/  FSEL R15, R15, R13, !P1 ;  /* 0x0000000d0f0f7208 */ /* 0x000fe40004800000 */
[----:B------:R-:W4:Y:S04]  /*0450*/  LDG.E.64 R12, desc[UR14][R6.64+0x1000] ;  /* 0x0010000e060c7981 */ /* 0x000f28000c1e1b00 */
[----:B------:R-:W-:-:S06]  /*0460*/  DSETP.GEU.AND P1, PT, R14, R16, PT ;  /* 0x000000100e00722a */ /* 0x000fcc0003f2e000 */
        /* <DEDUP_REMOVED lines=18> */
[----:B------:R0:W4:Y:S01]  /*0590*/  LDG.E.64 R24, desc[UR14][R6.64+0x3800] ;  /* 0x0038000e06187981 */ /* 0x000122000c1e1b00 */
[----:B------:R-:W-:-:S05]  /*05a0*/  VIADD R26, R26, 0x10 ;  /* 0x000000101a1a7836 */ /* 0x000fca0000000000 */
[----:B------:R-:W-:Y:S02]  /*05b0*/  ISETP.NE.AND P2, PT, R26, RZ, PT ;  /* 0x000000ff1a00720c */ /* 0x000fe40003f45270 */
[----:B0-----:R-:W-:Y:S01]  /*05c0*/  IADD3 R6, P3, PT, R6, 0x8000, RZ ;  /* 0x0000800006067810 */ /* 0x001fe20007f7e0ff */
[----:B------:R-:W-:-:S04]  /*05d0*/  VIADD R2, R2, 0x1000 ;  /* 0x0000100002027836 */ /* 0x000fc80000000000 */
[----:B------:R-:W-:Y:S01]  /*05e0*/  IMAD.X R7, RZ, RZ, R7, P3 ;  /* 0x000000ffff077224 */ /* 0x000fe200018e0607 */
[----:B--2---:R-:W-:-:S06]  /*05f0*/  DSETP.GEU.AND P1, PT, R22, R8, PT ;  /* 0x000000081600722a */ /* 0x004fcc0003f2e000 */
[----:B------:R-:W-:Y:S02]  /*0600*/  FSEL R8, R8, R22, !P1 ;  /* 0x0000001608087208 */ /* 0x000fe40004800000 */
[----:B------:R-:W-:-:S06]  /*0610*/  FSEL R9, R9, R23, !P1 ;  /* 0x0000001709097208 */ /* 0x000fcc0004800000 */
[----:B---3--:R-:W-:-:S06]  /*0620*/  DSETP.GEU.AND P1, PT, R8, R10, PT ;  /* 0x0000000a0800722a */ /* 0x008fcc0003f2e000 */
[----:B------:R-:W-:Y:S02]  /*0630*/  FSEL R8, R10, R8, !P1 ;  /* 0x000000080a087208 */ /* 0x000fe40004800000 */
[----:B------:R-:W-:-:S06]  /*0640*/  FSEL R9, R11, R9, !P1 ;  /* 0x000000090b097208 */ /* 0x000fcc0004800000 */
[----:B----4-:R-:W-:-:S06]  /*0650*/  DSETP.GEU.AND P1, PT, R8, R12, PT ;  /* 0x0000000c0800722a */ /* 0x010fcc0003f2e000 */
[----:B------:R-:W-:Y:S02]  /*0660*/  FSEL R8, R12, R8, !P1 ;  /* 0x000000080c087208 */ /* 0x000fe40004800000 */
[----:B------:R-:W-:-:S06]  /*0670*/  FSEL R9, R13, R9, !P1 ;  /* 0x000000090d097208 */ /* 0x000fcc0004800000 */
[----:B------:R-:W-:-:S06]  /*0680*/  DSETP.GEU.AND P1, PT, R8, R14, PT ;  /* 0x0000000e0800722a */ /* 0x000fcc0003f2e000 */
        /* <DEDUP_REMOVED lines=13> */
[----:B------:R-:W-:Y:S01]  /*0760*/  FSEL R11, R25, R9, !P1 ;  /* 0x00000009190b7208 */ /* 0x000fe20004800000 */
[----:B------:R-:W-:Y:S06]  /*0770*/  @P2 BRA `(.L_x_364) ;  /* 0xfffffff800e82947 */ /* 0x000fec000383ffff */
.L_x_363:
[----:B------:R-:W-:Y:S05]  /*0780*/  BSYNC.RECONVERGENT B2 ;  /* 0x0000000000027941 */ /* 0x000fea0003800200 */
.L_x_362:
        /* <DEDUP_REMOVED lines=19> */
[----:B------:R-:W-:Y:S01]  /*08c0*/  VIADD R2, R2, 0x800 ;  /* 0x0000080002027836 */ /* 0x000fe20000000000 */
[----:B--2--5:R-:W-:-:S06]  /*08d0*/  DSETP.GEU.AND P1, PT, R10, R20, PT ;  /* 0x000000140a00722a */ /* 0x024fcc0003f2e000 */
        /* <DEDUP_REMOVED lines=22> */
[----:B------:R-:W-:-:S07]  /*0a40*/  FSEL R11, R23, R7, !P1 ;  /* 0x00000007170b7208 */ /* 0x000fce0004800000 */
.L_x_366:
[----:B------:R-:W-:Y:S05]  /*0a50*/  BSYNC.RECONVERGENT B2 ;  /* 0x0000000000027941 */ /* 0x000fea0003800200 */
.L_x_365:
        /* <DEDUP_REMOVED lines=27> */
[----:B------:R-:W-:-:S07]  /*0c10*/  FSEL R11, R17, R9, !P1 ;  /* 0x00000009110b7208 */ /* 0x000fce0004800000 */
.L_x_368:
[----:B------:R-:W-:Y:S05]  /*0c20*/  BSYNC.RECONVERGENT B2 ;  /* 0x0000000000027941 */ /* 0x000fea0003800200 */
.L_x_367:
[----:B------:R-:W-:Y:S05]  /*0c30*/  @!P0 BRA `(.L_x_361) ;  /* 0x0000000000348947 */ /* 0x000fea0003800000 */
[----:B------:R-:W0:Y:S01]  /*0c40*/  LDC.64 R6, c[0x0][0x380] ;  /* 0x0000e000ff067b82 */ /* 0x000e220000000a00 */
[----:B------:R-:W-:Y:S02]  /*0c50*/  IMAD.U32 R5, RZ, RZ, UR16 ;  /* 0x00000010ff057e24 */ /* 0x000fe4000f8e00ff */
[----:B------:R-:W-:Y:S02]  /*0c60*/  IMAD.MOV R8, RZ, RZ, -R4 ;  /* 0x000000ffff087224 */ /* 0x000fe400078e0a04 */
[----:B0-----:R-:W-:-:S07]  /*0c70*/  IMAD.WIDE.U32 R4, R5, 0x4000, R6 ;  /* 0x0000400005047825 */ /* 0x001fce00078e0006 */
.L_x_369:
[----:B------:R-:W-:-:S06]  /*0c80*/  IMAD.WIDE R6, R2, 0x8, R4 ;  /* 0x0000000802067825 */ /* 0x000fcc00078e0204 */
[----:B------:R-:W2:Y:S01]  /*0c90*/  LDG.E.64 R6, desc[UR14][R6.64] ;  /* 0x0000000e06067981 */ /* 0x000ea2000c1e1b00 */
[----:B------:R-:W-:Y:S02]  /*0ca0*/  VIADD R8, R8, 0x1 ;  /* 0x0000000108087836 */ /* 0x000fe40000000000 */
[----:B------:R-:W-:-:S03]  /*0cb0*/  VIADD R2, R2, 0x100 ;  /* 0x0000010002027836 */ /* 0x000fc60000000000 */
[----:B------:R-:W-:Y:S01]  /*0cc0*/  ISETP.NE.AND P1, PT, R8, RZ, PT ;  /* 0x000000ff0800720c */ /* 0x000fe20003f25270 */
[----:B--2--5:R-:W-:-:S06]  /*0cd0*/  DSETP.GEU.AND P0, PT, R10, R6, PT ;  /* 0x000000060a00722a */ /* 0x024fcc0003f0e000 */
[----:B------:R-:W-:Y:S02]  /*0ce0*/  FSEL R10, R6, R10, !P0 ;  /* 0x0000000a060a7208 */ /* 0x000fe40004000000 */
[----:B------:R-:W-:-:S04]  /*0cf0*/  FSEL R11, R7, R11, !P0 ;  /* 0x0000000b070b7208 */ /* 0x000fc80004000000 */
[----:B------:R-:W-:Y:S05]  /*0d00*/  @P1 BRA `(.L_x_369) ;  /* 0xfffffffc00dc1947 */ /* 0x000fea000383ffff */
.L_x_361:
[----:B------:R-:W-:Y:S05]  /*0d10*/  BSYNC.RECONVERGENT B1 ;  /* 0x0000000000017941 */ /* 0x000fea0003800200 */
.L_x_360:
[----:B------:R-:W-:-:S13]  /*0d20*/  ISETP.GE.AND P0, PT, R3, 0x100, PT ;  /* 0x000001000300780c */ /* 0x000fda0003f06270 */
[----:B------:R-:W-:Y:S05]  /*0d30*/  @!P0 BRA `(.L_x_370) ;  /* 0x00000004002c8947 */ /* 0x000fea0003800000 */
[----:B------:R-:W0:Y:S01]  /*0d40*/  S2R R9, SR_LANEID ;  /* 0x0000000000097919 */ /* 0x000e220000000000 */
[----:B-----5:R-:W-:Y:S04]  /*0d50*/  SHFL.DOWN PT, R2, R10, 0x1, 0x1f ;  /* 0x08201f000a027f89 */ /* 0x020fe800000e0000 */
[----:B------:R-:W1:Y:S02]  /*0d60*/  SHFL.DOWN PT, R3, R11, 0x1, 0x1f ;  /* 0x08201f000b037f89 */ /* 0x000e6400000e0000 */
[----:B-1----:R-:W-:Y:S01]  /*0d70*/  DSETP.GEU.AND P1, PT, R10, R2, PT ;  /* 0x000000020a00722a */ /* 0x002fe20003f2e000 */
[C---:B0-----:R-:W-:Y:S02]  /*0d80*/  ISETP.GT.AND P0, PT, R9.reuse, 0x1e, PT ;  /* 0x0000001e0900780c */ /* 0x041fe40003f04270 */
[----:B------:R-:W-:-:S03]  /*0d90*/  ISETP.NE.AND P2, PT, R9, RZ, PT ;  /* 0x000000ff0900720c */ /* 0x000fc60003f45270 */
[----:B------:R-:W-:Y:S02]  /*0da0*/  FSEL R5, R2, R10, !P1 ;  /* 0x0000000a02057208 */ /* 0x000fe40004800000 */
[----:B------:R-:W-:Y:S02]  /*0db0*/  FSEL R3, R3, R11, !P1 ;  /* 0x0000000b03037208 */ /* 0x000fe40004800000 */
[----:B------:R-:W-:Y:S02]  /*0dc0*/  FSEL R2, R10, R5, P0 ;  /* 0x000000050a027208 */ /* 0x000fe40000000000 */
[----:B------:R-:W-:Y:S02]  /*0dd0*/  FSEL R3, R11, R3, P0 ;  /* 0x000000030b037208 */ /* 0x000fe40000000000 */
[----:B------:R-:W-:Y:S01]  /*0de0*/  ISETP.GT.AND P0, PT, R9, 0x1d, PT ;  /* 0x0000001d0900780c */ /* 0x000fe20003f04270 */
[----:B------:R-:W-:Y:S01]  /*0df0*/  SHFL.DOWN PT, R4, R2, 0x2, 0x1f ;  /* 0x08401f0002047f89 */ /* 0x000fe200000e0000 */
[----:B------:R-:W-:-:S02]  /*0e00*/  @!P2 MOV R7, 0x400 ;  /* 0x000004000007a802 */ /* 0x000fc40000000f00 */
[----:B------:R-:W-:Y:S01]  /*0e10*/  @!P2 SHF.R.U32.HI R6, RZ, 0x2, R0 ;  /* 0x00000002ff06a819 */ /* 0x000fe20000011600 */
[----:B------:R-:W0:Y:S01]  /*0e20*/  SHFL.DOWN PT, R5, R3, 0x2, 0x1f ;  /* 0x08401f0003057f89 */ /* 0x000e2200000e0000 */
[----:B------:R-:W1:Y:S01]  /*0e30*/  @!P2 S2R R8, SR_CgaCtaId ;  /* 0x000000000008a919 */ /* 0x000e620000008800 */
[----:B0-----:R-:W-:-:S06]  /*0e40*/  DSETP.GEU.AND P1, PT, R2, R4, PT ;  /* 0x000000040200722a */ /* 0x001fcc0003f2e000 */
[----:B------:R-:W-:Y:S02]  /*0e50*/  @!P0 FSEL R2, R4, R2, !P1 ;  /* 0x0000000204028208 */ /* 0x000fe40004800000 */
[----:B------:R-:W-:Y:S02]  /*0e60*/  @!P0 FSEL R3, R5, R3, !P1 ;  /* 0x0000000305038208 */ /* 0x000fe40004800000 */
[----:B------:R-:W-:Y:S01]  /*0e70*/  ISETP.GT.AND P0, PT, R9, 0x1b, PT ;  /* 0x0000001b0900780c */ /* 0x000fe20003f04270 */
[----:B------:R-:W-:Y:S01]  /*0e80*/  SHFL.DOWN PT, R4, R2, 0x4, 0x1f ;  /* 0x08801f0002047f89 */ /* 0x000fe200000e0000 */
[----:B-1----:R-:W-:Y:S02]  /*0e90*/  @!P2 LEA R11, R8, R7, 0x18 ;  /* 0x00000007080ba211 */ /* 0x002fe400078ec0ff */
[----:B------:R-:W-:Y:S01]  /*0ea0*/  @!P2 LOP3.LUT R8, R6, 0xf8, RZ, 0xc0, !PT ;  /* 0x000000f80608a812 */ /* 0x000fe200078ec0ff */
[----:B------:R-:W0:Y:S04]  /*0eb0*/  SHFL.DOWN PT, R5, R3, 0x4, 0x1f ;  /* 0x08801f0003057f89 */ /* 0x000e2800000e0000 */
[----:B------:R-:W-:Y:S01]  /*0ec0*/  @!P2 IMAD.IADD R11, R8, 0x1, R11 ;  /* 0x00000001080ba824 */ /* 0x000fe200078e020b */
[----:B0-----:R-:W-:-:S06]  /*0ed0*/  DSETP.GEU.AND P1, PT, R2, R4, PT ;  /* 0x000000040200722a */ /* 0x001fcc0003f2e000 */
[----:B------:R-:W-:Y:S02]  /*0ee0*/  @!P0 FSEL R2, R4, R2, !P1 ;  /* 0x0000000204028208 */ /* 0x000fe40004800000 */
[----:B------:R-:W-:Y:S02]  /*0ef0*/  @!P0 FSEL R3, R5, R3, !P1 ;  /* 0x0000000305038208 */ /* 0x000fe40004800000 */
[----:B------:R-:W-:Y:S01]  /*0f00*/  ISETP.GT.AND P0, PT, R9, 0x17, PT ;  /* 0x000000170900780c */ /* 0x000fe20003f04270 */
[----:B------:R-:W-:Y:S04]  /*0f10*/  SHFL.DOWN PT, R4, R2, 0x8, 0x1f ;  /* 0x09001f0002047f89 */ /* 0x000fe800000e0000 */
[----:B------:R-:W0:Y:S02]  /*0f20*/  SHFL.DOWN PT, R5, R3, 0x8, 0x1f ;  /* 0x09001f0003057f89 */ /* 0x000e2400000e0000 */
[----:B0-----:R-:W-:-:S06]  /*0f30*/  DSETP.GEU.AND P1, PT, R2, R4, PT ;  /* 0x000000040200722a */ /* 0x001fcc0003f2e000 */
[----:B------:R-:W-:Y:S02]  /*0f40*/  @!P0 FSEL R2, R4, R2, !P1 ;  /* 0x0000000204028208 */ /* 0x000fe40004800000 */
[----:B------:R-:W-:Y:S02]  /*0f50*/  @!P0 FSEL R3, R5, R3, !P1 ;  /* 0x0000000305038208 */ /* 0x000fe40004800000 */
[----:B------:R-:W-:Y:S01]  /*0f60*/  ISETP.GT.AND P1, PT, R9, 0xf, PT ;  /* 0x0000000f0900780c */ /* 0x000fe20003f24270 */
[----:B------:R-:W-:Y:S04]  /*0f70*/  SHFL.DOWN PT, R4, R2, 0x10, 0x1f ;  /* 0x0a001f0002047f89 */ /* 0x000fe800000e0000 */
[----:B------:R-:W0:Y:S02]  /*0f80*/  SHFL.DOWN PT, R5, R3, 0x10, 0x1f ;  /* 0x0a001f0003057f89 */ /* 0x000e2400000e0000 */
[----:B0-----:R-:W-:-:S06]  /*0f90*/  DSETP.GEU.AND P0, PT, R2, R4, PT ;  /* 0x000000040200722a */ /* 0x001fcc0003f0e000 */
[----:B------:R-:W-:Y:S02]  /*0fa0*/  FSEL R6, R4, R2, !P0 ;  /* 0x0000000204067208 */ /* 0x000fe40004000000 */
[----:B------:R-:W-:Y:S02]  /*0fb0*/  FSEL R7, R5, R3, !P0 ;  /* 0x0000000305077208 */ /* 0x000fe40004000000 */
[----:B------:R-:W-:Y:S02]  /*0fc0*/  ISETP.NE.AND P0, PT, R0, RZ, PT ;  /* 0x000000ff0000720c */ /* 0x000fe40003f05270 */
[----:B------:R-:W-:Y:S01]  /*0fd0*/  FSEL R4, R2, R6, P1 ;  /* 0x0000000602047208 */ /* 0x000fe20000800000 */
[----:B------:R1:W-:Y:S01]  /*0fe0*/  @!P2 STS.64 [R11+0x8], R6 ;  /* 0x000008060b00a388 */ /* 0x0003e20000000a00 */
[----:B------:R-:W-:Y:S01]  /*0ff0*/  FSEL R5, R3, R7, P1 ;  /* 0x0000000703057208 */ /* 0x000fe20000800000 */
[----:B------:R-:W-:Y:S08]  /*1000*/  BAR.SYNC.DEFER_BLOCKING 0x0 ;  /* 0x0000000000007b1d */ /* 0x000ff00000010000 */
[----:B------:R-:W-:Y:S05]  /*1010*/  @P0 BRA `(.L_x_371) ;  /* 0x0000002000300947 */ /* 0x000fea0003800000 */
[----:B------:R-:W0:Y:S01]  /*1020*/  S2UR UR5, SR_CgaCtaId ;  /* 0x00000000000579c3 */ /* 0x000e220000008800 */
[----:B------:R-:W-:Y:S02]  /*1030*/  UMOV UR4, 0x400 ;  /* 0x0000040000047882 */ /* 0x000fe40000000000 */
[----:B0-----:R-:W-:-:S09]  /*1040*/  ULEA UR4, UR5, UR4, 0x18 ;  /* 0x0000000405047291 */ /* 0x001fd2000f8ec0ff */
[----:B------:R-:W0:Y:S04]  /*1050*/  LDS.128 R12, [UR4+0x10] ;  /* 0x00001004ff0c7984 */ /* 0x000e280008000c00 */
[----:B-1----:R-:W1:Y:S01]  /*1060*/  LDS.128 R8, [UR4+0x20] ;  /* 0x00002004ff087984 */ /* 0x002e620008000c00 */
[----:B0-----:R-:W-:-:S06]  /*1070*/  DSETP.GEU.AND P1, PT, R4, R12, PT ;  /* 0x0000000c0400722a */ /* 0x001fcc0003f2e000 */
[----:B------:R-:W-:Y:S02]  /*1080*/  FSEL R2, R12, R4, !P1 ;  /* 0x000000040c027208 */ /* 0x000fe40004800000 */
[----:B------:R-:W-:Y:S02]  /*1090*/  FSEL R3, R13, R5, !P1 ;  /* 0x000000050d037208 */ /* 0x000fe40004800000 */
[----:B------:R-:W0:Y:S04]  /*10a0*/  LDS.128 R4, [UR4+0x30] ;  /* 0x00003004ff047984 */ /* 0x000e280008000c00 */
[----:B------:R-:W-:-:S06]  /*10b0*/  DSETP.GEU.AND P1, PT, R2, R14, PT ;  /* 0x0000000e0200722a */ /* 0x000fcc0003f2e000 */
[----:B------:R-:W-:Y:S02]  /*10c0*/  FSEL R2, R14, R2, !P1 ;  /* 0x000000020e027208 */ /* 0x000fe40004800000 */
[----:B------:R-:W-:-:S06]  /*10d0*/  FSEL R3, R15, R3, !P1 ;  /* 0x000000030f037208 */ /* 0x000fcc0004800000 */
[----:B-1----:R-:W-:-:S06]  /*10e0*/  DSETP.GEU.AND P1, PT, R2, R8, PT ;  /* 0x000000080200722a */ /* 0x002fcc0003f2e000 */
[----:B------:R-:W-:Y:S02]  /*10f0*/  FSEL R8, R8, R2, !P1 ;  /* 0x0000000208087208 */ /* 0x000fe40004800000 */
[----:B------:R-:W-:Y:S02]  /*1100*/  FSEL R9, R9, R3, !P1 ;  /* 0x0000000309097208 */ /* 0x000fe40004800000 */
[----:B------:R-:W1:Y:S04]  /*1110*/  LDS.64 R2, [UR4+0x40] ;  /* 0x00004004ff027984 */ /* 0x000e680008000a00 */
[----:B------:R-:W-:-:S06]  /*1120*/  DSETP.GEU.AND P1, PT, R8, R10, PT ;  /* 0x0000000a0800722a */ /* 0x000fcc0003f2e000 */
[----:B------:R-:W-:Y:S02]  /*1130*/  FSEL R8, R10, R8, !P1 ;  /* 0x000000080a087208 */ /* 0x000fe40004800000 */
[----:B------:R-:W-:-:S06]  /*1140*/  FSEL R9, R11, R9, !P1 ;  /* 0x000000090b097208 */ /* 0x000fcc0004800000 */
[----:B0-----:R-:W-:-:S06]  /*1150*/  DSETP.GEU.AND P1, PT, R8, R4, PT ;  /* 0x000000040800722a */ /* 0x001fcc0003f2e000 */
[----:B------:R-:W-:Y:S02]  /*1160*/  FSEL R4, R4, R8, !P1 ;  /* 0x0000000804047208 */ /* 0x000fe40004800000 */
[----:B------:R-:W-:-:S06]  /*1170*/  FSEL R5, R5, R9, !P1 ;  /* 0x0000000905057208 */ /* 0x000fcc0004800000 */
[----:B------:R-:W-:-:S06]  /*1180*/  DSETP.GEU.AND P1, PT, R4, R6, PT ;  /* 0x000000060400722a */ /* 0x000fcc0003f2e000 */
[----:B------:R-:W-:Y:S02]  /*1190*/  FSEL R4, R6, R4, !P1 ;  /* 0x0000000406047208 */ /* 0x000fe40004800000 */
[----:B------:R-:W-:-:S06]  /*11a0*/  FSEL R5, R7, R5, !P1 ;  /* 0x0000000507057208 */ /* 0x000fcc0004800000 */
[----:B-1----:R-:W-:-:S06]  /*11b0*/  DSETP.GEU.AND P1, PT, R4, R2, PT ;  /* 0x000000020400722a */ /* 0x002fcc0003f2e000 */
[----:B------:R-:W-:Y:S02]  /*11c0*/  FSEL R4, R2, R4, !P1 ;  /* 0x0000000402047208 */ /* 0x000fe40004800000 */
[----:B------:R-:W-:Y:S01]  /*11d0*/  FSEL R5, R3, R5, !P1 ;  /* 0x0000000503057208 */ /* 0x000fe20004800000 */
[----:B------:R-:W-:Y:S06]  /*11e0*/  BRA `(.L_x_371) ;  /* 0x0000001c00bc7947 */ /* 0x000fec0003800000 */
.L_x_370:
[----:B------:R-:W-:-:S05]  /*11f0*/  LOP3.LUT R2, R0, 0x3e0, RZ, 0xc0, !PT ;  /* 0x000003e000027812 */ /* 0x000fca00078ec0ff */
[----:B------:R-:W-:Y:S01]  /*1200*/  VIADD R4, R2, 0x20 ;  /* 0x0000002002047836 */ /* 0x000fe20000000000 */
[----:B------:R-:W-:-:S04]  /*1210*/  LOP3.LUT R2, RZ, R2, RZ, 0x33, !PT ;  /* 0x00000002ff027212 */ /* 0x000fc800078e33ff */
[----:B------:R-:W-:Y:S01]  /*1220*/  ISETP.GT.AND P0, PT, R4, R3, PT ;  /* 0x000000030400720c */ /* 0x000fe20003f04270 */
[----:B------:R-:W-:-:S05]  /*1230*/  IMAD.IADD R2, R3, 0x1, R2 ;  /* 0x0000000103027824 */ /* 0x000fca00078e0202 */
[----:B------:R-:W-:Y:S02]  /*1240*/  SEL R5, R2, 0x1f, P0 ;  /* 0x0000001f02057807 */ /* 0x000fe40000000000 */
[----:B------:R-:W0:Y:S03]  /*1250*/  S2R R2, SR_LANEID ;  /* 0x0000000000027919 */ /* 0x000e260000000000 */
[----:B-----5:R-:W-:Y:S04]  /*1260*/  SHFL.DOWN PT, R6, R10, 0x1, R5 ;  /* 0x082000000a067989 */ /* 0x020fe800000e0005 */
[----:B------:R-:W1:Y:S02]  /*1270*/  SHFL.DOWN PT, R7, R11, 0x1, R5 ;  /* 0x082000000b077989 */ /* 0x000e6400000e0005 */
[----:B-1----:R-:W-:Y:S01]  /*1280*/  DSETP.GEU.AND P1, PT, R10, R6, PT ;  /* 0x000000060a00722a */ /* 0x002fe20003f2e000 */
[----:B0-----:R-:W-:-:S05]  /*1290*/  ISETP.GE.AND P0, PT, R2, R5, PT ;  /* 0x000000050200720c */ /* 0x001fca0003f06270 */
[-C--:B------:R-:W-:Y:S01]  /*12a0*/  FSEL R9, R6, R10.reuse, !P1 ;  /* 0x0000000a06097208 */ /* 0x080fe20004800000 */
[----:B------:R-:W-:Y:S01]  /*12b0*/  VIADD R6, R2, 0x2 ;  /* 0x0000000202067836 */ /* 0x000fe20000000000 */
[-C--:B------:R-:W-:Y:S02]  /*12c0*/  FSEL R7, R7, R11.reuse, !P1 ;  /* 0x0000000b07077208 */ /* 0x080fe40004800000 */
[----:B------:R-:W-:Y:S02]  /*12d0*/  FSEL R4, R9, R10, !P0 ;  /* 0x0000000a09047208 */ /* 0x000fe40004000000 */
[----:B------:R-:W-:Y:S02]  /*12e0*/  FSEL R7, R7, R11, !P0 ;  /* 0x0000000b07077208 */ /* 0x000fe40004000000 */
[----:B------:R-:W-:Y:S01]  /*12f0*/  ISETP.GT.AND P0, PT, R6, R5, PT ;  /* 0x000000050600720c */ /* 0x000fe20003f04270 */
[----:B------:R-:W-:Y:S01]  /*1300*/  SHFL.DOWN PT, R8, R4, 0x2, R5 ;  /* 0x0840000004087989 */ /* 0x000fe200000e0005 */
[----:B------:R-:W-:-:S03]  /*1310*/  IMAD.MOV.U32 R6, RZ, RZ, R4 ;  /* 0x000000ffff067224 */ /* 0x000fc600078e0004 */
[----:B------:R-:W0:Y:S03]  /*1320*/  SHFL.DOWN PT, R9, R7, 0x2, R5 ;  /* 0x0840000007097989 */ /* 0x000e2600000e0005 */
[----:B0-----:R-:W-:Y:S01]  /*1330*/  DSETP.GEU.AND P1, PT, R6, R8, PT ;  /* 0x000000080600722a */ /* 0x001fe20003f2e000 */
[----:B------:R-:W-:-:S05]  /*1340*/  VIADD R6, R2, 0x4 ;  /* 0x0000000402067836 */ /* 0x000fca0000000000 */
[----:B------:R-:W-:Y:S02]  /*1350*/  @!P0 FSEL R4, R8, R4, !P1 ;  /* 0x0000000408048208 */ /* 0x000fe40004800000 */
[----:B------:R-:W-:Y:S02]  /*1360*/  @!P0 FSEL R7, R9, R7, !P1 ;  /* 0x0000000709078208 */ /* 0x000fe40004800000 */
        /* <DEDUP_REMOVED lines=10> */
[----:B------:R-:W-:Y:S01]  /*1410*/  IMAD.MOV.U32 R6, RZ, RZ, R4 ;  /* 0x000000ffff067224 */ /* 0x000fe200078e0004 */
[C---:B------:R-:W-:Y:S01]  /*1420*/  ISETP.NE.AND P0, PT, R2.reuse, RZ, PT ;  /* 0x000000ff0200720c */ /* 0x040fe20003f05270 */
[----:B------:R-:W-:Y:S01]  /*1430*/  VIADD R2, R2, 0x10 ;  /* 0x0000001002027836 */ /* 0x000fe20000000000 */
[----:B------:R-:W0:Y:S11]  /*1440*/  SHFL.DOWN PT, R9, R7, 0x8, R5 ;  /* 0x0900000007097989 */ /* 0x000e3600000e0005 */
[----:B------:R-:W1:Y:S01]  /*1450*/  @!P0 S2R R11, SR_CgaCtaId ;  /* 0x00000000000b8919 */ /* 0x000e620000008800 */
[----:B0-----:R-:W-:Y:S01]  /*1460*/  DSETP.GEU.AND P2, PT, R6, R8, PT ;  /* 0x000000080600722a */ /* 0x001fe20003f4e000 */
[----:B------:R-:W-:-:S05]  /*1470*/  @!P0 MOV R6, 0x400 ;  /* 0x0000040000068802 */ /* 0x000fca0000000f00 */
[----:B------:R-:W-:Y:S02]  /*1480*/  @!P1 FSEL R4, R8, R4, !P2 ;  /* 0x0000000408049208 */ /* 0x000fe40005000000 */
[----:B------:R-:W-:Y:S02]  /*1490*/  @!P1 FSEL R7, R9, R7, !P2 ;  /* 0x0000000709079208 */ /* 0x000fe40005000000 */
[----:B------:R-:W-:Y:S01]  /*14a0*/  ISETP.GT.AND P1, PT, R2, R5, PT ;  /* 0x000000050200720c */ /* 0x000fe20003f24270 */
[----:B------:R-:W-:Y:S01]  /*14b0*/  SHFL.DOWN PT, R8, R4, 0x10, R5 ;  /* 0x0a00000004087989 */ /* 0x000fe200000e0005 */
[----:B------:R-:W-:-:S03]  /*14c0*/  @!P0 SHF.R.U32.HI R2, RZ, 0x2, R0 ;  /* 0x00000002ff028819 */ /* 0x000fc60000011600 */
[----:B------:R0:W2:Y:S01]  /*14d0*/  SHFL.DOWN PT, R9, R7, 0x10, R5 ;  /* 0x0a00000007097989 */ /* 0x0000a200000e0005 */
[----:B------:R-:W-:Y:S02]  /*14e0*/  @!P0 LOP3.LUT R2, R2, 0xf8, RZ, 0xc0, !PT ;  /* 0x000000f802028812 */ /* 0x000fe400078ec0ff */
[----:B-1----:R-:W-:-:S05]  /*14f0*/  @!P0 LEA R11, R11, R6, 0x18 ;  /* 0x000000060b0b8211 */ /* 0x002fca00078ec0ff */
[----:B------:R-:W-:Y:S02]  /*1500*/  @!P0 IMAD.IADD R11, R2, 0x1, R11 ;  /* 0x00000001020b8824 */ /* 0x000fe400078e020b */
[----:B0-----:R-:W-:-:S06]  /*1510*/  IMAD.MOV.U32 R5, RZ, RZ, R7 ;  /* 0x000000ffff057224 */ /* 0x001fcc00078e0007 */
[----:B--2---:R-:W-:-:S06]  /*1520*/  DSETP.GEU.AND P2, PT, R4, R8, PT ;  /* 0x000000080400722a */ /* 0x004fcc0003f4e000 */
[----:B------:R-:W-:Y:S02]  /*1530*/  @!P1 FSEL R7, R9, R7, !P2 ;  /* 0x0000000709079208 */ /* 0x000fe40005000000 */
[----:B------:R-:W-:-:S03]  /*1540*/  @!P1 FSEL R4, R8, R4, !P2 ;  /* 0x0000000408049208 */ /* 0x000fc60005000000 */
[----:B------:R-:W-:-:S05]  /*1550*/  IMAD.MOV.U32 R5, RZ, RZ, R7 ;  /* 0x000000ffff057224 */ /* 0x000fca00078e0007 */
[----:B------:R1:W-:Y:S01]  /*1560*/  @!P0 STS.64 [R11+0x8], R4 ;  /* 0x000008040b008388 */ /* 0x0003e20000000a00 */
[----:B------:R-:W-:Y:S01]  /*1570*/  BAR.SYNC.DEFER_BLOCKING 0x0 ;  /* 0x0000000000007b1d */ /* 0x000fe20000010000 */
[----:B------:R-:W-:-:S13]  /*1580*/  ISETP.NE.AND P0, PT, R0, RZ, PT ;  /* 0x000000ff0000720c */ /* 0x000fda0003f05270 */
[----:B-1----:R-:W-:Y:S05]  /*1590*/  @P0 BRA `(.L_x_371) ;  /* 0x0000001800d00947 */ /* 0x002fea0003800000 */
[----:B------:R-:W0:Y:S01]  /*15a0*/  S2UR UR5, SR_CgaCtaId ;  /* 0x00000000000579c3 */ /* 0x000e220000008800 */
[----:B------:R-:W-:Y:S01]  /*15b0*/  UMOV UR4, 0x400 ;  /* 0x0000040000047882 */ /* 0x000fe20000000000 */
[----:B------:R-:W-:Y:S01]  /*15c0*/  ISETP.GT.AND P2, PT, R3, 0x20, PT ;  /* 0x000000200300780c */ /* 0x000fe20003f44270 */
[----:B0-----:R-:W-:-:S09]  /*15d0*/  ULEA UR4, UR5, UR4, 0x18 ;  /* 0x0000000405047291 */ /* 0x001fd2000f8ec0ff */
[----:B------:R-:W0:Y:S04]  /*15e0*/  LDS.128 R12, [UR4+0x10] ;  /* 0x00001004ff0c7984 */ /* 0x000e280008000c00 */
[----:B------:R-:W1:Y:S01]  /*15f0*/  LDS.128 R8, [UR4+0x20] ;  /* 0x00002004ff087984 */ /* 0x000e620008000c00 */
[----:B0-----:R-:W-:-:S06]  /*1600*/  DSETP.GEU.AND P1, PT, R4, R12, PT ;  /* 0x0000000c0400722a */ /* 0x001fcc0003f2e000 */
[-C--:B------:R-:W-:Y:S02]  /*1610*/  FSEL R7, R12, R4.reuse, !P1 ;  /* 0x000000040c077208 */ /* 0x080fe40004800000 */
[-C--:B------:R-:W-:Y:S02]  /*1620*/  FSEL R13, R13, R5.reuse, !P1 ;  /* 0x000000050d0d7208 */ /* 0x080fe40004800000 */
[----:B------:R-:W-:Y:S02]  /*1630*/  FSEL R0, R7, R4, P2 ;  /* 0x0000000407007208 */ /* 0x000fe40001000000 */
[----:B------:R-:W-:Y:S02]  /*1640*/  ISETP.GT.AND P1, PT, R3, 0x40, PT ;  /* 0x000000400300780c */ /* 0x000fe40003f24270 */
[----:B------:R-:W-:Y:S01]  /*1650*/  FSEL R13, R13, R5, P2 ;  /* 0x000000050d0d7208 */ /* 0x000fe20001000000 */
[----:B------:R-:W-:Y:S01]  /*1660*/  IMAD.MOV.U32 R12, RZ, RZ, R0 ;  /* 0x000000ffff0c7224 */ /* 0x000fe200078e0000 */
[----:B------:R-:W-:Y:S01]  /*1670*/  ISETP.GT.AND P2, PT, R3, 0x60, PT ;  /* 0x000000600300780c */ /* 0x000fe20003f44270 */
[----:B------:R-:W0:Y:S04]  /*1680*/  LDS.128 R4, [UR4+0x30] ;  /* 0x00003004ff047984 */ /* 0x000e280008000c00 */
[----:B------:R-:W-:-:S06]  /*1690*/  DSETP.GEU.AND P3, PT, R12, R14, PT ;  /* 0x0000000e0c00722a */ /* 0x000fcc0003f6e000 */
[----:B------:R-:W-:Y:S02]  /*16a0*/  @P1 FSEL R0, R14, R0, !P3 ;  /* 0x000000000e001208 */ /* 0x000fe40005800000 */
[----:B------:R-:W-:Y:S02]  /*16b0*/  @P1 FSEL R13, R15, R13, !P3 ;  /* 0x0000000d0f0d1208 */ /* 0x000fe40005800000 */
[----:B------:R-:W-:Y:S01]  /*16c0*/  ISETP.GT.AND P1, PT, R3, 0x80, PT ;  /* 0x000000800300780c */ /* 0x000fe20003f24270 */
[----:B------:R-:W-:-:S06]  /*16d0*/  IMAD.MOV.U32 R12, RZ, RZ, R0 ;  /* 0x000000ffff0c7224 */ /* 0x000fcc00078e0000 */
[----:B-1----:R-:W-:-:S06]  /*16e0*/  DSETP.GEU.AND P3, PT, R12, R8, PT ;  /* 0x000000080c00722a */ /* 0x002fcc0003f6e000 */
[----:B------:R-:W-:Y:S02]  /*16f0*/  @P2 FSEL R0, R8, R0, !P3 ;  /* 0x0000000008002208 */ /* 0x000fe40005800000 */
[----:B------:R-:W-:Y:S02]  /*1700*/  @P2 FSEL R13, R9, R13, !P3 ;  /* 0x0000000d090d2208 */ /* 0x000fe40005800000 */
[----:B------:R-:W-:Y:S01]  /*1710*/  ISETP.GT.AND P2, PT, R3, 0xa0, PT ;  /* 0x000000a00300780c */ /* 0x000fe20003f44270 */
[----:B------:R-:W-:Y:S01]  /*1720*/  IMAD.MOV.U32 R12, RZ, RZ, R0 ;  /* 0x000000ffff0c7224 */ /* 0x000fe200078e0000 */
[----:B------:R-:W1:Y:S05]  /*1730*/  LDS.64 R8, [UR4+0x40] ;  /* 0x00004004ff087984 */ /* 0x000e6a0008000a00 */
[----:B------:R-:W-:-:S06]  /*1740*/  DSETP.GEU.AND P3, PT, R12, R10, PT ;  /* 0x0000000a0c00722a */ /* 0x000fcc0003f6e000 */
[----:B------:R-:W-:Y:S02]  /*1750*/  @P1 FSEL R0, R10, R0, !P3 ;  /* 0x000000000a001208 */ /* 0x000fe40005800000 */
[----:B------:R-:W-:Y:S02]  /*1760*/  @P1 FSEL R13, R11, R13, !P3 ;  /* 0x0000000d0b0d1208 */ /* 0x000fe40005800000 */
[----:B------:R-:W-:Y:S01]  /*1770*/  ISETP.GT.AND P1, PT, R3, 0xc0, PT ;  /* 0x000000c00300780c */ /* 0x000fe20003f24270 */
[----:B------:R-:W-:Y:S02]  /*1780*/  IMAD.MOV.U32 R10, RZ, RZ, R0 ;  /* 0x000000ffff0a7224 */ /* 0x000fe400078e0000 */
[----:B------:R-:W-:-:S06]  /*1790*/  IMAD.MOV.U32 R11, RZ, RZ, R13 ;  /* 0x000000ffff0b7224 */ /* 0x000fcc00078e000d */
[----:B0-----:R-:W-:-:S06]  /*17a0*/  DSETP.GEU.AND P3, PT, R10, R4, PT ;  /* 0x000000040a00722a */ /* 0x001fcc0003f6e000 */
[----:B------:R-:W-:Y:S02]  /*17b0*/  @P2 FSEL R0, R4, R0, !P3 ;  /* 0x0000000004002208 */ /* 0x000fe40005800000 */
[----:B------:R-:W-:Y:S02]  /*17c0*/  @P2 FSEL R13, R5, R13, !P3 ;  /* 0x0000000d050d2208 */ /* 0x000fe40005800000 */
[----:B------:R-:W-:Y:S01]  /*17d0*/  ISETP.GT.AND P2, PT, R3, 0xe0, PT ;  /* 0x000000e00300780c */ /* 0x000fe20003f44270 */
[----:B------:R-:W-:Y:S02]  /*17e0*/  IMAD.MOV.U32 R4, RZ, RZ, R0 ;  /* 0x000000ffff047224 */ /* 0x000fe400078e0000 */
[----:B------:R-:W-:-:S06]  /*17f0*/  IMAD.MOV.U32 R5, RZ, RZ, R13 ;  /* 0x000000ffff057224 */ /* 0x000fcc00078e000d */
[----:B------:R-:W-:-:S06]  /*1800*/  DSETP.GEU.AND P3, PT, R4, R6, PT ;  /* 0x000000060400722a */ /* 0x000fcc0003f6e000 */
[----:B------:R-:W-:Y:S02]  /*1810*/  @P1 FSEL R0, R6, R0, !P3 ;  /* 0x0000000006001208 */ /* 0x000fe40005800000 */
[----:B------:R-:W-:-:S03]  /*1820*/  @P1 FSEL R13, R7, R13, !P3 ;  /* 0x0000000d070d1208 */ /* 0x000fc60005800000 */
[----:B------:R-:W-:Y:S02]  /*1830*/  IMAD.MOV.U32 R2, RZ, RZ, R0 ;  /* 0x000000ffff027224 */ /* 0x000fe400078e0000 */
[----:B------:R-:W-:-:S06]  /*1840*/  IMAD.MOV.U32 R3, RZ, RZ, R13 ;  /* 0x000000ffff037224 */ /* 0x000fcc00078e000d */
[----:B-1----:R-:W-:-:S06]  /*1850*/  DSETP.GEU.AND P1, PT, R2, R8, PT ;  /* 0x000000080200722a */ /* 0x002fcc0003f2e000 */
[----:B------:R-:W-:Y:S02]  /*1860*/  @P2 FSEL R0, R8, R0, !P1 ;  /* 0x0000000008002208 */ /* 0x000fe40004800000 */
[----:B------:R-:W-:-:S03]  /*1870*/  @P2 FSEL R13, R9, R13, !P1 ;  /* 0x0000000d090d2208 */ /* 0x000fc60004800000 */
[----:B------:R-:W-:Y:S02]  /*1880*/  IMAD.MOV.U32 R4, RZ, RZ, R0 ;  /* 0x000000ffff047224 */ /* 0x000fe400078e0000 */
[----:B------:R-:W-:Y:S01]  /*1890*/  IMAD.MOV.U32 R5, RZ, RZ, R13 ;  /* 0x000000ffff057224 */ /* 0x000fe200078e000d */
[----:B------:R-:W-:Y:S06]  /*18a0*/  BRA `(.L_x_371) ;  /* 0x00000018000c7947 */ /* 0x000fec0003800000 */
.L_x_357:
[----:B------:R-:W0:Y:S01]  /*18b0*/  S2R R0, SR_TID.X ;  /* 0x0000000000007919 */ /* 0x000e220000002100 */
[----:B------:R-:W1:Y:S01]  /*18c0*/  LDC.64 R6, c[0x0][0x380] ;  /* 0x0000e000ff067b82 */ /* 0x000e620000000a00 */
[----:B0-----:R-:W-:-:S04]  /*18d0*/  VIADD R23, R0, UR7 ;  /* 0x0000000700177c36 */ /* 0x001fc80008000000 */
        /* <DEDUP_REMOVED lines=18> */
[----:B-----5:R-:W-:-:S06]  /*1a00*/  DSETP.GEU.AND P0, PT, R14, R12, PT ;  /* 0x0000000c0e00722a */ /* 0x020fcc0003f0e000 */
[----:B------:R-:W-:Y:S02]  /*1a10*/  FSEL R12, R12, R14, !P0 ;  /* 0x0000000e0c0c7208 */ /* 0x000fe40004000000 */
[----:B------:R-:W-:-:S06]  /*1a20*/  FSEL R13, R13, R15, !P0 ;  /* 0x0000000f0d0d7208 */ /* 0x000fcc0004000000 */
[----:B------:R-:W-:-:S06]  /*1a30*/  DSETP.GEU.AND P0, PT, R12, R10, PT ;  /* 0x0000000a0c00722a */ /* 0x000fcc0003f0e000 */
[----:B------:R-:W-:Y:S02]  /*1a40*/  FSEL R10, R10, R12, !P0 ;  /* 0x0000000c0a0a7208 */ /* 0x000fe40004000000 */
[----:B------:R-:W-:-:S06]  /*1a50*/  FSEL R11, R11, R13, !P0 ;  /* 0x0000000d0b0b7208 */ /* 0x000fcc0004000000 */
[----:B------:R-:W-:-:S06]  /*1a60*/  DSETP.GEU.AND P0, PT, R10, R8, PT ;  /* 0x000000080a00722a */ /* 0x000fcc0003f0e000 */
[----:B------:R-:W-:Y:S02]  /*1a70*/  FSEL R8, R8, R10, !P0 ;  /* 0x0000000a08087208 */ /* 0x000fe40004000000 */
[----:B------:R-:W-:Y:S02]  /*1a80*/  FSEL R9, R9, R11, !P0 ;  /* 0x0000000b09097208 */ /* 0x000fe40004000000 */
[----:B------:R-:W-:-:S04]  /*1a90*/  ISETP.GE.U32.AND P0, PT, R5, UR5, PT ;  /* 0x0000000505007c0c */ /* 0x000fc8000bf06070 */
[----:B------:R-:W-:Y:S01]  /*1aa0*/  ISETP.GE.U32.AND.EX P0, PT, R2, UR4, PT, P0 ;  /* 0x0000000402007c0c */ /* 0x000fe2000bf06100 */
[----:B------:R-:W-:-:S06]  /*1ab0*/  DSETP.GEU.AND P1, PT, R8, R6, PT ;  /* 0x000000060800722a */ /* 0x000fcc0003f2e000 */
[----:B------:R-:W-:Y:S02]  /*1ac0*/  FSEL R10, R6, R8, !P1 ;  /* 0x00000008060a7208 */ /* 0x000fe40004800000 */
[----:B------:R-:W-:-:S04]  /*1ad0*/  FSEL R11, R7, R9, !P1 ;  /* 0x00000009070b7208 */ /* 0x000fc80004800000 */
[----:B------:R-:W-:Y:S05]  /*1ae0*/  @!P0 BRA `(.L_x_372) ;  /* 0x0000001000408947 */ /* 0x000fea0003800000 */
        /* <DEDUP_REMOVED lines=13> */
[----:B------:R-:W-:-:S03]  /*1bc0*/  IMAD.X R0, RZ, RZ, UR9, P2 ;  /* 0x00000009ff007e24 */ /* 0x000fc600090e06ff */
[----:B------:R-:W-:Y:S02]  /*1bd0*/  ISETP.GT.U32.AND.EX P0, PT, R7, R26, PT, P0 ;  /* 0x0000001a0700720c */ /* 0x000fe40003f04100 */
[----:B0-----:R-:W-:-:S04]  /*1be0*/  LEA R8, P1, R9, UR12, 0x3 ;  /* 0x0000000c09087c11 */ /* 0x001fc8000f8218ff */
[----:B------:R-:W-:Y:S02]  /*1bf0*/  IADD3 R8, P2, PT, R8, 0x4000, RZ ;  /* 0x0000400008087810 */ /* 0x000fe40007f5e0ff */
[----:B------:R-:W-:Y:S01]  /*1c00*/  LEA.HI.X R9, R9, UR13, R0, 0x3, P1 ;  /* 0x0000000d09097c11 */ /* 0x000fe200088f1c00 */
[----:B------:R-:W-:Y:S01]  /*1c10*/  VIADD R0, R5, -UR7 ;  /* 0x8000000705007c36 */ /* 0x000fe20008000000 */
[----:B------:R-:W-:-:S03]  /*1c20*/  UMOV UR7, UR9 ;  /* 0x0000000900077c82 */ /* 0x000fc60008000000 */
[----:B------:R-:W-:Y:S01]  /*1c30*/  IMAD.X R9, RZ, RZ, R9, P2 ;  /* 0x000000ffff097224 */ /* 0x000fe200010e0609 */
[----:B------:R-:W-:Y:S06]  /*1c40*/  @P0 BRA `(.L_x_373) ;  /* 0x0000000000f40947 */ /* 0x000fec0003800000 */
[----:B------:R-:W0:Y:S01]  /*1c50*/  LDC.64 R2, c[0x0][0x3b8] ;  /* 0x0000ee00ff027b82 */ /* 0x000e220000000a00 */
[----:B------:R-:W1:Y:S01]  /*1c60*/  LDCU.64 UR12, c[0x0][0x380] ;  /* 0x00007000ff0c77ac */ /* 0x000e620008000a00 */
[----:B------:R-:W-:Y:S01]  /*1c70*/  NOP ;  /* 0x0000000000007918 */ /* 0x000fe20000000000 */
.L_x_374:
        /* <DEDUP_REMOVED lines=32> */
[----:B------:R-:W-:Y:S01]  /*1e80*/  FSEL R6, R18, R4, !P0 ;  /* 0x0000000412067208 */ /* 0x000fe20004000000 */
[----:B0-----:R-:W-:Y:S01]  /*1e90*/  IMAD.MOV.U32 R4, RZ, RZ, R2 ;  /* 0x000000ffff047224 */ /* 0x001fe200078e0002 */
[----:B------:R-:W-:-:S04]  /*1ea0*/  FSEL R7, R19, R5, !P0 ;  /* 0x0000000513077208 */ /* 0x000fc80004000000 */
[----:B------:R-:W-:Y:S02]  /*1eb0*/  IADD3 R5, P2, PT, R4, -UR8, RZ ;  /* 0x8000000804057c10 */ /* 0x000fe4000ff5e0ff */
[----:B------:R-:W-:-:S06]  /*1ec0*/  DSETP.GEU.AND P0, PT, R6, R20, PT ;  /* 0x000000140600722a */ /* 0x000fcc0003f0e000 */
[----:B------:R-:W-:Y:S02]  /*1ed0*/  FSEL R6, R20, R6, !P0 ;  /* 0x0000000614067208 */ /* 0x000fe40004000000 */
[----:B------:R-:W-:Y:S02]  /*1ee0*/  FSEL R7, R21, R7, !P0 ;  /* 0x0000000715077208 */ /* 0x000fe40004000000 */
[----:B------:R-:W-:Y:S02]  /*1ef0*/  ISETP.GE.U32.AND P0, PT, R5, UR5, PT ;  /* 0x0000000505007c0c */ /* 0x000fe4000bf06070 */
[----:B------:R-:W-:Y:S02]  /*1f00*/  IADD3.X R5, PT, PT, R3, ~UR9, RZ, P2, !PT ;  /* 0x8000000903057c10 */ /* 0x000fe400097fe4ff */
[----:B------:R-:W-:Y:S02]  /*1f10*/  DSETP.GEU.AND P1, PT, R6, R22, PT ;  /* 0x000000160600722a */ /* 0x000fe40003f2e000 */
[----:B------:R-:W-:-:S04]  /*1f20*/  ISETP.GE.U32.AND.EX P0, PT, R5, UR11, PT, P0 ;  /* 0x0000000b05007c0c */ /* 0x000fc8000bf06100 */
[----:B------:R-:W-:Y:S02]  /*1f30*/  FSEL R10, R22, R6, !P1 ;  /* 0x00000006160a7208 */ /* 0x000fe40004800000 */
[----:B------:R-:W-:-:S07]  /*1f40*/  FSEL R11, R23, R7, !P1 ;  /* 0x00000007170b7208 */ /* 0x000fce0004800000 */
[----:B------:R-:W-:Y:S05]  /*1f50*/  @!P0 BRA `(.L_x_372) ;  /* 0x0000000c00248947 */ /* 0x000fea0003800000 */
[----:B------:R-:W-:Y:S02]  /*1f60*/  UIADD3 UR8, UP0, UPT, UR5, UR8, URZ ;  /* 0x0000000805087290 */ /* 0x000fe4000ff1e0ff */
[----:B------:R-:W-:Y:S01]  /*1f70*/  IMAD.U32 R5, RZ, RZ, UR5 ;  /* 0x00000005ff057e24 */ /* 0x000fe2000f8e00ff */
[----:B------:R-:W-:Y:S01]  /*1f80*/  UIADD3 UR4, UPT, UPT, UR4, 0x1, URZ ;  /* 0x0000000104047890 */ /* 0x000fe2000fffe0ff */
[----:B------:R-:W-:Y:S01]  /*1f90*/  VIADD R0, R0, -UR5 ;  /* 0x8000000500007c36 */ /* 0x000fe20008000000 */
[----:B------:R-:W-:Y:S01]  /*1fa0*/  UIADD3.X UR9, UPT, UPT, UR11, UR9, URZ, UP0, !UPT ;  /* 0x000000090b097290 */ /* 0x000fe200087fe4ff */
[----:B------:R-:W-:Y:S01]  /*1fb0*/  IMAD.WIDE R8, R5, 0x8, R8 ;  /* 0x0000000805087825 */ /* 0x000fe200078e0208 */
[----:B------:R-:W-:Y:S01]  /*1fc0*/  ISETP.LT.U32.AND P0, PT, R27, UR8, PT ;  /* 0x000000081b007c0c */ /* 0x000fe2000bf01070 */
[----:B------:R-:W-:-:S03]  /*1fd0*/  UMOV UR10, UR6 ;  /* 0x00000006000a7c82 */ /* 0x000fc60008000000 */
[----:B------:R-:W-:-:S05]  /*1fe0*/  IMAD.U32 R7, RZ, RZ, UR9 ;  /* 0x00000009ff077e24 */ /* 0x000fca000f8e00ff */
[----:B------:R-:W-:-:S13]  /*1ff0*/  ISETP.GT.U32.AND.EX P0, PT, R7, R26, PT, P0 ;  /* 0x0000001a0700720c */ /* 0x000fda0003f04100 */
[----:B------:R-:W-:Y:S05]  /*2000*/  @!P0 BRA `(.L_x_374) ;  /* 0xfffffffc001c8947 */ /* 0x000fea000383ffff */
[----:B------:R-:W-:-:S05]  /*2010*/  UMOV UR6, UR5 ;  /* 0x0000000500067c82 */ /* 0x000fca0008000000 */
.L_x_373:
        /* <DEDUP_REMOVED lines=22> */
[----:B------:R-:W-:-:S04]  /*2180*/  LEA.HI R2, R0, 0x1, RZ, 0x18 ;  /* 0x0000000100027811 */ /* 0x000fc800078fc0ff */
[----:B------:R-:W-:Y:S01]  /*2190*/  LOP3.LUT R5, R2, 0x1fffff0, RZ, 0xc0, !PT ;  /* 0x01fffff002057812 */ /* 0x000fe200078ec0ff */
[----:B------:R-:W-:-:S04]  /*21a0*/  IMAD.MOV.U32 R2, RZ, RZ, R7 ;  /* 0x000000ffff027224 */ /* 0x000fc800078e0007 */
[----:B------:R-:W-:-:S07]  /*21b0*/  IMAD.MOV R5, RZ, RZ, -R5 ;  /* 0x000000ffff057224 */ /* 0x000fce00078e0a05 */
.L_x_378:
        /* <DEDUP_REMOVED lines=8> */
[----:B--2---:R-:W-:-:S06]  /*2240*/  DSETP.GEU.AND P1, PT, R10, R6, PT ;  /* 0x000000060a00722a */ /* 0x004fcc0003f2e000 */
        /* <DEDUP_REMOVED lines=11> */
[----:B-----5:R-:W-:-:S06]  /*2300*/  DSETP.GEU.AND P1, PT, R10, R16, PT ;  /* 0x000000100a00722a */ /* 0x020fcc0003f2e000 */
[----:B------:R-:W-:Y:S02]  /*2310*/  FSEL R10, R16, R10, !P1 ;  /* 0x0000000a100a7208 */ /* 0x000fe40004800000 */
[----:B------:R-:W-:Y:S02]  /*2320*/  FSEL R11, R17, R11, !P1 ;  /* 0x0000000b110b7208 */ /* 0x000fe40004800000 */
[----:B------:R-:W5:Y:S04]  /*2330*/  LDG.E.64 R16, desc[UR14][R8.64+0x1800] ;  /* 0x0018000e08107981 */ /* 0x000f68000c1e1b00 */
[----:B------:R-:W-:-:S06]  /*2340*/  DSETP.GEU.AND P1, PT, R10, R14, PT ;  /* 0x0000000e0a00722a */ /* 0x000fcc0003f2e000 */
        /* <DEDUP_REMOVED lines=14> */
[----:B------:R0:W5:Y:S01]  /*2430*/  LDG.E.64 R24, desc[UR14][R8.64+0x3800] ;  /* 0x0038000e08187981 */ /* 0x000162000c1e1b00 */
        /* <DEDUP_REMOVED lines=30> */
.L_x_377:
[----:B------:R-:W-:Y:S05]  /*2620*/  BSYNC.RECONVERGENT B2 ;  /* 0x0000000000027941 */ /* 0x000fea0003800200 */
.L_x_376:
        /* <DEDUP_REMOVED lines=43> */
.L_x_380:
[----:B------:R-:W-:Y:S05]  /*28e0*/  BSYNC.RECONVERGENT B2 ;  /* 0x0000000000027941 */ /* 0x000fea0003800200 */
.L_x_379:
        /* <DEDUP_REMOVED lines=25> */
[----:B------:R-:W-:-:S07]  /*2a80*/  FSEL R11, R15, R7, !P1 ;  /* 0x000000070f0b7208 */ /* 0x000fce0004800000 */
.L_x_382:
[----:B------:R-:W-:Y:S05]  /*2a90*/  BSYNC.RECONVERGENT B2 ;  /* 0x0000000000027941 */ /* 0x000fea0003800200 */
.L_x_381:
        /* <DEDUP_REMOVED lines=9> */
.L_x_383:
[----:B------:R-:W-:Y:S02]  /*2b30*/  IMAD.MOV.U32 R2, RZ, RZ, R4 ;  /* 0x000000ffff027224 */ /* 0x000fe400078e0004 */
[----:B------:R-:W-:-:S06]  /*2b40*/  IMAD.MOV.U32 R3, RZ, RZ, R5 ;  /* 0x000000ffff037224 */ /* 0x000fcc00078e0005 */
[----:B------:R-:W2:Y:S01]  /*2b50*/  LDG.E.64 R2, desc[UR14][R2.64] ;  /* 0x0000000e02027981 */ /* 0x000ea2000c1e1b00 */
[----:B------:R-:W-:Y:S01]  /*2b60*/  VIADD R0, R0, 0x1 ;  /* 0x0000000100007836 */ /* 0x000fe20000000000 */
[----:B------:R-:W-:-:S05]  /*2b70*/  IADD3 R4, P1, PT, R4, 0x800, RZ ;  /* 0x0000080004047810 */ /* 0x000fca0007f3e0ff */
[----:B------:R-:W-:Y:S01]  /*2b80*/  IMAD.X R5, RZ, RZ, R5, P1 ;  /* 0x000000ffff057224 */ /* 0x000fe200008e0605 */
[----:B--2---:R-:W-:-:S06]  /*2b90*/  DSETP.GEU.AND P0, PT, R10, R2, PT ;  /* 0x000000020a00722a */ /* 0x004fcc0003f0e000 */
[----:B------:R-:W-:Y:S02]  /*2ba0*/  FSEL R10, R2, R10, !P0 ;  /* 0x0000000a020a7208 */ /* 0x000fe40004000000 */
[----:B------:R-:W-:Y:S02]  /*2bb0*/  FSEL R11, R3, R11, !P0 ;  /* 0x0000000b030b7208 */ /* 0x000fe40004000000 */
[----:B------:R-:W-:-:S13]  /*2bc0*/  ISETP.NE.AND P0, PT, R0, RZ, PT ;  /* 0x000000ff0000720c */ /* 0x000fda0003f05270 */
[----:B------:R-:W-:Y:S05]  /*2bd0*/  @P0 BRA `(.L_x_383) ;  /* 0xfffffffc00d40947 */ /* 0x000fea000383ffff */
.L_x_375:
[----:B------:R-:W-:Y:S05]  /*2be0*/  BSYNC.RECONVERGENT B1 ;  /* 0x0000000000017941 */ /* 0x000fea0003800200 */
.L_x_372:
[----:B------:R-:W0:Y:S01]  /*2bf0*/  S2R R6, SR_LANEID ;  /* 0x0000000000067919 */ /* 0x000e220000000000 */
[----:B------:R-:W-:Y:S04]  /*2c00*/  SHFL.DOWN PT, R2, R10, 0x1, 0x1f ;  /* 0x08201f000a027f89 */ /* 0x000fe800000e0000 */
[----:B------:R-:W1:Y:S01]  /*2c10*/  SHFL.DOWN PT, R3, R11, 0x1, 0x1f ;  /* 0x08201f000b037f89 */ /* 0x000e6200000e0000 */
[----:B------:R-:W2:Y:S01]  /*2c20*/  S2R R9, SR_TID.X ;  /* 0x0000000000097919 */ /* 0x000ea20000002100 */
        /* <DEDUP_REMOVED lines=9> */
[----:B------:R-:W-:Y:S01]  /*2cc0*/  IMAD.MOV.U32 R4, RZ, RZ, R0 ;  /* 0x000000ffff047224 */ /* 0x000fe200078e0000 */
[----:B------:R-:W-:-:S02]  /*2cd0*/  @!P2 MOV R7, 0x400 ;  /* 0x000004000007a802 */ /* 0x000fc40000000f00 */
[----:B------:R-:W0:Y:S01]  /*2ce0*/  SHFL.DOWN PT, R3, R5, 0x2, 0x1f ;  /* 0x08401f0005037f89 */ /* 0x000e2200000e0000 */
[----:B------:R-:W1:Y:S02]  /*2cf0*/  @!P2 S2R R8, SR_CgaCtaId ;  /* 0x000000000008a919 */ /* 0x000e640000008800 */
[----:B0-----:R-:W-:-:S06]  /*2d00*/  DSETP.GEU.AND P0, PT, R4, R2, PT ;  /* 0x000000020400722a */ /* 0x001fcc0003f0e000 */
[----:B------:R-:W-:Y:S02]  /*2d10*/  @!P1 FSEL R0, R2, R0, !P0 ;  /* 0x0000000002009208 */ /* 0x000fe40004000000 */
[----:B------:R-:W-:Y:S02]  /*2d20*/  @!P1 FSEL R5, R3, R5, !P0 ;  /* 0x0000000503059208 */ /* 0x000fe40004000000 */
[----:B------:R-:W-:Y:S01]  /*2d30*/  ISETP.GT.AND P1, PT, R6, 0x1b, PT ;  /* 0x0000001b0600780c */ /* 0x000fe20003f24270 */
[----:B------:R-:W-:Y:S01]  /*2d40*/  SHFL.DOWN PT, R2, R0, 0x4, 0x1f ;  /* 0x08801f0000027f89 */ /* 0x000fe200000e0000 */
[----:B------:R-:W-:Y:S01]  /*2d50*/  IMAD.MOV.U32 R4, RZ, RZ, R0 ;  /* 0x000000ffff047224 */ /* 0x000fe200078e0000 */
[----:B-1----:R-:W-:Y:S02]  /*2d60*/  @!P2 LEA R7, R8, R7, 0x18 ;  /* 0x000000070807a211 */ /* 0x002fe400078ec0ff */
[----:B------:R-:W0:Y:S03]  /*2d70*/  SHFL.DOWN PT, R3, R5, 0x4, 0x1f ;  /* 0x08801f0005037f89 */ /* 0x000e2600000e0000 */
[----:B0-----:R-:W-:-:S06]  /*2d80*/  DSETP.GEU.AND P0, PT, R4, R2, PT ;  /* 0x000000020400722a */ /* 0x001fcc0003f0e000 */
[----:B------:R-:W-:Y:S02]  /*2d90*/  @!P1 FSEL R0, R2, R0, !P0 ;  /* 0x0000000002009208 */ /* 0x000fe40004000000 */
[----:B------:R-:W-:Y:S02]  /*2da0*/  @!P1 FSEL R5, R3, R5, !P0 ;  /* 0x0000000503059208 */ /* 0x000fe40004000000 */
[----:B------:R-:W-:Y:S01]  /*2db0*/  ISETP.GT.AND P1, PT, R6, 0x17, PT ;  /* 0x000000170600780c */ /* 0x000fe20003f24270 */
[----:B------:R-:W-:Y:S01]  /*2dc0*/  SHFL.DOWN PT, R2, R0, 0x8, 0x1f ;  /* 0x09001f0000027f89 */ /* 0x000fe200000e0000 */
[----:B------:R-:W-:-:S03]  /*2dd0*/  IMAD.MOV.U32 R4, RZ, RZ, R0 ;  /* 0x000000ffff047224 */ /* 0x000fc600078e0000 */
        /* <DEDUP_REMOVED lines=8> */
[----:B0-----:R-:W-:Y:S01]  /*2e60*/  DSETP.GEU.AND P0, PT, R4, R2, PT ;  /* 0x000000020400722a */ /* 0x001fe20003f0e000 */
[----:B--2---:R-:W-:-:S05]  /*2e70*/  @!P2 SHF.R.U32.HI R4, RZ, 0x2, R9 ;  /* 0x00000002ff04a819 */ /* 0x004fca0000011609 */
[----:B------:R-:W-:Y:S02]  /*2e80*/  FSEL R2, R2, R0, !P0 ;  /* 0x0000000002027208 */ /* 0x000fe40004000000 */
[----:B------:R-:W-:Y:S02]  /*2e90*/  FSEL R3, R3, R5, !P0 ;  /* 0x0000000503037208 */ /* 0x000fe40004000000 */
[----:B------:R-:W-:Y:S02]  /*2ea0*/  ISETP.NE.AND P0, PT, R9, RZ, PT ;  /* 0x000000ff0900720c */ /* 0x000fe40003f05270 */
[----:B------:R-:W-:Y:S02]  /*2eb0*/  @!P2 LOP3.LUT R4, R4, 0xf8, RZ, 0xc0, !PT ;  /* 0x000000f80404a812 */ /* 0x000fe400078ec0ff */
[----:B------:R-:W-:-:S03]  /*2ec0*/  FSEL R5, R5, R3, P1 ;  /* 0x0000000305057208 */ /* 0x000fc60000800000 */
[----:B------:R-:W-:Y:S01]  /*2ed0*/  @!P2 IMAD.IADD R7, R4, 0x1, R7 ;  /* 0x000000010407a824 */ /* 0x000fe200078e0207 */
[----:B------:R-:W-:-:S04]  /*2ee0*/  FSEL R4, R0, R2, P1 ;  /* 0x0000000200047208 */ /* 0x000fc80000800000 */
[----:B------:R0:W-:Y:S01]  /*2ef0*/  @!P2 STS.64 [R7+0x8], R2 ;  /* 0x000008020700a388 */ /* 0x0001e20000000a00 */
[----:B------:R-:W-:Y:S06]  /*2f00*/  BAR.SYNC.DEFER_BLOCKING 0x0 ;  /* 0x0000000000007b1d */ /* 0x000fec0000010000 */
[----:B------:R-:W-:Y:S05]  /*2f10*/  @P0 BRA `(.L_x_371) ;  /* 0x0000000000700947 */ /* 0x000fea0003800000 */
[----:B------:R-:W1:Y:S01]  /*2f20*/  S2UR UR5, SR_CgaCtaId ;  /* 0x00000000000579c3 */ /* 0x000e620000008800 */
[----:B------:R-:W-:Y:S02]  /*2f30*/  UMOV UR4, 0x400 ;  /* 0x0000040000047882 */ /* 0x000fe40000000000 */
[----:B-1----:R-:W-:-:S09]  /*2f40*/  ULEA UR4, UR5, UR4, 0x18 ;  /* 0x0000000405047291 */ /* 0x002fd2000f8ec0ff */
[----:B------:R-:W1:Y:S04]  /*2f50*/  LDS.128 R12, [UR4+0x10] ;  /* 0x00001004ff0c7984 */ /* 0x000e680008000c00 */
[----:B------:R-:W2:Y:S01]  /*2f60*/  LDS.128 R8, [UR4+0x20] ;  /* 0x00002004ff087984 */ /* 0x000ea20008000c00 */
[----:B-1----:R-:W-:-:S06]  /*2f70*/  DSETP.GEU.AND P1, PT, R4, R12, PT ;  /* 0x0000000c0400722a */ /* 0x002fcc0003f2e000 */
[----:B0-----:R-:W-:Y:S02]  /*2f80*/  FSEL R2, R12, R4, !P1 ;  /* 0x000000040c027208 */ /* 0x001fe40004800000 */
[----:B------:R-:W-:Y:S02]  /*2f90*/  FSEL R3, R13, R5, !P1 ;  /* 0x000000050d037208 */ /* 0x000fe40004800000 */
[----:B------:R-:W0:Y:S04]  /*2fa0*/  LDS.128 R4, [UR4+0x30] ;  /* 0x00003004ff047984 */ /* 0x000e280008000c00 */
[----:B------:R-:W-:-:S06]  /*2fb0*/  DSETP.GEU.AND P1, PT, R2, R14, PT ;  /* 0x0000000e0200722a */ /* 0x000fcc0003f2e000 */
[----:B------:R-:W-:Y:S02]  /*2fc0*/  FSEL R2, R14, R2, !P1 ;  /* 0x000000020e027208 */ /* 0x000fe40004800000 */
[----:B------:R-:W-:-:S06]  /*2fd0*/  FSEL R3, R15, R3, !P1 ;  /* 0x000000030f037208 */ /* 0x000fcc0004800000 */
[----:B--2---:R-:W-:-:S06]  /*2fe0*/  DSETP.GEU.AND P1, PT, R2, R8, PT ;  /* 0x000000080200722a */ /* 0x004fcc0003f2e000 */
        /* <DEDUP_REMOVED lines=14> */
[----:B------:R-:W-:-:S07]  /*30d0*/  FSEL R5, R3, R5, !P1 ;  /* 0x0000000503057208 */ /* 0x000fce0004800000 */
.L_x_371:
[----:B------:R-:W-:Y:S05]  /*30e0*/  BSYNC.RECONVERGENT B0 ;  /* 0x0000000000007941 */ /* 0x000fea0003800200 */
.L_x_356:
[----:B------:R-:W-:Y:S05]  /*30f0*/  @P0 EXIT ;  /* 0x000000000000094d */ /* 0x000fea0003800000 */
[----:B------:R-:W2:Y:S02]  /*3100*/  LDCU.64 UR4, c[0x0][0x388] ;  /* 0x00007100ff0477ac */ /* 0x000ea40008000a00 */
[----:B--2---:R-:W-:-:S06]  /*3110*/  UIMAD.WIDE.U32 UR4, UR16, 0x8, UR4 ;  /* 0x00000008100478a5 */ /* 0x004fcc000f8e0004 */
[----:B0-----:R-:W-:Y:S02]  /*3120*/  IMAD.U32 R2, RZ, RZ, UR4 ;  /* 0x00000004ff027e24 */ /* 0x001fe4000f8e00ff */
[----:B------:R-:W-:-:S05]  /*3130*/  IMAD.U32 R3, RZ, RZ, UR5 ;  /* 0x00000005ff037e24 */ /* 0x000fca000f8e00ff */
[----:B------:R-:W-:Y:S01]  /*3140*/  STG.E.64 desc[UR14][R2.64], R4 ;  /* 0x0000000402007986 */ /* 0x000fe2000c101b0e */
[----:B------:R-:W-:Y:S05]  /*3150*/  EXIT ;  /* 0x000000000000794d */ /* 0x000fea0003800000 */
.L_x_384:
        /* <DEDUP_REMOVED lines=10> */
.L_x_1196:


//--------------------- .text._ZN3cub18CUB_300001_SM_10006detail6reduce28DeviceReduceSingleTileKernelINS2_10policy_hubIdy11max_functorIdEE10Policy1000EN6thrust24THRUST_300001_SM_1000_NS6detail15normal_iteratorINSA_10device_ptrIdEEEEPdyS6_ddN4cuda3std3__410__identityEEEvT0_T1_T2_T3_T4_T6_ --------------------------
	.section	.text._ZN3cub18CUB_300001_SM_10006detail6reduce28DeviceReduceSingleTileKernelINS2_10policy_hubIdy11max_functorIdEE10Policy1000EN6thrust24THRUST_300001_SM_1000_NS6detail15normal_iteratorINSA_10device_ptrIdEEEEPdyS6_ddN4cuda3std3__410__identityEEEvT0_T1_T2_T3_T4_T6_,"ax",@progbits
	.align	128
        .global         _ZN3cub18CUB_300001_SM_10006detail6reduce28DeviceReduceSingleTileKernelINS2_10policy_hubIdy11max_functorIdEE10Policy1000EN6thrust24THRUST_300001_SM_1000_NS6detail15normal_iteratorINSA_10device_ptrIdEEEEPdyS6_ddN4cuda3std3__410__identityEEEvT0_T1_T2_T3_T4_T6_
        .type           _ZN3cub18CUB_300001_SM_10006detail6reduce28DeviceReduceSingleTileKernelINS2_10policy_hubIdy11max_functorIdEE10Policy1000EN6thrust24THRUST_300001_SM_1000_NS6detail15normal_iteratorINSA_10device_ptrIdEEEEPdyS6_ddN4cuda3std3__410__identityEEEvT0_T1_T2_T3_T4_T6_,@function
        .size           _ZN3cub18CUB_300001_SM_10006detail6reduce28DeviceReduceSingleTileKernelINS2_10policy_hubIdy11max_functorIdEE10Policy1000EN6thrust24THRUST_300001_SM_1000_NS6detail15normal_iteratorINSA_10device_ptrIdEEEEPdyS6_ddN4cuda3std3__410__identityEEEvT0_T1_T2_T3_T4_T6_,(.L_x_1197 - _ZN3cub18CUB_300001_SM_10006detail6reduce28DeviceReduceSingleTileKernelINS2_10policy_hubIdy11max_functorIdEE10Policy1000EN6thrust24THRUST_300001_SM_1000_NS6detail15normal_iteratorINSA_10device_ptrIdEEEEPdyS6_ddN4cuda3std3__410__identityEEEvT0_T1_T2_T3_T4_T6_)
        .other          _ZN3cub18CUB_300001_SM_10006detail6reduce28DeviceReduceSingleTileKernelINS2_10policy_hubIdy11max_functorIdEE10Policy1000EN6thrust24THRUST_300001_SM_1000_NS6detail15normal_iteratorINSA_10device_ptrIdEEEEPdyS6_ddN4cuda3std3__410__identityEEEvT0_T1_T2_T3_T4_T6_,@"STO_CUDA_ENTRY STV_DEFAULT"
_ZN3cub18CUB_300001_SM_10006detail6reduce28DeviceReduceSingleTileKernelINS2_10policy_hubIdy11max_functorIdEE10Policy1000EN6thrust24THRUST_300001_SM_1000_NS6detail15normal_iteratorINSA_10device_ptrIdEEEEPdyS6_ddN4cuda3std3__410__identityEEEvT0_T1_T2_T3_T4_T6_:
.text._ZN3cub18CUB_300001_SM_10006detail6reduce28DeviceReduceSingleTileKernelINS2_10policy_hubIdy11max_functorIdEE10Policy1000EN6thrust24THRUST_300001_SM_1000_NS6detail15normal_iteratorINSA_10device_ptrIdEEEEPdyS6_ddN4cuda3std3__410__identityEEEvT0_T1_T2_T3_T4_T6_:
        /* <DEDUP_REMOVED lines=15> */
.L_x_385:
        /* <DEDUP_REMOVED lines=12> */
[----:B------:R-:W5:Y:S01]  /*01b0*/  LDG.E.64 R4, desc[UR6][R4.64] ;  /* 0x0000000604047981 */ /* 0x000f62000c1e1b00 */
[----:B------:R-:W-:-:S07]  /*01c0*/  VIADD R2, R0, 0x100 ;  /* 0x0000010000027836 */ /* 0x000fce0000000000 */
.L_x_389:
[----:B------:R-:W-:Y:S05]  /*01d0*/  BSYNC.RECONVERGENT B1 ;  /* 0x0000000000017941 */ /* 0x000fea0003800200 */
.L_x_388:
        /* <DEDUP_REMOVED lines=17> */
.L_x_394:
[----:B------:R-:W2:Y:S04]  /*02f0*/  LDG.E.64 R10, desc[UR6][R6.64+-0x4000] ;  /* 0xffc00006060a7981 */ /* 0x000ea8000c1e1b00 */
[----:B------:R-:W3:Y:S04]  /*0300*/  LDG.E.64 R12, desc[UR6][R6.64+-0x3800] ;  /* 0xffc80006060c7981 */ /* 0x000ee8000c1e1b00 */
[----:B------:R-:W4:Y:S04]  /*0310*/  LDG.E.64 R14, desc[UR6][R6.64+-0x3000] ;  /* 0xffd00006060e7981 */ /* 0x000f28000c1e1b00 */
        /* <DEDUP_REMOVED lines=12> */
[----:B------:R0:W4:Y:S01]  /*03e0*/  LDG.E.64 R40, desc[UR6][R6.64+0x3800] ;  /* 0x0038000606287981 */ /* 0x000122000c1e1b00 */
[----:B------:R-:W-:-:S02]  /*03f0*/  VIADD R42, R42, 0x10 ;  /* 0x000000102a2a7836 */ /* 0x000fc40000000000 */
[----:B------:R-:W-:-:S03]  /*0400*/  VIADD R2, R2, 0x1000 ;  /* 0x0000100002027836 */ /* 0x000fc60000000000 */
[----:B------:R-:W-:Y:S02]  /*0410*/  ISETP.NE.AND P2, PT, R42, RZ, PT ;  /* 0x000000ff2a00720c */ /* 0x000fe40003f45270 */
[----:B0-----:R-:W-:-:S05]  /*0420*/  IADD3 R6, P3, PT, R6, 0x8000, RZ ;  /* 0x0000800006067810 */ /* 0x001fca0007f7e0ff */
[----:B------:R-:W-:Y:S01]  /*0430*/  IMAD.X R7, RZ, RZ, R7, P3 ;  /* 0x000000ffff077224 */ /* 0x000fe200018e0607 */
        /* <DEDUP_REMOVED lines=49> */
.L_x_393:
[----:B------:R-:W-:Y:S05]  /*0750*/  BSYNC.RECONVERGENT B2 ;  /* 0x0000000000027941 */ /* 0x000fea0003800200 */
.L_x_392:
        /* <DEDUP_REMOVED lines=41> */
.L_x_396:
[----:B------:R-:W-:Y:S05]  /*09f0*/  BSYNC.RECONVERGENT B2 ;  /* 0x0000000000027941 */ /* 0x000fea0003800200 */
.L_x_395:
        /* <DEDUP_REMOVED lines=25> */
.L_x_398:
[----:B------:R-:W-:Y:S05]  /*0b90*/  BSYNC.RECONVERGENT B2 ;  /* 0x0000000000027941 */ /* 0x000fea0003800200 */
.L_x_397:
[----:B------:R-:W-:Y:S05]  /*0ba0*/  @!P0 BRA `(.L_x_391) ;  /* 0x00000000002c8947 */ /* 0x000fea0003800000 */
[----:B------:R-:W0:Y:S01]  /*0bb0*/  LDC.64 R10, c[0x0][0x380] ;  /* 0x0000e000ff0a7b82 */ /* 0x000e220000000a00 */
[----:B------:R-:W-:-:S07]  /*0bc0*/  IMAD.MOV R3, RZ, RZ, -R3 ;  /* 0x000000ffff037224 */ /* 0x000fce00078e0a03 */
.L_x_399:
[----:B0-----:R-:W-:-:S06]  /*0bd0*/  IMAD.WIDE R6, R2, 0x8, R10 ;  /* 0x0000000802067825 */ /* 0x001fcc00078e020a */
        /* <DEDUP_REMOVED lines=8> */
.L_x_391:
[----:B------:R-:W-:Y:S05]  /*0c60*/  BSYNC.RECONVERGENT B1 ;  /* 0x0000000000017941 */ /* 0x000fea0003800200 */
.L_x_390:
[----:B------:R-:W-:-:S04]  /*0c70*/  ISETP.GE.U32.AND P0, PT, R8, 0x100, PT ;  /* 0x000001000800780c */ /* 0x000fc80003f06070 */
[----:B------:R-:W-:-:S13]  /*0c80*/  ISETP.GE.U32.AND.EX P0, PT, R9, RZ, PT, P0 ;  /* 0x000000ff0900720c */ /* 0x000fda0003f06100 */
        /* <DEDUP_REMOVED lines=14> */
[----:B------:R-:W-:Y:S01]  /*0d70*/  @!P2 MOV R6, 0x400 ;  /* 0x000004000006a802 */ /* 0x000fe20000000f00 */
[----:B------:R-:W-:Y:S01]  /*0d80*/  IMAD.MOV.U32 R5, RZ, RZ, R11 ;  /* 0x000000ffff057224 */ /* 0x000fe200078e000b */
[----:B------:R-:W0:Y:S01]  /*0d90*/  SHFL.DOWN PT, R3, R11, 0x2, 0x1f ;  /* 0x08401f000b037f89 */ /* 0x000e2200000e0000 */
[----:B------:R-:W1:Y:S04]  /*0da0*/  @!P2 S2R R7, SR_CgaCtaId ;  /* 0x000000000007a919 */ /* 0x000e680000008800 */
[----:B0-----:R-:W-:-:S06]  /*0db0*/  DSETP.GEU.AND P1, PT, R4, R2, PT ;  /* 0x000000020400722a */ /* 0x001fcc0003f2e000 */
[----:B------:R-:W-:Y:S02]  /*0dc0*/  @!P0 FSEL R9, R2, R9, !P1 ;  /* 0x0000000902098208 */ /* 0x000fe40004800000 */
[----:B------:R-:W-:Y:S02]  /*0dd0*/  @!P0 FSEL R11, R3, R11, !P1 ;  /* 0x0000000b030b8208 */ /* 0x000fe40004800000 */
[----:B------:R-:W-:Y:S01]  /*0de0*/  ISETP.GT.AND P0, PT, R8, 0x1b, PT ;  /* 0x0000001b0800780c */ /* 0x000fe20003f04270 */
[----:B------:R-:W-:Y:S01]  /*0df0*/  SHFL.DOWN PT, R2, R9, 0x4, 0x1f ;  /* 0x08801f0009027f89 */ /* 0x000fe200000e0000 */
[----:B------:R-:W-:Y:S01]  /*0e00*/  IMAD.MOV.U32 R4, RZ, RZ, R9 ;  /* 0x000000ffff047224 */ /* 0x000fe200078e0009 */
[----:B-1----:R-:W-:Y:S01]  /*0e10*/  @!P2 LEA R7, R7, R6, 0x18 ;  /* 0x000000060707a211 */ /* 0x002fe200078ec0ff */
[----:B------:R-:W-:Y:S01]  /*0e20*/  IMAD.MOV.U32 R5, RZ, RZ, R11 ;  /* 0x000000ffff057224 */ /* 0x000fe200078e000b */
[----:B------:R-:W0:Y:S05]  /*0e30*/  SHFL.DOWN PT, R3, R11, 0x4, 0x1f ;  /* 0x08801f000b037f89 */ /* 0x000e2a00000e0000 */
[----:B0-----:R-:W-:-:S06]  /*0e40*/  DSETP.GEU.AND P1, PT, R4, R2, PT ;  /* 0x000000020400722a */ /* 0x001fcc0003f2e000 */
[----:B------:R-:W-:Y:S02]  /*0e50*/  @!P0 FSEL R9, R2, R9, !P1 ;  /* 0x0000000902098208 */ /* 0x000fe40004800000 */
[----:B------:R-:W-:Y:S02]  /*0e60*/  @!P0 FSEL R11, R3, R11, !P1 ;  /* 0x0000000b030b8208 */ /* 0x000fe40004800000 */
[----:B------:R-:W-:Y:S01]  /*0e70*/  ISETP.GT.AND P0, PT, R8, 0x17, PT ;  /* 0x000000170800780c */ /* 0x000fe20003f04270 */
[----:B------:R-:W-:Y:S01]  /*0e80*/  SHFL.DOWN PT, R2, R9, 0x8, 0x1f ;  /* 0x09001f0009027f89 */ /* 0x000fe200000e0000 */
[----:B------:R-:W-:Y:S02]  /*0e90*/  IMAD.MOV.U32 R4, RZ, RZ, R9 ;  /* 0x000000ffff047224 */ /* 0x000fe400078e0009 */
[----:B------:R-:W-:Y:S01]  /*0ea0*/  IMAD.MOV.U32 R5, RZ, RZ, R11 ;  /* 0x000000ffff057224 */ /* 0x000fe200078e000b */
[----:B------:R-:W0:Y:S05]  /*0eb0*/  SHFL.DOWN PT, R3, R11, 0x8, 0x1f ;  /* 0x09001f000b037f89 */ /* 0x000e2a00000e0000 */
[----:B0-----:R-:W-:-:S06]  /*0ec0*/  DSETP.GEU.AND P1, PT, R4, R2, PT ;  /* 0x000000020400722a */ /* 0x001fcc0003f2e000 */
[----:B------:R-:W-:Y:S02]  /*0ed0*/  @!P0 FSEL R9, R2, R9, !P1 ;  /* 0x0000000902098208 */ /* 0x000fe40004800000 */
[----:B------:R-:W-:-:S03]  /*0ee0*/  @!P0 FSEL R11, R3, R11, !P1 ;  /* 0x0000000b030b8208 */ /* 0x000fc60004800000 */
[----:B------:R-:W-:Y:S01]  /*0ef0*/  SHFL.DOWN PT, R2, R9, 0x10, 0x1f ;  /* 0x0a001f0009027f89 */ /* 0x000fe200000e0000 */
[----:B------:R-:W-:Y:S02]  /*0f00*/  IMAD.MOV.U32 R4, RZ, RZ, R9 ;  /* 0x000000ffff047224 */ /* 0x000fe400078e0009 */
[----:B------:R-:W-:Y:S01]  /*0f10*/  IMAD.MOV.U32 R5, RZ, RZ, R11 ;  /* 0x000000ffff057224 */ /* 0x000fe200078e000b */
[----:B------:R-:W0:Y:S05]  /*0f20*/  SHFL.DOWN PT, R3, R11, 0x10, 0x1f ;  /* 0x0a001f000b037f89 */ /* 0x000e2a00000e0000 */
[----:B0-----:R-:W-:Y:S01]  /*0f30*/  DSETP.GEU.AND P0, PT, R4, R2, PT ;  /* 0x000000020400722a */ /* 0x001fe20003f0e000 */
[----:B------:R-:W-:-:S04]  /*0f40*/  @!P2 SHF.R.U32.HI R4, RZ, 0x2, R0 ;  /* 0x00000002ff04a819 */ /* 0x000fc80000011600 */
[----:B------:R-:W-:Y:S02]  /*0f50*/  @!P2 LOP3.LUT R6, R4, 0xf8, RZ, 0xc0, !PT ;  /* 0x000000f80406a812 */ /* 0x000fe400078ec0ff */
[----:B------:R-:W-:Y:S02]  /*0f60*/  FSEL R4, R2, R9, !P0 ;  /* 0x0000000902047208 */ /* 0x000fe40004000000 */
[----:B------:R-:W-:Y:S01]  /*0f70*/  FSEL R5, R3, R11, !P0 ;  /* 0x0000000b03057208 */ /* 0x000fe20004000000 */
[----:B------:R-:W-:Y:S01]  /*0f80*/  @!P2 IMAD.IADD R7, R6, 0x1, R7 ;  /* 0x000000010607a824 */ /* 0x000fe200078e0207 */
[----:B------:R-:W-:-:S04]  /*0f90*/  ISETP.GT.AND P0, PT, R8, 0xf, PT ;  /* 0x0000000f0800780c */ /* 0x000fc80003f04270 */
[----:B------:R1:W-:Y:S01]  /*0fa0*/  @!P2 STS.64 [R7+0x8], R4 ;  /* 0x000008040700a388 */ /* 0x0003e20000000a00 */
[----:B------:R-:W-:Y:S01]  /*0fb0*/  BAR.SYNC.DEFER_BLOCKING 0x0 ;  /* 0x0000000000007b1d */ /* 0x000fe20000010000 */
[----:B------:R-:W-:Y:S02]  /*0fc0*/  ISETP.NE.AND P2, PT, R0, RZ, PT ;  /* 0x000000ff0000720c */ /* 0x000fe40003f45270 */
[----:B------:R-:W-:Y:S02]  /*0fd0*/  FSEL R2, R9, R4, P0 ;  /* 0x0000000409027208 */ /* 0x000fe40000000000 */
[----:B------:R-:W-:-:S09]  /*0fe0*/  FSEL R3, R11, R5, P0 ;  /* 0x000000050b037208 */ /* 0x000fd20000000000 */
[----:B-1----:R-:W-:Y:S05]  /*0ff0*/  @P2 BRA `(.L_x_401) ;  /* 0x0000001c00bc2947 */ /* 0x002fea0003800000 */
[----:B------:R-:W0:Y:S01]  /*1000*/  S2UR UR5, SR_CgaCtaId ;  /* 0x00000000000579c3 */ /* 0x000e220000008800 */
[----:B------:R-:W-:Y:S02]  /*1010*/  UMOV UR4, 0x400 ;  /* 0x0000040000047882 */ /* 0x000fe40000000000 */
[----:B0-----:R-:W-:-:S09]  /*1020*/  ULEA UR4, UR5, UR4, 0x18 ;  /* 0x0000000405047291 */ /* 0x001fd2000f8ec0ff */
[----:B------:R-:W0:Y:S04]  /*1030*/  LDS.128 R4, [UR4+0x10] ;  /* 0x00001004ff047984 */ /* 0x000e280008000c00 */
[----:B------:R-:W1:Y:S04]  /*1040*/  LDS.128 R8, [UR4+0x20] ;  /* 0x00002004ff087984 */ /* 0x000e680008000c00 */
[----:B------:R-:W2:Y:S01]  /*1050*/  LDS.128 R12, [UR4+0x30] ;  /* 0x00003004ff0c7984 */ /* 0x000ea20008000c00 */
        /* <DEDUP_REMOVED lines=8> */
[----:B------:R-:W-:Y:S02]  /*10e0*/  FSEL R5, R9, R3, !P0 ;  /* 0x0000000309057208 */ /* 0x000fe40004000000 */
[----:B------:R-:W0:Y:S04]  /*10f0*/  LDS.64 R2, [UR4+0x40] ;  /* 0x00004004ff027984 */ /* 0x000e280008000a00 */
[----:B------:R-:W-:-:S06]  /*1100*/  DSETP.GEU.AND P0, PT, R4, R10, PT ;  /* 0x0000000a0400722a */ /* 0x000fcc0003f0e000 */
[----:B------:R-:W-:Y:S02]  /*1110*/  FSEL R4, R10, R4, !P0 ;  /* 0x000000040a047208 */ /* 0x000fe40004000000 */
[----:B------:R-:W-:-:S06]  /*1120*/  FSEL R5, R11, R5, !P0 ;  /* 0x000000050b057208 */ /* 0x000fcc0004000000 */
[----:B--2---:R-:W-:-:S06]  /*1130*/  DSETP.GEU.AND P0, PT, R4, R12, PT ;  /* 0x0000000c0400722a */ /* 0x004fcc0003f0e000 */
[----:B------:R-:W-:Y:S02]  /*1140*/  FSEL R4, R12, R4, !P0 ;  /* 0x000000040c047208 */ /* 0x000fe40004000000 */
[----:B------:R-:W-:-:S06]  /*1150*/  FSEL R5, R13, R5, !P0 ;  /* 0x000000050d057208 */ /* 0x000fcc0004000000 */
[----:B------:R-:W-:-:S06]  /*1160*/  DSETP.GEU.AND P0, PT, R4, R14, PT ;  /* 0x0000000e0400722a */ /* 0x000fcc0003f0e000 */
[----:B------:R-:W-:Y:S02]  /*1170*/  FSEL R4, R14, R4, !P0 ;  /* 0x000000040e047208 */ /* 0x000fe40004000000 */
[----:B------:R-:W-:-:S06]  /*1180*/  FSEL R5, R15, R5, !P0 ;  /* 0x000000050f057208 */ /* 0x000fcc0004000000 */
[----:B0-----:R-:W-:-:S06]  /*1190*/  DSETP.GEU.AND P0, PT, R4, R2, PT ;  /* 0x000000020400722a */ /* 0x001fcc0003f0e000 */
[----:B------:R-:W-:Y:S02]  /*11a0*/  FSEL R2, R2, R4, !P0 ;  /* 0x0000000402027208 */ /* 0x000fe40004000000 */
[----:B------:R-:W-:Y:S01]  /*11b0*/  FSEL R3, R3, R5, !P0 ;  /* 0x0000000503037208 */ /* 0x000fe20004000000 */
[----:B------:R-:W-:Y:S06]  /*11c0*/  BRA `(.L_x_401) ;  /* 0x0000001c00487947 */ /* 0x000fec0003800000 */
.L_x_400:
[----:B------:R-:W-:Y:S01]  /*11d0*/  LOP3.LUT R2, R0, 0x3e0, RZ, 0xc0, !PT ;  /* 0x000003e000027812 */ /* 0x000fe200078ec0ff */
[----:B------:R-:W0:Y:S03]  /*11e0*/  S2R R12, SR_LANEID ;  /* 0x00000000000c7919 */ /* 0x000e260000000000 */
[----:B------:R-:W-:Y:S01]  /*11f0*/  LOP3.LUT R7, RZ, R2, RZ, 0x33, !PT ;  /* 0x00000002ff077212 */ /* 0x000fe200078e33ff */
[----:B------:R-:W-:-:S04]  /*1200*/  VIADD R3, R2, 0x20 ;  /* 0x0000002002037836 */ /* 0x000fc80000000000 */
[----:B------:R-:W-:Y:S01]  /*1210*/  IMAD.IADD R7, R7, 0x1, R8 ;  /* 0x0000000107077824 */ /* 0x000fe200078e0208 */
[----:B------:R-:W-:-:S04]  /*1220*/  ISETP.GT.U32.AND P0, PT, R3, R8, PT ;  /* 0x000000080300720c */ /* 0x000fc80003f04070 */
[----:B------:R-:W-:-:S05]  /*1230*/  SEL R7, R7, 0x1f, P0 ;  /* 0x0000001f07077807 */ /* 0x000fca0000000000 */
[----:B-----5:R-:W-:Y:S04]  /*1240*/  SHFL.DOWN PT, R2, R4, 0x1, R7 ;  /* 0x0820000004027989 */ /* 0x020fe800000e0007 */
[----:B------:R-:W1:Y:S01]  /*1250*/  SHFL.DOWN PT, R3, R5, 0x1, R7 ;  /* 0x0820000005037989 */ /* 0x000e6200000e0007 */
[C---:B0-----:R-:W-:Y:S01]  /*1260*/  ISETP.GE.AND P0, PT, R12.reuse, R7, PT ;  /* 0x000000070c00720c */ /* 0x041fe20003f06270 */
[----:B------:R-:W-:Y:S01]  /*1270*/  VIADD R6, R12, 0x2 ;  /* 0x000000020c067836 */ /* 0x000fe20000000000 */
[----:B-1----:R-:W-:-:S06]  /*1280*/  DSETP.GEU.AND P1, PT, R4, R2, PT ;  /* 0x000000020400722a */ /* 0x002fcc0003f2e000 */
[-C--:B------:R-:W-:Y:S02]  /*1290*/  FSEL R11, R2, R4.reuse, !P1 ;  /* 0x00000004020b7208 */ /* 0x080fe40004800000 */
        /* <DEDUP_REMOVED lines=22> */
[C---:B------:R-:W-:Y:S02]  /*1400*/  ISETP.NE.AND P0, PT, R12.reuse, RZ, PT ;  /* 0x000000ff0c00720c */ /* 0x040fe40003f05270 */
[----:B------:R-:W0:Y:S11]  /*1410*/  SHFL.DOWN PT, R3, R5, 0x8, R7 ;  /* 0x0900000005037989 */ /* 0x000e3600000e0007 */
[----:B------:R-:W1:Y:S01]  /*1420*/  @!P0 S2R R11, SR_CgaCtaId ;  /* 0x00000000000b8919 */ /* 0x000e620000008800 */
[----:B------:R-:W-:Y:S01]  /*1430*/  @!P0 MOV R6, 0x400 ;  /* 0x0000040000068802 */ /* 0x000fe20000000f00 */
[----:B0-----:R-:W-:Y:S01]  /*1440*/  DSETP.GEU.AND P2, PT, R4, R2, PT ;  /* 0x000000020400722a */ /* 0x001fe20003f4e000 */
[----:B------:R-:W-:-:S05]  /*1450*/  VIADD R4, R12, 0x10 ;  /* 0x000000100c047836 */ /* 0x000fca0000000000 */
[----:B------:R-:W-:Y:S02]  /*1460*/  @!P1 FSEL R10, R2, R10, !P2 ;  /* 0x0000000a020a9208 */ /* 0x000fe40005000000 */
[----:B------:R-:W-:Y:S02]  /*1470*/  @!P1 FSEL R5, R3, R5, !P2 ;  /* 0x0000000503059208 */ /* 0x000fe40005000000 */
[----:B------:R-:W-:Y:S01]  /*1480*/  ISETP.GT.AND P1, PT, R4, R7, PT ;  /* 0x000000070400720c */ /* 0x000fe20003f24270 */
[----:B------:R-:W-:Y:S01]  /*1490*/  SHFL.DOWN PT, R2, R10, 0x10, R7 ;  /* 0x0a0000000a027989 */ /* 0x000fe200000e0007 */
[----:B------:R-:W-:-:S03]  /*14a0*/  IMAD.MOV.U32 R4, RZ, RZ, R10 ;  /* 0x000000ffff047224 */ /* 0x000fc600078e000a */
[----:B------:R-:W0:Y:S01]  /*14b0*/  SHFL.DOWN PT, R3, R5, 0x10, R7 ;  /* 0x0a00000005037989 */ /* 0x000e2200000e0007 */
[----:B-1----:R-:W-:Y:S02]  /*14c0*/  @!P0 LEA R11, R11, R6, 0x18 ;  /* 0x000000060b0b8211 */ /* 0x002fe400078ec0ff */
[----:B0-----:R-:W-:Y:S01]  /*14d0*/  DSETP.GEU.AND P2, PT, R4, R2, PT ;  /* 0x000000020400722a */ /* 0x001fe20003f4e000 */
[----:B------:R-:W-:-:S05]  /*14e0*/  @!P0 SHF.R.U32.HI R4, RZ, 0x2, R0 ;  /* 0x00000002ff048819 */ /* 0x000fca0000011600 */
[----:B------:R-:W-:Y:S02]  /*14f0*/  @!P1 FSEL R10, R2, R10, !P2 ;  /* 0x0000000a020a9208 */ /* 0x000fe40005000000 */
[----:B------:R-:W-:Y:S02]  /*1500*/  @!P1 FSEL R5, R3, R5, !P2 ;  /* 0x0000000503059208 */ /* 0x000fe40005000000 */
[----:B------:R-:W-:Y:S01]  /*1510*/  ISETP.NE.AND P2, PT, R0, RZ, PT ;  /* 0x000000ff0000720c */ /* 0x000fe20003f45270 */
[----:B------:R-:W-:Y:S01]  /*1520*/  IMAD.MOV.U32 R2, RZ, RZ, R10 ;  /* 0x000000ffff027224 */ /* 0x000fe200078e000a */
[----:B------:R-:W-:Y:S01]  /*1530*/  @!P0 LOP3.LUT R4, R4, 0xf8, RZ, 0xc0, !PT ;  /* 0x000000f804048812 */ /* 0x000fe200078ec0ff */
[----:B------:R-:W-:-:S04]  /*1540*/  IMAD.MOV.U32 R3, RZ, RZ, R5 ;  /* 0x000000ffff037224 */ /* 0x000fc800078e0005 */
[----:B------:R-:W-:-:S05]  /*1550*/  @!P0 IMAD.IADD R11, R4, 0x1, R11 ;  /* 0x00000001040b8824 */ /* 0x000fca00078e020b */
[----:B------:R0:W-:Y:S01]  /*1560*/  @!P0 STS.64 [R11+0x8], R2 ;  /* 0x000008020b008388 */ /* 0x0001e20000000a00 */
[----:B------:R-:W-:Y:S06]  /*1570*/  BAR.SYNC.DEFER_BLOCKING 0x0 ;  /* 0x0000000000007b1d */ /* 0x000fec0000010000 */
[----:B------:R-:W-:Y:S05]  /*1580*/  @P2 BRA `(.L_x_401) ;  /* 0x0000001800582947 */ /* 0x000fea0003800000 */
[----:B------:R-:W1:Y:S01]  /*1590*/  S2UR UR5, SR_CgaCtaId ;  /* 0x00000000000579c3 */ /* 0x000e620000008800 */
[----:B------:R-:W-:Y:S01]  /*15a0*/  UMOV UR4, 0x400 ;  /* 0x0000040000047882 */ /* 0x000fe20000000000 */
[C---:B------:R-:W-:Y:S02]  /*15b0*/  ISETP.GT.U32.AND P0, PT, R8.reuse, 0x20, PT ;  /* 0x000000200800780c */ /* 0x040fe40003f04070 */
[----:B------:R-:W-:Y:S02]  /*15c0*/  ISETP.GT.U32.AND P1, PT, R8, 0x40, PT ;  /* 0x000000400800780c */ /* 0x000fe40003f24070 */
[C---:B------:R-:W-:Y:S02]  /*15d0*/  ISETP.GT.U32.AND.EX P0, PT, R9.reuse, RZ, PT, P0 ;  /* 0x000000ff0900720c */ /* 0x040fe40003f04100 */
[----:B------:R-:W-:Y:S01]  /*15e0*/  ISETP.GT.U32.AND.EX P1, PT, R9, RZ, PT, P1 ;  /* 0x000000ff0900720c */ /* 0x000fe20003f24110 */
[----:B-1----:R-:W-:-:S09]  /*15f0*/  ULEA UR4, UR5, UR4, 0x18 ;  /* 0x0000000405047291 */ /* 0x002fd2000f8ec0ff */
[----:B------:R-:W1:Y:S04]  /*1600*/  LDS.128 R16, [UR4+0x10] ;  /* 0x00001004ff107984 */ /* 0x000e680008000c00 */
[----:B------:R-:W2:Y:S01]  /*1610*/  LDS.128 R12, [UR4+0x20] ;  /* 0x00002004ff0c7984 */ /* 0x000ea20008000c00 */
[----:B-1----:R-:W-:-:S06]  /*1620*/  DSETP.GEU.AND P3, PT, R2, R16, PT ;  /* 0x000000100200722a */ /* 0x002fcc0003f6e000 */
[-C--:B------:R-:W-:Y:S02]  /*1630*/  FSEL R5, R16, R2.reuse, !P3 ;  /* 0x0000000210057208 */ /* 0x080fe40005800000 */
[-C--:B0-----:R-:W-:Y:S02]  /*1640*/  FSEL R11, R17, R3.reuse, !P3 ;  /* 0x00000003110b7208 */ /* 0x081fe40005800000 */
[----:B------:R-:W-:Y:S02]  /*1650*/  FSEL R10, R5, R2, P0 ;  /* 0x00000002050a7208 */ /* 0x000fe40000000000 */
[----:B------:R-:W-:Y:S01]  /*1660*/  FSEL R11, R11, R3, P0 ;  /* 0x000000030b0b7208 */ /* 0x000fe20000000000 */
[----:B------:R-:W0:Y:S01]  /*1670*/  LDS.128 R4, [UR4+0x30] ;  /* 0x00003004ff047984 */ /* 0x000e220008000c00 */
[----:B------:R-:W-:Y:S01]  /*1680*/  ISETP.GT.U32.AND P0, PT, R8, 0x60, PT ;  /* 0x000000600800780c */ /* 0x000fe20003f04070 */
[----:B------:R-:W-:Y:S02]  /*1690*/  IMAD.MOV.U32 R2, RZ, RZ, R10 ;  /* 0x000000ffff027224 */ /* 0x000fe400078e000a */
[----:B------:R-:W-:Y:S01]  /*16a0*/  IMAD.MOV.U32 R3, RZ, RZ, R11 ;  /* 0x000000ffff037224 */ /* 0x000fe200078e000b */
[----:B------:R-:W-:-:S05]  /*16b0*/  ISETP.GT.U32.AND.EX P0, PT, R9, RZ, PT, P0 ;  /* 0x000000ff0900720c */ /* 0x000fca0003f04100 */
[----:B------:R-:W-:-:S06]  /*16c0*/  DSETP.GEU.AND P3, PT, R2, R18, PT ;  /* 0x000000120200722a */ /* 0x000fcc0003f6e000 */
[----:B------:R-:W-:Y:S02]  /*16d0*/  @P1 FSEL R10, R18, R10, !P3 ;  /* 0x0000000a120a1208 */ /* 0x000fe40005800000 */
[----:B------:R-:W-:Y:S02]  /*16e0*/  @P1 FSEL R11, R19, R11, !P3 ;  /* 0x0000000b130b1208 */ /* 0x000fe40005800000 */
[----:B------:R-:W-:Y:S01]  /*16f0*/  ISETP.GT.U32.AND P1, PT, R8, 0x80, PT ;  /* 0x000000800800780c */ /* 0x000fe20003f24070 */
[----:B------:R-:W-:Y:S02]  /*1700*/  IMAD.MOV.U32 R2, RZ, RZ, R10 ;  /* 0x000000ffff027224 */ /* 0x000fe400078e000a */
[----:B------:R-:W-:Y:S01]  /*1710*/  IMAD.MOV.U32 R3, RZ, RZ, R11 ;  /* 0x000000ffff037224 */ /* 0x000fe200078e000b */
[----:B------:R-:W-:-:S05]  /*1720*/  ISETP.GT.U32.AND.EX P1, PT, R9, RZ, PT, P1 ;  /* 0x000000ff0900720c */ /* 0x000fca0003f24110 */
[----:B--2---:R-:W-:Y:S01]  /*1730*/  DSETP.GEU.AND P3, PT, R2, R12, PT ;  /* 0x0000000c0200722a */ /* 0x004fe20003f6e000 */
[----:B------:R-:W1:Y:S05]  /*1740*/  LDS.64 R2, [UR4+0x40] ;  /* 0x00004004ff027984 */ /* 0x000e6a0008000a00 */
[----:B------:R-:W-:Y:S02]  /*1750*/  @P0 FSEL R10, R12, R10, !P3 ;  /* 0x0000000a0c0a0208 */ /* 0x000fe40005800000 */
[----:B------:R-:W-:Y:S02]  /*1760*/  @P0 FSEL R11, R13, R11, !P3 ;  /* 0x0000000b0d0b0208 */ /* 0x000fe40005800000 */
[----:B------:R-:W-:-:S04]  /*1770*/  ISETP.GT.U32.AND P0, PT, R8, 0xa0, PT ;  /* 0x000000a00800780c */ /* 0x000fc80003f04070 */
[----:B------:R-:W-:Y:S01]  /*1780*/  DSETP.GEU.AND P3, PT, R10, R14, PT ;  /* 0x0000000e0a00722a */ /* 0x000fe20003f6e000 */
[----:B------:R-:W-:-:S05]  /*1790*/  ISETP.GT.U32.AND.EX P0, PT, R9, RZ, PT, P0 ;  /* 0x000000ff0900720c */ /* 0x000fca0003f04100 */
[----:B------:R-:W-:Y:S02]  /*17a0*/  @P1 FSEL R10, R14, R10, !P3 ;  /* 0x0000000a0e0a1208 */ /* 0x000fe40005800000 */
[----:B------:R-:W-:Y:S02]  /*17b0*/  @P1 FSEL R11, R15, R11, !P3 ;  /* 0x0000000b0f0b1208 */ /* 0x000fe40005800000 */
[----:B------:R-:W-:-:S04]  /*17c0*/  ISETP.GT.U32.AND P1, PT, R8, 0xc0, PT ;  /* 0x000000c00800780c */ /* 0x000fc80003f24070 */
[----:B0-----:R-:W-:Y:S01]  /*17d0*/  DSETP.GEU.AND P3, PT, R10, R4, PT ;  /* 0x000000040a00722a */ /* 0x001fe20003f6e000 */
[----:B------:R-:W-:-:S05]  /*17e0*/  ISETP.GT.U32.AND.EX P1, PT, R9, RZ, PT, P1 ;  /* 0x000000ff0900720c */ /* 0x000fca0003f24110 */
[----:B------:R-:W-:Y:S02]  /*17f0*/  @P0 FSEL R10, R4, R10, !P3 ;  /* 0x0000000a040a0208 */ /* 0x000fe40005800000 */
[----:B------:R-:W-:Y:S02]  /*1800*/  @P0 FSEL R11, R5, R11, !P3 ;  /* 0x0000000b050b0208 */ /* 0x000fe40005800000 */
[----:B------:R-:W-:Y:S01]  /*1810*/  ISETP.GT.U32.AND P0, PT, R8, 0xe0, PT ;  /* 0x000000e00800780c */ /* 0x000fe20003f04070 */
[----:B------:R-:W-:Y:S02]  /*1820*/  IMAD.MOV.U32 R4, RZ, RZ, R10 ;  /* 0x000000ffff047224 */ /* 0x000fe400078e000a */
[----:B------:R-:W-:Y:S01]  /*1830*/  IMAD.MOV.U32 R5, RZ, RZ, R11 ;  /* 0x000000ffff057224 */ /* 0x000fe200078e000b */
[----:B------:R-:W-:-:S05]  /*1840*/  ISETP.GT.U32.AND.EX P0, PT, R9, RZ, PT, P0 ;  /* 0x000000ff0900720c */ /* 0x000fca0003f04100 */
        /* <DEDUP_REMOVED lines=11> */
.L_x_387:
        /* <DEDUP_REMOVED lines=25> */
[----:B------:R-:W-:Y:S01]  /*1a90*/  FSEL R5, R17, R3, !P0 ;  /* 0x0000000311057208 */ /* 0x000fe20004000000 */
[----:B------:R-:W-:Y:S01]  /*1aa0*/  IMAD.MOV.U32 R3, RZ, RZ, 0x800 ;  /* 0x00000800ff037424 */ /* 0x000fe200078e00ff */
[----:B------:R-:W-:-:S04]  /*1ab0*/  IADD3 R2, P1, PT, R8, -0x800, RZ ;  /* 0xfffff80008027810 */ /* 0x000fc80007f3e0ff */
[----:B------:R-:W-:-:S06]  /*1ac0*/  DSETP.GEU.AND P0, PT, R4, R18, PT ;  /* 0x000000120400722a */ /* 0x000fcc0003f0e000 */
[----:B------:R-:W-:Y:S01]  /*1ad0*/  FSEL R6, R18, R4, !P0 ;  /* 0x0000000412067208 */ /* 0x000fe20004000000 */
[----:B------:R-:W-:Y:S01]  /*1ae0*/  IMAD.MOV.U32 R4, RZ, RZ, RZ ;  /* 0x000000ffff047224 */ /* 0x000fe200078e00ff */
[----:B------:R-:W-:Y:S02]  /*1af0*/  FSEL R7, R19, R5, !P0 ;  /* 0x0000000513077208 */ /* 0x000fe40004000000 */
[----:B------:R-:W-:Y:S02]  /*1b00*/  ISETP.GE.U32.AND P0, PT, R2, 0x800, PT ;  /* 0x000008000200780c */ /* 0x000fe40003f06070 */
[----:B------:R-:W-:Y:S02]  /*1b10*/  IADD3.X R5, PT, PT, R9, -0x1, RZ, P1, !PT ;  /* 0xffffffff09057810 */ /* 0x000fe40000ffe4ff */
[----:B------:R-:W-:Y:S02]  /*1b20*/  DSETP.GEU.AND P1, PT, R6, R20, PT ;  /* 0x000000140600722a */ /* 0x000fe40003f2e000 */
[----:B------:R-:W-:-:S04]  /*1b30*/  ISETP.GE.U32.AND.EX P0, PT, R5, RZ, PT, P0 ;  /* 0x000000ff0500720c */ /* 0x000fc80003f06100 */
[----:B------:R-:W-:Y:S02]  /*1b40*/  FSEL R6, R20, R6, !P1 ;  /* 0x0000000614067208 */ /* 0x000fe40004800000 */
[----:B------:R-:W-:-:S07]  /*1b50*/  FSEL R7, R21, R7, !P1 ;  /* 0x0000000715077208 */ /* 0x000fce0004800000 */
[----:B------:R-:W-:Y:S05]  /*1b60*/  @!P0 BRA `(.L_x_402) ;  /* 0x0000000000bc8947 */ /* 0x000fea0003800000 */
[----:B------:R-:W0:Y:S01]  /*1b70*/  LDC.64 R8, c[0x0][0x390] ;  /* 0x0000e400ff087b82 */ /* 0x000e220000000a00 */
[----:B------:R-:W-:Y:S02]  /*1b80*/  IMAD.MOV.U32 R3, RZ, RZ, 0x800 ;  /* 0x00000800ff037424 */ /* 0x000fe400078e00ff */
[----:B------:R-:W-:-:S07]  /*1b90*/  IMAD.MOV.U32 R4, RZ, RZ, RZ ;  /* 0x000000ffff047224 */ /* 0x000fce00078e00ff */
.L_x_404:
        /* <DEDUP_REMOVED lines=30> */
[----:B0-----:R-:W-:Y:S02]  /*1d80*/  IADD3 R12, P1, PT, -R3, R8, RZ ;  /* 0x00000008030c7210 */ /* 0x001fe40007f3e1ff */
[----:B------:R-:W-:Y:S02]  /*1d90*/  FSEL R7, R13, R7, !P0 ;  /* 0x000000070d077208 */ /* 0x000fe40004000000 */
[----:B------:R-:W-:Y:S01]  /*1da0*/  ISETP.GE.U32.AND P0, PT, R12, 0x800, PT ;  /* 0x000008000c00780c */ /* 0x000fe20003f06070 */
[----:B------:R-:W-:-:S03]  /*1db0*/  IMAD.X R12, R9, 0x1, ~R4, P1 ;  /* 0x00000001090c7824 */ /* 0x000fc600008e0e04 */
[----:B------:R-:W-:Y:S02]  /*1dc0*/  DSETP.GEU.AND P1, PT, R6, R14, PT ;  /* 0x0000000e0600722a */ /* 0x000fe40003f2e000 */
[----:B------:R-:W-:-:S04]  /*1dd0*/  ISETP.GE.U32.AND.EX P0, PT, R12, RZ, PT, P0 ;  /* 0x000000ff0c00720c */ /* 0x000fc80003f06100 */
[----:B------:R-:W-:Y:S02]  /*1de0*/  FSEL R6, R14, R6, !P1 ;  /* 0x000000060e067208 */ /* 0x000fe40004800000 */
[----:B------:R-:W-:-:S07]  /*1df0*/  FSEL R7, R15, R7, !P1 ;  /* 0x000000070f077208 */ /* 0x000fce0004800000 */
[----:B------:R-:W-:Y:S05]  /*1e00*/  @!P0 BRA `(.L_x_403) ;  /* 0x0000000c00088947 */ /* 0x000fea0003800000 */
[----:B------:R-:W-:-:S05]  /*1e10*/  IADD3 R3, P0, PT, R3, 0x800, RZ ;  /* 0x0000080003037810 */ /* 0x000fca0007f1e0ff */
[----:B------:R-:W-:Y:S01]  /*1e20*/  IMAD.X R4, RZ, RZ, R4, P0 ;  /* 0x000000ffff047224 */ /* 0x000fe200000e0604 */
[----:B------:R-:W-:-:S04]  /*1e30*/  ISETP.GT.U32.AND P0, PT, R3, R2, PT ;  /* 0x000000020300720c */ /* 0x000fc80003f04070 */
[----:B------:R-:W-:-:S13]  /*1e40*/  ISETP.GT.U32.AND.EX P0, PT, R4, R5, PT, P0 ;  /* 0x000000050400720c */ /* 0x000fda0003f04100 */
[----:B------:R-:W-:Y:S05]  /*1e50*/  @!P0 BRA `(.L_x_404) ;  /* 0xfffffffc00508947 */ /* 0x000fea000383ffff */
.L_x_402:
[----:B------:R-:W-:Y:S01]  /*1e60*/  IMAD.IADD R5, R8, 0x1, -R3 ;  /* 0x0000000108057824 */ /* 0x000fe200078e0a03 */
[----:B------:R-:W-:Y:S01]  /*1e70*/  ISETP.GE.U32.AND P1, PT, R3, R8, PT ;  /* 0x000000080300720c */ /* 0x000fe20003f26070 */
[----:B------:R-:W-:Y:S03]  /*1e80*/  BSSY.RECONVERGENT B1, `(.L_x_403) ;  /* 0x00000ba000017945 */ /* 0x000fe60003800200 */
[----:B------:R-:W-:-:S04]  /*1e90*/  ISETP.GE.AND P0, PT, R0, R5, PT ;  /* 0x000000050000720c */ /* 0x000fc80003f06270 */
[----:B------:R-:W-:-:S13]  /*1ea0*/  ISETP.GE.U32.OR.EX P0, PT, R4, R9, P0, P1 ;  /* 0x000000090400720c */ /* 0x000fda0000706510 */
[----:B------:R-:W-:Y:S05]  /*1eb0*/  @P0 BRA `(.L_x_405) ;  /* 0x0000000800d80947 */ /* 0x000fea0003800000 */
[----:B------:R-:W-:Y:S01]  /*1ec0*/  LOP3.LUT R2, RZ, R0, RZ, 0x33, !PT ;  /* 0x00000000ff027212 */ /* 0x000fe200078e33ff */
[----:B------:R-:W-:Y:S03]  /*1ed0*/  BSSY.RECONVERGENT B2, `(.L_x_406) ;  /* 0x0000058000027945 */ /* 0x000fe60003800200 */
[----:B------:R-:W-:-:S04]  /*1ee0*/  IADD3 R2, PT, PT, -R3, R8, R2 ;  /* 0x0000000803027210 */ /* 0x000fc80007ffe102 */
[C---:B------:R-:W-:Y:S02]  /*1ef0*/  ISETP.GE.U32.AND P1, PT, R2.reuse, 0xf00, PT ;  /* 0x00000f000200780c */ /* 0x040fe40003f26070 */
[----:B------:R-:W-:Y:S01]  /*1f00*/  LEA.HI R5, R2, 0x1, RZ, 0x18 ;  /* 0x0000000102057811 */ /* 0x000fe200078fc0ff */
[----:B------:R-:W-:-:S03]  /*1f10*/  IMAD.MOV.U32 R2, RZ, RZ, R0 ;  /* 0x000000ffff027224 */ /* 0x000fc600078e0000 */
[----:B------:R-:W-:-:S04]  /*1f20*/  LOP3.LUT R42, R5, 0xf, RZ, 0xc0, !PT ;  /* 0x0000000f052a7812 */ /* 0x000fc800078ec0ff */
[----:B------:R-:W-:-:S03]  /*1f30*/  ISETP.NE.AND P0, PT, R42, RZ, PT ;  /* 0x000000ff2a00720c */ /* 0x000fc60003f05270 */
[----:B------:R-:W-:Y:S10]  /*1f40*/  @!P1 BRA `(.L_x_407) ;  /* 0x0000000400409947 */ /* 0x000ff40003800000 */
[----:B------:R-:W0:Y:S01]  /*1f50*/  LDCU.64 UR4, c[0x0][0x380] ;  /* 0x00007000ff0477ac */ /* 0x000e220008000a00 */
[----:B------:R-:W-:Y:S02]  /*1f60*/  IADD3 R9, P1, PT, R0, R3, RZ ;  /* 0x0000000300097210 */ /* 0x000fe40007f3e0ff */
[----:B------:R-:W-:-:S03]  /*1f70*/  LOP3.LUT R43, R5, 0x1fffff0, RZ, 0xc0, !PT ;  /* 0x01fffff0052b7812 */ /* 0x000fc600078ec0ff */
[----:B------:R-:W-:Y:S02]  /*1f80*/  IMAD.X R2, RZ, RZ, R4, P1 ;  /* 0x000000ffff027224 */ /* 0x000fe400008e0604 */
[----:B------:R-:W-:Y:S01]  /*1f90*/  IMAD.MOV R43, RZ, RZ, -R43 ;  /* 0x000000ffff2b7224 */ /* 0x000fe200078e0a2b */
[----:B0-----:R-:W-:-:S04]  /*1fa0*/  LEA R8, P2, R9, UR4, 0x3 ;  /* 0x0000000409087c11 */ /* 0x001fc8000f8418ff */
[----:B------:R-:W-:Y:S02]  /*1fb0*/  IADD3 R8, P1, PT, R8, 0x4000, RZ ;  /* 0x0000400008087810 */ /* 0x000fe40007f3e0ff */
[----:B------:R-:W-:Y:S01]  /*1fc0*/  LEA.HI.X R9, R9, UR5, R2, 0x3, P2 ;  /* 0x0000000509097c11 */ /* 0x000fe200090f1c02 */
[----:B------:R-:W-:-:S04]  /*1fd0*/  IMAD.MOV.U32 R2, RZ, RZ, R0 ;  /* 0x000000ffff027224 */ /* 0x000fc800078e0000 */
[----:B------:R-:W-:-:S07]  /*1fe0*/  IMAD.X R9, RZ, RZ, R9, P1 ;  /* 0x000000ffff097224 */ /* 0x000fce00008e0609 */
.L_x_408:
        /* <DEDUP_REMOVED lines=70> */
.L_x_407:
[----:B------:R-:W-:Y:S05]  /*2450*/  BSYNC.RECONVERGENT B2 ;  /* 0x0000000000027941 */ /* 0x000fea0003800200 */
.L_x_406:
        /* <DEDUP_REMOVED lines=44> */
.L_x_410:
[----:B------:R-:W-:Y:S05]  /*2720*/  BSYNC.RECONVERGENT B2 ;  /* 0x0000000000027941 */ /* 0x000fea0003800200 */
.L_x_409:
        /* <DEDUP_REMOVED lines=28> */
.L_x_412:
[----:B------:R-:W-:Y:S05]  /*28f0*/  BSYNC.RECONVERGENT B2 ;  /* 0x0000000000027941 */ /* 0x000fea0003800200 */
.L_x_411:
[----:B------:R-:W-:Y:S05]  /*2900*/  @!P0 BRA `(.L_x_405) ;  /* 0x0000000000448947 */ /* 0x000fea0003800000 */
[----:B------:R-:W0:Y:S01]  /*2910*/  LDCU.64 UR4, c[0x0][0x380] ;  /* 0x00007000ff0477ac */ /* 0x000e220008000a00 */
[----:B------:R-:W-:-:S05]  /*2920*/  IADD3 R3, P0, PT, R2, R3, RZ ;  /* 0x0000000302037210 */ /* 0x000fca0007f1e0ff */
[----:B------:R-:W-:Y:S02]  /*2930*/  IMAD.X R8, RZ, RZ, R4, P0 ;  /* 0x000000ffff087224 */ /* 0x000fe400000e0604 */
[----:B------:R-:W-:Y:S01]  /*2940*/  IMAD.MOV R4, RZ, RZ, -R18 ;  /* 0x000000ffff047224 */ /* 0x000fe200078e0a12 */
[----:B0-----:R-:W-:-:S04]  /*2950*/  LEA R5, P1, R3, UR4, 0x3 ;  /* 0x0000000403057c11 */ /* 0x001fc8000f8218ff */
[----:B------:R-:W-:-:S09]  /*2960*/  LEA.HI.X R8, R3, UR5, R8, 0x3, P1 ;  /* 0x0000000503087c11 */ /* 0x000fd200088f1c08 */
.L_x_413:
[----:B------:R-:W-:Y:S02]  /*2970*/  IMAD.MOV.U32 R2, RZ, RZ, R5 ;  /* 0x000000ffff027224 */ /* 0x000fe400078e0005 */
[----:B------:R-:W-:-:S06]  /*2980*/  IMAD.MOV.U32 R3, RZ, RZ, R8 ;  /* 0x000000ffff037224 */ /* 0x000fcc00078e0008 */
[----:B------:R-:W2:Y:S01]  /*2990*/  LDG.E.64 R2, desc[UR6][R2.64] ;  /* 0x0000000602027981 */ /* 0x000ea2000c1e1b00 */
[----:B------:R-:W-:Y:S01]  /*29a0*/  VIADD R4, R4, 0x1 ;  /* 0x0000000104047836 */ /* 0x000fe20000000000 */
[----:B------:R-:W-:-:S04]  /*29b0*/  IADD3 R5, P2, PT, R5, 0x800, RZ ;  /* 0x0000080005057810 */ /* 0x000fc80007f5e0ff */
[----:B------:R-:W-:Y:S01]  /*29c0*/  ISETP.NE.AND P1, PT, R4, RZ, PT ;  /* 0x000000ff0400720c */ /* 0x000fe20003f25270 */
[----:B------:R-:W-:Y:S01]  /*29d0*/  IMAD.X R8, RZ, RZ, R8, P2 ;  /* 0x000000ffff087224 */ /* 0x000fe200010e0608 */
[----:B--2---:R-:W-:-:S06]  /*29e0*/  DSETP.GEU.AND P0, PT, R6, R2, PT ;  /* 0x000000020600722a */ /* 0x004fcc0003f0e000 */
[----:B------:R-:W-:Y:S02]  /*29f0*/  FSEL R6, R2, R6, !P0 ;  /* 0x0000000602067208 */ /* 0x000fe40004000000 */
[----:B------:R-:W-:-:S03]  /*2a00*/  FSEL R7, R3, R7, !P0 ;  /* 0x0000000703077208 */ /* 0x000fc60004000000 */
[----:B------:R-:W-:Y:S05]  /*2a10*/  @P1 BRA `(.L_x_413) ;  /* 0xfffffffc00d41947 */ /* 0x000fea000383ffff */
.L_x_405:
[----:B------:R-:W-:Y:S05]  /*2a20*/  BSYNC.RECONVERGENT B1 ;  /* 0x0000000000017941 */ /* 0x000fea0003800200 */
.L_x_403:
[----:B------:R-:W0:Y:S01]  /*2a30*/  S2R R9, SR_LANEID ;  /* 0x0000000000097919 */ /* 0x000e220000000000 */
[----:B------:R-:W-:Y:S04]  /*2a40*/  SHFL.DOWN PT, R2, R6, 0x1, 0x1f ;  /* 0x08201f0006027f89 */ /* 0x000fe800000e0000 */
        /* <DEDUP_REMOVED lines=12> */
[----:B------:R-:W0:Y:S03]  /*2b10*/  SHFL.DOWN PT, R3, R5, 0x2, 0x1f ;  /* 0x08401f0005037f89 */ /* 0x000e2600000e0000 */
[----:B------:R-:W-:Y:S01]  /*2b20*/  @!P2 LOP3.LUT R6, R6, 0xf8, RZ, 0xc0, !PT ;  /* 0x000000f80606a812 */ /* 0x000fe200078ec0ff */
[----:B------:R-:W1:Y:S01]  /*2b30*/  @!P2 S2R R8, SR_CgaCtaId ;  /* 0x000000000008a919 */ /* 0x000e620000008800 */
[----:B0-----:R-:W-:-:S06]  /*2b40*/  DSETP.GEU.AND P0, PT, R4, R2, PT ;  /* 0x000000020400722a */ /* 0x001fcc0003f0e000 */
[----:B------:R-:W-:Y:S02]  /*2b50*/  @!P1 FSEL R4, R2, R4, !P0 ;  /* 0x0000000402049208 */ /* 0x000fe40004000000 */
[----:B------:R-:W-:Y:S02]  /*2b60*/  @!P1 FSEL R5, R3, R5, !P0 ;  /* 0x0000000503059208 */ /* 0x000fe40004000000 */
[----:B------:R-:W-:Y:S01]  /*2b70*/  ISETP.GT.AND P1, PT, R9, 0x1b, PT ;  /* 0x0000001b0900780c */ /* 0x000fe20003f24270 */
[----:B------:R-:W-:Y:S01]  /*2b80*/  SHFL.DOWN PT, R2, R4, 0x4, 0x1f ;  /* 0x08801f0004027f89 */ /* 0x000fe200000e0000 */
[----:B-1----:R-:W-:-:S03]  /*2b90*/  @!P2 LEA R7, R8, R7, 0x18 ;  /* 0x000000070807a211 */ /* 0x002fc600078ec0ff */
[----:B------:R-:W0:Y:S02]  /*2ba0*/  SHFL.DOWN PT, R3, R5, 0x4, 0x1f ;  /* 0x08801f0005037f89 */ /* 0x000e2400000e0000 */
        /* <DEDUP_REMOVED lines=9> */
[----:B------:R-:W-:-:S03]  /*2c40*/  @!P1 FSEL R5, R3, R5, !P0 ;  /* 0x0000000503059208 */ /* 0x000fc60004000000 */
[----:B------:R-:W-:Y:S04]  /*2c50*/  SHFL.DOWN PT, R2, R4, 0x10, 0x1f ;  /* 0x0a001f0004027f89 */ /* 0x000fe800000e0000 */
[----:B------:R-:W0:Y:S02]  /*2c60*/  SHFL.DOWN PT, R3, R5, 0x10, 0x1f ;  /* 0x0a001f0005037f89 */ /* 0x000e2400000e0000 */
[----:B0-----:R-:W-:-:S06]  /*2c70*/  DSETP.GEU.AND P0, PT, R4, R2, PT ;  /* 0x000000020400722a */ /* 0x001fcc0003f0e000 */
[----:B------:R-:W-:Y:S02]  /*2c80*/  FSEL R2, R2, R4, !P0 ;  /* 0x0000000402027208 */ /* 0x000fe40004000000 */
[----:B------:R-:W-:Y:S02]  /*2c90*/  FSEL R3, R3, R5, !P0 ;  /* 0x0000000503037208 */ /* 0x000fe40004000000 */
[----:B------:R-:W-:-:S03]  /*2ca0*/  ISETP.GT.AND P0, PT, R9, 0xf, PT ;  /* 0x0000000f0900780c */ /* 0x000fc60003f04270 */
        /* <DEDUP_REMOVED lines=35> */
[----:B------:R-:W-:-:S07]  /*2ee0*/  FSEL R3, R3, R5, !P0 ;  /* 0x0000000503037208 */ /* 0x000fce0004000000 */
.L_x_401:
[----:B------:R-:W-:Y:S05]  /*2ef0*/  BSYNC.RECONVERGENT B0 ;  /* 0x0000000000007941 */ /* 0x000fea0003800200 */
.L_x_386:
[----:B------:R-:W-:Y:S05]  /*2f00*/  @P2 EXIT ;  /* 0x000000000000294d */ /* 0x000fea0003800000 */
[----:B------:R-:W1:Y:S01]  /*2f10*/  LDCU.64 UR8, c[0x0][0x3a0] ;  /* 0x00007400ff0877ac */ /* 0x000e620008000a00 */
[----:B------:R-:W2:Y:S01]  /*2f20*/  LDC.64 R4, c[0x0][0x388] ;  /* 0x0000e200ff047b82 */ /* 0x000ea20000000a00 */
[----:B------:R-:W0:Y:S01]  /*2f30*/  LDCU.64 UR4, c[0x0][0x3a0] ;  /* 0x00007400ff0477ac */ /* 0x000e220008000a00 */
[----:B-1----:R-:W-:-:S06]  /*2f40*/  DSETP.GT.AND P0, PT, R2, UR8, PT ;  /* 0x0000000802007e2a */ /* 0x002fcc000bf04000 */
[----:B0-----:R-:W-:Y:S02]  /*2f50*/  FSEL R2, R2, UR4, P0 ;  /* 0x0000000402027c08 */ /* 0x001fe40008000000 */
[----:B------:R-:W-:-:S05]  /*2f60*/  FSEL R3, R3, UR5, P0 ;  /* 0x0000000503037c08 */ /* 0x000fca0008000000 */
[----:B--2---:R-:W-:Y:S01]  /*2f70*/  STG.E.64 desc[UR6][R4.64], R2 ;  /* 0x0000000204007986 */ /* 0x004fe2000c101b06 */
[----:B------:R-:W-:Y:S05]  /*2f80*/  EXIT ;  /* 0x000000000000794d */ /* 0x000fea0003800000 */
.L_x_414:
        /* <DEDUP_REMOVED lines=15> */
.L_x_1197:


//--------------------- .text._ZN3cub18CUB_300001_SM_10006detail6reduce18DeviceReduceKernelINS2_10policy_hubIdj11max_functorIdEE10Policy1000EN6thrust24THRUST_300001_SM_1000_NS6detail15normal_iteratorINSA_10device_ptrIdEEEEjS6_dN4cuda3std3__410__identityEEEvT0_PT3_T1_NS0_13GridEvenShareISN_EET2_T4_ --------------------------
	.section	.text._ZN3cub18CUB_300001_SM_10006detail6reduce18DeviceReduceKernelINS2_10policy_hubIdj11max_functorIdEE10Policy1000EN6thrust24THRUST_300001_SM_1000_NS6detail15normal_iteratorINSA_10device_ptrIdEEEEjS6_dN4cuda3std3__410__identityEEEvT0_PT3_T1_NS0_13GridEvenShareISN_EET2_T4_,"ax",@progbits
	.align	128
        .global         _ZN3cub18CUB_300001_SM_10006detail6reduce18DeviceReduceKernelINS2_10policy_hubIdj11max_functorIdEE10Policy1000EN6thrust24THRUST_300001_SM_1000_NS6detail15normal_iteratorINSA_10device_ptrIdEEEEjS6_dN4cuda3std3__410__identityEEEvT0_PT3_T1_NS0_13GridEvenShareISN_EET2_T4_
        .type           _ZN3cub18CUB_300001_SM_10006detail6reduce18DeviceReduceKernelINS2_10policy_hubIdj11max_functorIdEE10Policy1000EN6thrust24THRUST_300001_SM_1000_NS6detail15normal_iteratorINSA_10device_ptrIdEEEEjS6_dN4cuda3std3__410__identityEEEvT0_PT3_T1_NS0_13GridEvenShareISN_EET2_T4_,@function
        .size           _ZN3cub18CUB_300001_SM_10006detail6reduce18DeviceReduceKernelINS2_10policy_hubIdj11max_functorIdEE10Policy1000EN6thrust24THRUST_300001_SM_1000_NS6detail15normal_iteratorINSA_10device_ptrIdEEEEjS6_dN4cuda3std3__410__identityEEEvT0_PT3_T1_NS0_13GridEvenShareISN_EET2_T4_,(.L_x_1198 - _ZN3cub18CUB_300001_SM_10006detail6reduce18DeviceReduceKernelINS2_10policy_hubIdj11max_functorIdEE10Policy1000EN6thrust24THRUST_300001_SM_1000_NS6detail15normal_iteratorINSA_10device_ptrIdEEEEjS6_dN4cuda3std3__410__identityEEEvT0_PT3_T1_NS0_13GridEvenShareISN_EET2_T4_)
        .other          _ZN3cub18CUB_300001_SM_10006detail6reduce18DeviceReduceKernelINS2_10policy_hubIdj11max_functorIdEE10Policy1000EN6thrust24THRUST_300001_SM_1000_NS6detail15normal_iteratorINSA_10device_ptrIdEEEEjS6_dN4cuda3std3__410__identityEEEvT0_PT3_T1_NS0_13GridEvenShareISN_EET2_T4_,@"STO_CUDA_ENTRY STV_DEFAULT"
_ZN3cub18CUB_300001_SM_10006detail6reduce18DeviceReduceKernelINS2_10policy_hubIdj11max_functorIdEE10Policy1000EN6thrust24THRUST_300001_SM_1000_NS6detail15normal_iteratorINSA_10device_ptrIdEEEEjS6_dN4cuda3std3__410__identityEEEvT0_PT3_T1_NS0_13GridEvenShareISN_EET2_T4_:
.text._ZN3cub18CUB_300001_SM_10006detail6reduce18DeviceReduceKernelINS2_10policy_hubIdj11max_functorIdEE10Policy1000EN6thrust24THRUST_300001_SM_1000_NS6detail15normal_iteratorINSA_10device_ptrIdEEEEjS6_dN4cuda3std3__410__identityEEEvT0_PT3_T1_NS0_13GridEvenShareISN_EET2_T4_:
[----:B------:R-:W-:Y:S08]  /*0000*/  LDC R1, c[0x0][0x37c] ;  /* 0x0000df00ff017b82 */ /* 0x000ff00000000800 */
[----:B------:R-:W0:Y:S01]  /*0010*/  S2UR UR10, SR_CTAID.X ;  /* 0x00000000000a79c3 */ /* 0x000e220000002500 */
[----:B------:R-:W1:Y:S01]  /*0020*/  LDCU.64 UR12, c[0x0][0x3a8] ;  /* 0x00007500ff0c77ac */ /* 0x000e620008000a00 */
[----:B------:R-:W-:Y:S01]  /*0030*/  BSSY.RECONVERGENT B0, `(.L_x_415) ;  /* 0x000033f000007945 */ /* 0x000fe20003800200 */
[----:B------:R-:W2:Y:S01]  /*0040*/  LDCU.64 UR8, c[0x0][0x358] ;  /* 0x00006b00ff0877ac */ /* 0x000ea20008000a00 */
[----:B-1----:R-:W-:Y:S01]  /*0050*/  IMAD.U32 R4, RZ, RZ, UR12 ;  /* 0x0000000cff047e24 */ /* 0x002fe2000f8e00ff */
[----:B------:R-:W-:-:S02]  /*0060*/  USHF.L.U32 UR4, UR13, 0xb, URZ ;  /* 0x0000000b0d047899 */ /* 0x000fc400080006ff */
[----:B0-----:R-:W-:-:S06]  /*0070*/  USHF.L.U32 UR6, UR10, 0xb, URZ ;  /* 0x0000000b0a067899 */ /* 0x001fcc00080006ff */
[----:B------:R-:W-:-:S05]  /*0080*/  VIADD R2, R4, -UR6 ;  /* 0x8000000604027c36 */ /* 0x000fca0008000000 */
        /* <DEDUP_REMOVED lines=9> */
[----:B------:R-:W-:-:S04]  /*0120*/  VIADD R5, R3, UR6 ;  /* 0x0000000603057c36 */ /* 0x000fc80008000000 */
[----:B0-----:R-:W-:-:S06]  /*0130*/  IMAD.WIDE.U32 R14, R5, 0x8, R14 ;  /* 0x00000008050e7825 */ /* 0x001fcc00078e000e */
[----:B------:R-:W5:Y:S01]  /*0140*/  LDG.E.64 R14, desc[UR8][R14.64] ;  /* 0x000000080e0e7981 */ /* 0x000f62000c1e1b00 */
[----:B------:R-:W-:-:S07]  /*0150*/  VIADD R21, R3, 0x100 ;  /* 0x0000010003157836 */ /* 0x000fce0000000000 */
.L_x_418:
[----:B------:R-:W-:Y:S05]  /*0160*/  BSYNC.RECONVERGENT B1 ;  /* 0x0000000000017941 */ /* 0x000fea0003800200 */
.L_x_417:
[----:B------:R-:W-:Y:S01]  /*0170*/  ISETP.GE.U32.AND P0, PT, R21, R2, PT ;  /* 0x000000021500720c */ /* 0x000fe20003f06070 */
[----:B------:R-:W-:-:S12]  /*0180*/  BSSY.RECONVERGENT B1, `(.L_x_419) ;  /* 0x00000de000017945 */ /* 0x000fd80003800200 */
[----:B------:R-:W-:Y:S05]  /*0190*/  @P0 BRA `(.L_x_420) ;  /* 0x0000000c00700947 */ /* 0x000fea0003800000 */
[----:B------:R-:W-:Y:S01]  /*01a0*/  LOP3.LUT R5, RZ, R21, RZ, 0x33, !PT ;  /* 0x00000015ff057212 */ /* 0x000fe200078e33ff */
[----:B------:R-:W-:Y:S03]  /*01b0*/  BSSY.RECONVERGENT B2, `(.L_x_421) ;  /* 0x0000072000027945 */ /* 0x000fe60003800200 */
[----:B------:R-:W-:-:S04]  /*01c0*/  IADD3 R5, PT, PT, R4, -UR6, R5 ;  /* 0x8000000604057c10 */ /* 0x000fc8000fffe005 */
[C---:B------:R-:W-:Y:S02]  /*01d0*/  ISETP.GE.U32.AND P0, PT, R5.reuse, 0xf00, PT ;  /* 0x00000f000500780c */ /* 0x040fe40003f06070 */
[----:B------:R-:W-:-:S04]  /*01e0*/  LEA.HI R0, R5, 0x1, RZ, 0x18 ;  /* 0x0000000105007811 */ /* 0x000fc800078fc0ff */
[----:B------:R-:W-:-:S07]  /*01f0*/  LOP3.LUT R4, R0, 0xf, RZ, 0xc0, !PT ;  /* 0x0000000f00047812 */ /* 0x000fce00078ec0ff */
[----:B------:R-:W-:Y:S05]  /*0200*/  @!P0 BRA `(.L_x_422) ;  /* 0x0000000400b08947 */ /* 0x000fea0003800000 */
[----:B------:R-:W0:Y:S01]  /*0210*/  LDC.64 R6, c[0x0][0x380] ;  /* 0x0000e000ff067b82 */ /* 0x000e220000000a00 */
[----:B------:R-:W-:Y:S01]  /*0220*/  LOP3.LUT R25, R0, 0x1fffff0, RZ, 0xc0, !PT ;  /* 0x01fffff000197812 */ /* 0x000fe200078ec0ff */
[----:B------:R-:W-:Y:S01]  /*0230*/  BSSY.RECONVERGENT B3, `(.L_x_423) ;  /* 0x0000068000037945 */ /* 0x000fe20003800200 */
[C---:B------:R-:W-:Y:S01]  /*0240*/  LOP3.LUT R24, R21.reuse, 0x800, RZ, 0xfc, !PT ;  /* 0x0000080015187812 */ /* 0x040fe200078efcff */
[----:B------:R-:W-:Y:S02]  /*0250*/  VIADD R5, R21, UR6 ;  /* 0x0000000615057c36 */ /* 0x000fe40008000000 */
[----:B------:R-:W-:-:S07]  /*0260*/  IMAD.MOV R25, RZ, RZ, -R25 ;  /* 0x000000ffff197224 */ /* 0x000fce00078e0a19 */
.L_x_424:
[----:B0-----:R-:W-:-:S04]  /*0270*/  IMAD.WIDE.U32 R8, R5, 0x8, R6 ;  /* 0x0000000805087825 */ /* 0x001fc800078e0006 */
[----:B------:R-:W-:Y:S02]  /*0280*/  VIADD R23, R5, 0x100 ;  /* 0x0000010005177836 */ /* 0x000fe40000000000 */
[----:B------:R-:W2:Y:S02]  /*0290*/  LDG.E.64 R8, desc[UR8][R8.64] ;  /* 0x0000000808087981 */ /* 0x000ea4000c1e1b00 */
[----:B------:R-:W-:-:S06]  /*02a0*/  IMAD.WIDE.U32 R22, R23, 0x8, R6 ;  /* 0x0000000817167825 */ /* 0x000fcc00078e0006 */
[----:B------:R-:W3:Y:S01]  /*02b0*/  LDG.E.64 R22, desc[UR8][R22.64] ;  /* 0x0000000816167981 */ /* 0x000ee2000c1e1b00 */
[----:B------:R-:W-:-:S04]  /*02c0*/  VIADD R21, R5, 0x200 ;  /* 0x0000020005157836 */ /* 0x000fc80000000000 */
[----:B------:R-:W-:-:S04]  /*02d0*/  IMAD.WIDE.U32 R20, R21, 0x8, R6 ;  /* 0x0000000815147825 */ /* 0x000fc800078e0006 */
[----:B------:R-:W-:Y:S02]  /*02e0*/  VIADD R19, R5, 0x300 ;  /* 0x0000030005137836 */ /* 0x000fe40000000000 */
[----:B------:R-:W4:Y:S02]  /*02f0*/  LDG.E.64 R20, desc[UR8][R20.64] ;  /* 0x0000000814147981 */ /* 0x000f24000c1e1b00 */
        /* <DEDUP_REMOVED lines=9> */
[----:B------:R-:W-:-:S06]  /*0390*/  IMAD.WIDE.U32 R10, R11, 0x8, R6 ;  /* 0x000000080b0a7825 */ /* 0x000fcc00078e0006 */
[----:B------:R-:W4:Y:S01]  /*03a0*/  LDG.E.64 R10, desc[UR8][R10.64] ;  /* 0x000000080a0a7981 */ /* 0x000f22000c1e1b00 */
[----:B--2--5:R-:W-:-:S06]  /*03b0*/  DSETP.GEU.AND P0, PT, R14, R8, PT ;  /* 0x000000080e00722a */ /* 0x024fcc0003f0e000 */
[----:B------:R-:W-:Y:S02]  /*03c0*/  FSEL R14, R8, R14, !P0 ;  /* 0x0000000e080e7208 */ /* 0x000fe40004000000 */
[----:B------:R-:W-:Y:S01]  /*03d0*/  FSEL R15, R9, R15, !P0 ;  /* 0x0000000f090f7208 */ /* 0x000fe20004000000 */
[----:B------:R-:W-:-:S04]  /*03e0*/  VIADD R9, R5, 0x700 ;  /* 0x0000070005097836 */ /* 0x000fc80000000000 */
[----:B------:R-:W-:Y:S01]  /*03f0*/  IMAD.WIDE.U32 R8, R9, 0x8, R6 ;  /* 0x0000000809087825 */ /* 0x000fe200078e0006 */
[----:B---3--:R-:W-:-:S05]  /*0400*/  DSETP.GEU.AND P0, PT, R14, R22, PT ;  /* 0x000000160e00722a */ /* 0x008fca0003f0e000 */
[----:B------:R-:W2:Y:S01]  /*0410*/  LDG.E.64 R8, desc[UR8][R8.64] ;  /* 0x0000000808087981 */ /* 0x000ea2000c1e1b00 */
[----:B------:R-:W-:Y:S01]  /*0420*/  FSEL R15, R23, R15, !P0 ;  /* 0x0000000f170f7208 */ /* 0x000fe20004000000 */
[----:B------:R-:W-:Y:S01]  /*0430*/  VIADD R23, R5, 0x800 ;  /* 0x0000080005177836 */ /* 0x000fe20000000000 */
[----:B------:R-:W-:-:S03]  /*0440*/  FSEL R14, R22, R14, !P0 ;  /* 0x0000000e160e7208 */ /* 0x000fc60004000000 */
[----:B------:R-:W-:-:S06]  /*0450*/  IMAD.WIDE.U32 R22, R23, 0x8, R6 ;  /* 0x0000000817167825 */ /* 0x000fcc00078e0006 */
[----:B------:R-:W3:Y:S01]  /*0460*/  LDG.E.64 R22, desc[UR8][R22.64] ;  /* 0x0000000816167981 */ /* 0x000ee2000c1e1b00 */
[----:B----4-:R-:W-:-:S06]  /*0470*/  DSETP.GEU.AND P0, PT, R14, R20, PT ;  /* 0x000000140e00722a */ /* 0x010fcc0003f0e000 */
[----:B------:R-:W-:Y:S02]  /*0480*/  FSEL R14, R20, R14, !P0 ;  /* 0x0000000e140e7208 */ /* 0x000fe40004000000 */
[----:B------:R-:W-:Y:S01]  /*0490*/  FSEL R15, R21, R15, !P0 ;  /* 0x0000000f150f7208 */ /* 0x000fe20004000000 */
[----:B------:R-:W-:-:S04]  /*04a0*/  VIADD R21, R5, 0x900 ;  /* 0x0000090005157836 */ /* 0x000fc80000000000 */
[----:B------:R-:W-:Y:S01]  /*04b0*/  IMAD.WIDE.U32 R20, R21, 0x8, R6 ;  /* 0x0000000815147825 */ /* 0x000fe200078e0006 */
[----:B------:R-:W-:-:S05]  /*04c0*/  DSETP.GEU.AND P0, PT, R14, R18, PT ;  /* 0x000000120e00722a */ /* 0x000fca0003f0e000 */
[----:B------:R-:W4:Y:S01]  /*04d0*/  LDG.E.64 R20, desc[UR8][R20.64] ;  /* 0x0000000814147981 */ /* 0x000f22000c1e1b00 */
        /* <DEDUP_REMOVED lines=21> */
[----:B------:R-:W-:-:S06]  /*0630*/  IMAD.WIDE.U32 R12, R13, 0x8, R6 ;  /* 0x000000080d0c7825 */ /* 0x000fcc00078e0006 */
[----:B------:R-:W4:Y:S01]  /*0640*/  LDG.E.64 R12, desc[UR8][R12.64] ;  /* 0x000000080c0c7981 */ /* 0x000f22000c1e1b00 */
[----:B--2---:R-:W-:-:S06]  /*0650*/  DSETP.GEU.AND P0, PT, R10, R8, PT ;  /* 0x000000080a00722a */ /* 0x004fcc0003f0e000 */
        /* <DEDUP_REMOVED lines=23> */
[----:B------:R-:W-:Y:S01]  /*07d0*/  DSETP.GEU.AND P0, PT, R8, R12, PT ;  /* 0x0000000c0800722a */ /* 0x000fe20003f0e000 */
[----:B------:R-:W-:-:S05]  /*07e0*/  VIADD R25, R25, 0x10 ;  /* 0x0000001019197836 */ /* 0x000fca0000000000 */
[----:B------:R-:W-:Y:S02]  /*07f0*/  FSEL R8, R12, R8, !P0 ;  /* 0x000000080c087208 */ /* 0x000fe40004000000 */
[----:B------:R-:W-:Y:S02]  /*0800*/  FSEL R9, R13, R9, !P0 ;  /* 0x000000090d097208 */ /* 0x000fe40004000000 */
[----:B------:R-:W-:Y:S01]  /*0810*/  ISETP.NE.AND P1, PT, R25, RZ, PT ;  /* 0x000000ff1900720c */ /* 0x000fe20003f25270 */
[----:B------:R-:W-:Y:S02]  /*0820*/  VIADD R24, R24, 0x1000 ;  /* 0x0000100018187836 */ /* 0x000fe40000000000 */
[----:B------:R-:W-:Y:S01]  /*0830*/  VIADD R5, R5, 0x1000 ;  /* 0x0000100005057836 */ /* 0x000fe20000000000 */
[----:B--2---:R-:W-:-:S06]  /*0840*/  DSETP.GEU.AND P0, PT, R8, R10, PT ;  /* 0x0000000a0800722a */ /* 0x004fcc0003f0e000 */
[----:B------:R-:W-:Y:S02]  /*0850*/  FSEL R8, R10, R8, !P0 ;  /* 0x000000080a087208 */ /* 0x000fe40004000000 */
[----:B------:R-:W-:-:S06]  /*0860*/  FSEL R9, R11, R9, !P0 ;  /* 0x000000090b097208 */ /* 0x000fcc0004000000 */
[----:B---3--:R-:W-:-:S06]  /*0870*/  DSETP.GEU.AND P0, PT, R8, R22, PT ;  /* 0x000000160800722a */ /* 0x008fcc0003f0e000 */
[----:B------:R-:W-:Y:S02]  /*0880*/  FSEL R14, R22, R8, !P0 ;  /* 0x00000008160e7208 */ /* 0x000fe40004000000 */
[----:B------:R-:W-:Y:S01]  /*0890*/  FSEL R15, R23, R9, !P0 ;  /* 0x00000009170f7208 */ /* 0x000fe20004000000 */
[----:B------:R-:W-:Y:S06]  /*08a0*/  @P1 BRA `(.L_x_424) ;  /* 0xfffffff800701947 */ /* 0x000fec000383ffff */
[----:B------:R-:W-:Y:S05]  /*08b0*/  BSYNC.RECONVERGENT B3 ;  /* 0x0000000000037941 */ /* 0x000fea0003800200 */
.L_x_423:
[----:B------:R-:W-:-:S07]  /*08c0*/  VIADD R21, R24, 0xfffff800 ;  /* 0xfffff80018157836 */ /* 0x000fce0000000000 */
.L_x_422:
[----:B------:R-:W-:Y:S05]  /*08d0*/  BSYNC.RECONVERGENT B2 ;  /* 0x0000000000027941 */ /* 0x000fea0003800200 */
.L_x_421:
        /* <DEDUP_REMOVED lines=8> */
[----:B------:R-:W-:-:S04]  /*0960*/  VIADD R25, R21, UR6 ;  /* 0x0000000615197c36 */ /* 0x000fc80008000000 */
[C---:B------:R-:W-:Y:S02]  /*0970*/  VIADD R9, R25.reuse, 0x100 ;  /* 0x0000010019097836 */ /* 0x040fe40000000000 */
[----:B0-----:R-:W-:-:S06]  /*0980*/  IMAD.WIDE.U32 R6, R25, 0x8, R4 ;  /* 0x0000000819067825 */ /* 0x001fcc00078e0004 */
[----:B------:R-:W2:Y:S01]  /*0990*/  LDG.E.64 R6, desc[UR8][R6.64] ;  /* 0x0000000806067981 */ /* 0x000ea2000c1e1b00 */
[----:B------:R-:W-:-:S04]  /*09a0*/  IMAD.WIDE.U32 R8, R9, 0x8, R4 ;  /* 0x0000000809087825 */ /* 0x000fc800078e0004 */
[----:B------:R-:W-:Y:S02]  /*09b0*/  VIADD R11, R25, 0x200 ;  /* 0x00000200190b7836 */ /* 0x000fe40000000000 */
[----:B------:R-:W3:Y:S02]  /*09c0*/  LDG.E.64 R8, desc[UR8][R8.64] ;  /* 0x0000000808087981 */ /* 0x000ee4000c1e1b00 */
        /* <DEDUP_REMOVED lines=42> */
.L_x_426:
[----:B------:R-:W-:Y:S05]  /*0c70*/  BSYNC.RECONVERGENT B2 ;  /* 0x0000000000027941 */ /* 0x000fea0003800200 */
.L_x_425:
        /* <DEDUP_REMOVED lines=32> */
.L_x_428:
[----:B------:R-:W-:Y:S05]  /*0e80*/  BSYNC.RECONVERGENT B2 ;  /* 0x0000000000027941 */ /* 0x000fea0003800200 */
.L_x_427:
[----:B------:R-:W-:Y:S05]  /*0e90*/  @!P0 BRA `(.L_x_420) ;  /* 0x0000000000308947 */ /* 0x000fea0003800000 */
[----:B------:R-:W0:Y:S01]  /*0ea0*/  LDC.64 R6, c[0x0][0x380] ;  /* 0x0000e000ff067b82 */ /* 0x000e220000000a00 */
[----:B------:R-:W-:Y:S02]  /*0eb0*/  VIADD R9, R21, UR6 ;  /* 0x0000000615097c36 */ /* 0x000fe40008000000 */
[----:B------:R-:W-:-:S07]  /*0ec0*/  IMAD.MOV R0, RZ, RZ, -R0 ;  /* 0x000000ffff007224 */ /* 0x000fce00078e0a00 */
.L_x_429:
[----:B0-----:R-:W-:-:S06]  /*0ed0*/  IMAD.WIDE.U32 R4, R9, 0x8, R6 ;  /* 0x0000000809047825 */ /* 0x001fcc00078e0006 */
        /* <DEDUP_REMOVED lines=8> */
.L_x_420:
[----:B------:R-:W-:Y:S05]  /*0f60*/  BSYNC.RECONVERGENT B1 ;  /* 0x0000000000017941 */ /* 0x000fea0003800200 */
.L_x_419:
[----:B------:R-:W-:-:S13]  /*0f70*/  ISETP.GE.U32.AND P0, PT, R2, 0x100, PT ;  /* 0x000001000200780c */ /* 0x000fda0003f06070 */
        /* <DEDUP_REMOVED lines=47> */
[----:B------:R-:W1:Y:S01]  /*1270*/  S2UR UR5, SR_CgaCtaId ;  /* 0x00000000000579c3 */ /* 0x000e620000008800 */
[----:B------:R-:W-:Y:S02]  /*1280*/  UMOV UR4, 0x400 ;  /* 0x0000040000047882 */ /* 0x000fe40000000000 */
[----:B-1----:R-:W-:-:S09]  /*1290*/  ULEA UR4, UR5, UR4, 0x18 ;  /* 0x0000000405047291 */ /* 0x002fd2000f8ec0ff */
[----:B------:R-:W1:Y:S04]  /*12a0*/  LDS.128 R12, [UR4+0x10] ;  /* 0x00001004ff0c7984 */ /* 0x000e680008000c00 */
[----:B0-----:R-:W0:Y:S01]  /*12b0*/  LDS.128 R8, [UR4+0x20] ;  /* 0x00002004ff087984 */ /* 0x001e220008000c00 */
[----:B-1----:R-:W-:-:S06]  /*12c0*/  DSETP.GEU.AND P1, PT, R4, R12, PT ;  /* 0x0000000c0400722a */ /* 0x002fcc0003f2e000 */
[----:B------:R-:W-:Y:S02]  /*12d0*/  FSEL R2, R12, R4, !P1 ;  /* 0x000000040c027208 */ /* 0x000fe40004800000 */
[----:B------:R-:W-:Y:S02]  /*12e0*/  FSEL R3, R13, R5, !P1 ;  /* 0x000000050d037208 */ /* 0x000fe40004800000 */
[----:B------:R-:W1:Y:S04]  /*12f0*/  LDS.128 R4, [UR4+0x30] ;  /* 0x00003004ff047984 */ /* 0x000e680008000c00 */
[----:B------:R-:W-:-:S06]  /*1300*/  DSETP.GEU.AND P1, PT, R2, R14, PT ;  /* 0x0000000e0200722a */ /* 0x000fcc0003f2e000 */
[----:B------:R-:W-:Y:S02]  /*1310*/  FSEL R2, R14, R2, !P1 ;  /* 0x000000020e027208 */ /* 0x000fe40004800000 */
[----:B------:R-:W-:-:S06]  /*1320*/  FSEL R3, R15, R3, !P1 ;  /* 0x000000030f037208 */ /* 0x000fcc0004800000 */
[----:B0-----:R-:W-:-:S06]  /*1330*/  DSETP.GEU.AND P1, PT, R2, R8, PT ;  /* 0x000000080200722a */ /* 0x001fcc0003f2e000 */
[----:B------:R-:W-:Y:S02]  /*1340*/  FSEL R8, R8, R2, !P1 ;  /* 0x0000000208087208 */ /* 0x000fe40004800000 */
[----:B------:R-:W-:Y:S02]  /*1350*/  FSEL R9, R9, R3, !P1 ;  /* 0x0000000309097208 */ /* 0x000fe40004800000 */
[----:B------:R-:W0:Y:S04]  /*1360*/  LDS.64 R2, [UR4+0x40] ;  /* 0x00004004ff027984 */ /* 0x000e280008000a00 */
[----:B------:R-:W-:-:S06]  /*1370*/  DSETP.GEU.AND P1, PT, R8, R10, PT ;  /* 0x0000000a0800722a */ /* 0x000fcc0003f2e000 */
[----:B------:R-:W-:Y:S02]  /*1380*/  FSEL R8, R10, R8, !P1 ;  /* 0x000000080a087208 */ /* 0x000fe40004800000 */
[----:B------:R-:W-:-:S06]  /*1390*/  FSEL R9, R11, R9, !P1 ;  /* 0x000000090b097208 */ /* 0x000fcc0004800000 */
[----:B-1----:R-:W-:-:S06]  /*13a0*/  DSETP.GEU.AND P1, PT, R8, R4, PT ;  /* 0x000000040800722a */ /* 0x002fcc0003f2e000 */
        /* <DEDUP_REMOVED lines=9> */
.L_x_430:
[----:B------:R-:W-:-:S04]  /*1440*/  LOP3.LUT R0, R3, 0x3e0, RZ, 0xc0, !PT ;  /* 0x000003e003007812 */ /* 0x000fc800078ec0ff */
[----:B------:R-:W-:Y:S01]  /*1450*/  LOP3.LUT R7, RZ, R0, RZ, 0x33, !PT ;  /* 0x00000000ff077212 */ /* 0x000fe200078e33ff */
[----:B------:R-:W-:Y:S02]  /*1460*/  VIADD R5, R0, 0x20 ;  /* 0x0000002000057836 */ /* 0x000fe40000000000 */
[----:B------:R-:W0:Y:S03]  /*1470*/  S2R R0, SR_LANEID ;  /* 0x0000000000007919 */ /* 0x000e260000000000 */
[----:B------:R-:W-:Y:S01]  /*1480*/  ISETP.GT.U32.AND P0, PT, R5, R2, PT ;  /* 0x000000020500720c */ /* 0x000fe20003f04070 */
[----:B------:R-:W-:-:S05]  /*1490*/  IMAD.IADD R5, R2, 0x1, R7 ;  /* 0x0000000102057824 */ /* 0x000fca00078e0207 */
[----:B------:R-:W-:-:S05]  /*14a0*/  SEL R5, R5, 0x1f, P0 ;  /* 0x0000001f05057807 */ /* 0x000fca0000000000 */
[----:B-----5:R-:W-:Y:S04]  /*14b0*/  SHFL.DOWN PT, R6, R14, 0x1, R5 ;  /* 0x082000000e067989 */ /* 0x020fe800000e0005 */
[----:B------:R-:W1:Y:S01]  /*14c0*/  SHFL.DOWN PT, R7, R15, 0x1, R5 ;  /* 0x082000000f077989 */ /* 0x000e6200000e0005 */
[----:B0-----:R-:W-:Y:S01]  /*14d0*/  ISETP.GE.AND P0, PT, R0, R5, PT ;  /* 0x000000050000720c */ /* 0x001fe20003f06270 */
[----:B-1----:R-:W-:-:S06]  /*14e0*/  DSETP.GEU.AND P1, PT, R14, R6, PT ;  /* 0x000000060e00722a */ /* 0x002fcc0003f2e000 */
        /* <DEDUP_REMOVED lines=54> */
[----:B0-----:R-:W-:-:S06]  /*1850*/  DSETP.GEU.AND P1, PT, R4, R12, PT ;  /* 0x0000000c0400722a */ /* 0x001fcc0003f2e000 */
[-C--:B------:R-:W-:Y:S02]  /*1860*/  FSEL R3, R12, R4.reuse, !P1 ;  /* 0x000000040c037208 */ /* 0x080fe40004800000 */
[-C--:B------:R-:W-:Y:S02]  /*1870*/  FSEL R13, R13, R5.reuse, !P1 ;  /* 0x000000050d0d7208 */ /* 0x080fe40004800000 */
[----:B------:R-:W-:Y:S02]  /*1880*/  FSEL R0, R3, R4, P2 ;  /* 0x0000000403007208 */ /* 0x000fe40001000000 */
[C---:B------:R-:W-:Y:S02]  /*1890*/  ISETP.GT.U32.AND P1, PT, R2.reuse, 0x40, PT ;  /* 0x000000400200780c */ /* 0x040fe40003f24070 */
[----:B------:R-:W-:Y:S01]  /*18a0*/  FSEL R13, R13, R5, P2 ;  /* 0x000000050d0d7208 */ /* 0x000fe20001000000 */
[----:B------:R-:W-:Y:S01]  /*18b0*/  IMAD.MOV.U32 R12, RZ, RZ, R0 ;  /* 0x000000ffff0c7224 */ /* 0x000fe200078e0000 */
[----:B------:R-:W-:Y:S01]  /*18c0*/  ISETP.GT.U32.AND P2, PT, R2, 0x60, PT ;  /* 0x000000600200780c */ /* 0x000fe20003f44070 */
[----:B------:R-:W0:Y:S04]  /*18d0*/  LDS.128 R4, [UR4+0x30] ;  /* 0x00003004ff047984 */ /* 0x000e280008000c00 */
[----:B------:R-:W-:-:S06]  /*18e0*/  DSETP.GEU.AND P3, PT, R12, R14, PT ;  /* 0x0000000e0c00722a */ /* 0x000fcc0003f6e000 */
[----:B------:R-:W-:Y:S02]  /*18f0*/  @P1 FSEL R0, R14, R0, !P3 ;  /* 0x000000000e001208 */ /* 0x000fe40005800000 */
[----:B------:R-:W-:Y:S02]  /*1900*/  @P1 FSEL R13, R15, R13, !P3 ;  /* 0x0000000d0f0d1208 */ /* 0x000fe40005800000 */
[----:B------:R-:W-:Y:S01]  /*1910*/  ISETP.GT.U32.AND P1, PT, R2, 0x80, PT ;  /* 0x000000800200780c */ /* 0x000fe20003f24070 */
[----:B------:R-:W-:-:S06]  /*1920*/  IMAD.MOV.U32 R12, RZ, RZ, R0 ;  /* 0x000000ffff0c7224 */ /* 0x000fcc00078e0000 */
[----:B-1----:R-:W-:-:S06]  /*1930*/  DSETP.GEU.AND P3, PT, R12, R8, PT ;  /* 0x000000080c00722a */ /* 0x002fcc0003f6e000 */
[----:B------:R-:W-:Y:S02]  /*1940*/  @P2 FSEL R0, R8, R0, !P3 ;  /* 0x0000000008002208 */ /* 0x000fe40005800000 */
[----:B------:R-:W-:Y:S02]  /*1950*/  @P2 FSEL R13, R9, R13, !P3 ;  /* 0x0000000d090d2208 */ /* 0x000fe40005800000 */
[----:B------:R-:W-:Y:S01]  /*1960*/  ISETP.GT.U32.AND P2, PT, R2, 0xa0, PT ;  /* 0x000000a00200780c */ /* 0x000fe20003f44070 */
[----:B------:R-:W-:Y:S01]  /*1970*/  IMAD.MOV.U32 R12, RZ, RZ, R0 ;  /* 0x000000ffff0c7224 */ /* 0x000fe200078e0000 */
[----:B------:R-:W1:Y:S05]  /*1980*/  LDS.64 R8, [UR4+0x40] ;  /* 0x00004004ff087984 */ /* 0x000e6a0008000a00 */
[----:B------:R-:W-:-:S06]  /*1990*/  DSETP.GEU.AND P3, PT, R12, R10, PT ;  /* 0x0000000a0c00722a */ /* 0x000fcc0003f6e000 */
[----:B------:R-:W-:Y:S02]  /*19a0*/  @P1 FSEL R0, R10, R0, !P3 ;  /* 0x000000000a001208 */ /* 0x000fe40005800000 */
[----:B------:R-:W-:Y:S02]  /*19b0*/  @P1 FSEL R13, R11, R13, !P3 ;  /* 0x0000000d0b0d1208 */ /* 0x000fe40005800000 */
[----:B------:R-:W-:Y:S01]  /*19c0*/  ISETP.GT.U32.AND P1, PT, R2, 0xc0, PT ;  /* 0x000000c00200780c */ /* 0x000fe20003f24070 */
[----:B------:R-:W-:Y:S02]  /*19d0*/  IMAD.MOV.U32 R10, RZ, RZ, R0 ;  /* 0x000000ffff0a7224 */ /* 0x000fe400078e0000 */
[----:B------:R-:W-:-:S06]  /*19e0*/  IMAD.MOV.U32 R11, RZ, RZ, R13 ;  /* 0x000000ffff0b7224 */ /* 0x000fcc00078e000d */
[----:B0-----:R-:W-:-:S06]  /*19f0*/  DSETP.GEU.AND P3, PT, R10, R4, PT ;  /* 0x000000040a00722a */ /* 0x001fcc0003f6e000 */
[----:B------:R-:W-:Y:S02]  /*1a00*/  @P2 FSEL R0, R4, R0, !P3 ;  /* 0x0000000004002208 */ /* 0x000fe40005800000 */
[----:B------:R-:W-:Y:S02]  /*1a10*/  @P2 FSEL R13, R5, R13, !P3 ;  /* 0x0000000d050d2208 */ /* 0x000fe40005800000 */
[----:B------:R-:W-:Y:S01]  /*1a20*/  ISETP.GT.U32.AND P2, PT, R2, 0xe0, PT ;  /* 0x000000e00200780c */ /* 0x000fe20003f44070 */
        /* <DEDUP_REMOVED lines=13> */
.L_x_416:
[----:B------:R-:W0:Y:S01]  /*1b00*/  S2R R0, SR_TID.X ;  /* 0x0000000000007919 */ /* 0x000e220000002100 */
[----:B------:R-:W1:Y:S02]  /*1b10*/  LDCU.64 UR14, c[0x0][0x380] ;  /* 0x00007000ff0e77ac */ /* 0x000e640008000a00 */
[----:B-1----:R-:W-:Y:S02]  /*1b20*/  IMAD.U32 R6, RZ, RZ, UR14 ;  /* 0x0000000eff067e24 */ /* 0x002fe4000f8e00ff */
[----:B------:R-:W-:Y:S02]  /*1b30*/  IMAD.U32 R7, RZ, RZ, UR15 ;  /* 0x0000000fff077e24 */ /* 0x000fe4000f8e00ff */
[----:B0-----:R-:W-:-:S04]  /*1b40*/  VIADD R25, R0, UR6 ;  /* 0x0000000600197c36 */ /* 0x001fc80008000000 */
        /* <DEDUP_REMOVED lines=9> */
[----:B------:R-:W-:Y:S01]  /*1be0*/  ISETP.GE.U32.AND P1, PT, R2, UR4, PT ;  /* 0x0000000402007c0c */ /* 0x000fe2000bf26070 */
        /* <DEDUP_REMOVED lines=21> */
[----:B------:R-:W-:Y:S06]  /*1d40*/  @!P1 BRA `(.L_x_432) ;  /* 0x0000001000849947 */ /* 0x000fec0003800000 */
[----:B------:R-:W-:Y:S01]  /*1d50*/  ULEA UR11, UR13, UR6, 0xb ;  /* 0x000000060d0b7291 */ /* 0x000fe2000f8e58ff */
[----:B------:R-:W-:Y:S01]  /*1d60*/  VIADD R3, R4, 0xfffff800 ;  /* 0xfffff80004037836 */ /* 0x000fe20000000000 */
[----:B------:R-:W-:Y:S01]  /*1d70*/  LOP3.LUT R5, RZ, R0, RZ, 0x33, !PT ;  /* 0x00000000ff057212 */ /* 0x000fe200078e33ff */
[----:B------:R-:W-:-:S03]  /*1d80*/  UIADD3 UR5, UPT, UPT, UR4, UR6, URZ ;  /* 0x0000000604057290 */ /* 0x000fc6000fffe0ff */
[----:B------:R-:W-:Y:S02]  /*1d90*/  ISETP.LT.U32.AND P0, PT, R3, UR11, PT ;  /* 0x0000000b03007c0c */ /* 0x000fe4000bf01070 */
[----:B------:R-:W-:Y:S01]  /*1da0*/  IADD3 R5, PT, PT, R4, -UR4, R5 ;  /* 0x8000000404057c10 */ /* 0x000fe2000fffe005 */
[----:B------:R-:W-:Y:S01]  /*1db0*/  IMAD.U32 R25, RZ, RZ, UR5 ;  /* 0x00000005ff197e24 */ /* 0x000fe2000f8e00ff */
[----:B------:R-:W-:-:S03]  /*1dc0*/  UMOV UR4, URZ ;  /* 0x000000ff00047c82 */ /* 0x000fc60008000000 */
[----:B------:R-:W-:Y:S01]  /*1dd0*/  VIADD R2, R5, -UR6 ;  /* 0x8000000605027c36 */ /* 0x000fe20008000000 */
[----:B------:R-:W-:Y:S01]  /*1de0*/  UMOV UR6, UR5 ;  /* 0x0000000500067c82 */ /* 0x000fe20008000000 */
[----:B------:R-:W-:-:S04]  /*1df0*/  IADD3 R25, PT, PT, R25, 0x800, R0 ;  /* 0x0000080019197810 */ /* 0x000fc80007ffe000 */
[----:B------:R-:W-:Y:S05]  /*1e00*/  @P0 BRA `(.L_x_433) ;  /* 0x0000000000c40947 */ /* 0x000fea0003800000 */
[----:B------:R-:W0:Y:S01]  /*1e10*/  LDC.64 R6, c[0x0][0x380] ;  /* 0x0000e000ff067b82 */ /* 0x000e220000000a00 */
[----:B------:R-:W1:Y:S01]  /*1e20*/  LDCU.64 UR12, c[0x0][0x3a8] ;  /* 0x00007500ff0c77ac */ /* 0x000e620008000a00 */
[----:B------:R-:W-:Y:S01]  /*1e30*/  NOP ;  /* 0x0000000000007918 */ /* 0x000fe20000000000 */
.L_x_434:
[----:B------:R-:W-:-:S04]  /*1e40*/  VIADD R19, R0, UR11 ;  /* 0x0000000b00137c36 */ /* 0x000fc80008000000 */
[----:B0-----:R-:W-:-:S05]  /*1e50*/  IMAD.WIDE.U32 R18, R19, 0x8, R6 ;  /* 0x0000000813127825 */ /* 0x001fca00078e0006 */
        /* <DEDUP_REMOVED lines=26> */
[----:B-1----:R-:W-:-:S04]  /*2000*/  USHF.L.U32 UR7, UR13, 0xb, URZ ;  /* 0x0000000b0d077899 */ /* 0x002fc800080006ff */
[----:B------:R-:W-:Y:S02]  /*2010*/  UIADD3 UR6, UPT, UPT, UR7, UR6, URZ ;  /* 0x0000000607067290 */ /* 0x000fe4000fffe0ff */
[----:B------:R-:W-:Y:S02]  /*2020*/  VIADD R2, R2, -UR7 ;  /* 0x8000000702027c36 */ /* 0x000fe40008000000 */
[----:B------:R-:W-:Y:S01]  /*2030*/  VIADD R25, R25, UR7 ;  /* 0x0000000719197c36 */ /* 0x000fe20008000000 */
[----:B--2---:R-:W-:-:S06]  /*2040*/  DSETP.GEU.AND P0, PT, R4, R20, PT ;  /* 0x000000140400722a */ /* 0x004fcc0003f0e000 */
[----:B------:R-:W-:Y:S01]  /*2050*/  FSEL R8, R20, R4, !P0 ;  /* 0x0000000414087208 */ /* 0x000fe20004000000 */
[----:B------:R-:W-:Y:S01]  /*2060*/  IMAD.U32 R4, RZ, RZ, UR12 ;  /* 0x0000000cff047e24 */ /* 0x000fe2000f8e00ff */
[----:B------:R-:W-:-:S03]  /*2070*/  FSEL R9, R21, R5, !P0 ;  /* 0x0000000515097208 */ /* 0x000fc60004000000 */
[----:B------:R-:W-:-:S05]  /*2080*/  VIADD R5, R4, -UR11 ;  /* 0x8000000b04057c36 */ /* 0x000fca0008000000 */
[----:B------:R-:W-:Y:S01]  /*2090*/  ISETP.GE.U32.AND P1, PT, R5, UR7, PT ;  /* 0x0000000705007c0c */ /* 0x000fe2000bf26070 */
[----:B------:R-:W-:-:S06]  /*20a0*/  DSETP.GEU.AND P0, PT, R8, R22, PT ;  /* 0x000000160800722a */ /* 0x000fcc0003f0e000 */
[----:B------:R-:W-:Y:S02]  /*20b0*/  FSEL R14, R22, R8, !P0 ;  /* 0x00000008160e7208 */ /* 0x000fe40004000000 */
[----:B------:R-:W-:-:S04]  /*20c0*/  FSEL R15, R23, R9, !P0 ;  /* 0x00000009170f7208 */ /* 0x000fc80004000000 */
[----:B------:R-:W-:Y:S05]  /*20d0*/  @!P1 BRA `(.L_x_432) ;  /* 0x0000000c00a09947 */ /* 0x000fea0003800000 */
[----:B------:R-:W-:Y:S02]  /*20e0*/  ULEA UR11, UR13, UR11, 0xb ;  /* 0x0000000b0d0b7291 */ /* 0x000fe4000f8e58ff */
[----:B------:R-:W-:-:S04]  /*20f0*/  UIADD3 UR4, UPT, UPT, UR4, 0x1, URZ ;  /* 0x0000000104047890 */ /* 0x000fc8000fffe0ff */
[----:B------:R-:W-:-:S13]  /*2100*/  ISETP.LT.U32.AND P0, PT, R3, UR11, PT ;  /* 0x0000000b03007c0c */ /* 0x000fda000bf01070 */
[----:B------:R-:W-:Y:S05]  /*2110*/  @!P0 BRA `(.L_x_434) ;  /* 0xfffffffc00488947 */ /* 0x000fea000383ffff */
.L_x_433:
[----:B------:R-:W-:Y:S01]  /*2120*/  VIADD R3, R4, -UR11 ;  /* 0x8000000b04037c36 */ /* 0x000fe20008000000 */
[----:B------:R-:W-:Y:S04]  /*2130*/  BSSY.RECONVERGENT B1, `(.L_x_432) ;  /* 0x00000e2000017945 */ /* 0x000fe80003800200 */
[----:B------:R-:W-:-:S04]  /*2140*/  ISETP.GE.AND P0, PT, R0, R3, PT ;  /* 0x000000030000720c */ /* 0x000fc80003f06270 */
[----:B------:R-:W-:-:S13]  /*2150*/  ISETP.LE.U32.OR P0, PT, R4, UR11, P0 ;  /* 0x0000000b04007c0c */ /* 0x000fda0008703470 */
[----:B------:R-:W-:Y:S05]  /*2160*/  @P0 BRA `(.L_x_435) ;  /* 0x0000000c00780947 */ /* 0x000fea0003800000 */
[----:B------:R-:W-:Y:S01]  /*2170*/  UIMAD UR7, UR4, UR13, URZ ;  /* 0x0000000d040772a4 */ /* 0x000fe2000f8e02ff */
[----:B------:R-:W-:Y:S01]  /*2180*/  LOP3.LUT R3, RZ, R0, RZ, 0x33, !PT ;  /* 0x00000000ff037212 */ /* 0x000fe200078e33ff */
[----:B------:R-:W-:Y:S03]  /*2190*/  BSSY.RECONVERGENT B2, `(.L_x_436) ;  /* 0x0000074000027945 */ /* 0x000fe60003800200 */
[----:B------:R-:W-:Y:S01]  /*21a0*/  IADD3 R4, PT, PT, R4, -UR5, R3 ;  /* 0x8000000504047c10 */ /* 0x000fe2000fffe003 */
[----:B------:R-:W-:-:S04]  /*21b0*/  IMAD.U32 R3, RZ, RZ, UR7 ;  /* 0x00000007ff037e24 */ /* 0x000fc8000f8e00ff */
[----:B------:R-:W-:Y:S02]  /*21c0*/  IMAD R4, R3, -0x800, R4 ;  /* 0xfffff80003047824 */ /* 0x000fe400078e0204 */
[----:B------:R-:W-:-:S03]  /*21d0*/  IMAD.MOV.U32 R3, RZ, RZ, R0 ;  /* 0x000000ffff037224 */ /* 0x000fc600078e0000 */
        /* <DEDUP_REMOVED lines=9> */
.L_x_439:
[----:B------:R-:W-:-:S04]  /*2270*/  VIADD R9, R25, 0xfffff800 ;  /* 0xfffff80019097836 */ /* 0x000fc80000000000 */
[----:B------:R-:W-:-:S06]  /*2280*/  IMAD.WIDE.U32 R8, R9, 0x8, R6 ;  /* 0x0000000809087825 */ /* 0x000fcc00078e0006 */
[----:B------:R-:W2:Y:S01]  /*2290*/  LDG.E.64 R8, desc[UR8][R8.64] ;  /* 0x0000000808087981 */ /* 0x000ea2000c1e1b00 */
[----:B------:R-:W-:-:S04]  /*22a0*/  VIADD R23, R25, 0xfffff900 ;  /* 0xfffff90019177836 */ /* 0x000fc80000000000 */
        /* <DEDUP_REMOVED lines=8> */
[----:B------:R-:W5:Y:S02]  /*2330*/  LDG.E.64 R18, desc[UR8][R18.64] ;  /* 0x0000000812127981 */ /* 0x000f64000c1e1b00 */
[----:B------:R-:W-:-:S04]  /*2340*/  IMAD.WIDE.U32 R16, R17, 0x8, R6 ;  /* 0x0000000811107825 */ /* 0x000fc800078e0006 */
[----:B------:R-:W-:Y:S02]  /*2350*/  VIADD R13, R25, 0xfffffd00 ;  /* 0xfffffd00190d7836 */ /* 0x000fe40000000000 */
[----:B------:R-:W5:Y:S02]  /*2360*/  LDG.E.64 R16, desc[UR8][R16.64] ;  /* 0x0000000810107981 */ /* 0x000f64000c1e1b00 */
[----:B------:R-:W-:-:S04]  /*2370*/  IMAD.WIDE.U32 R12, R13, 0x8, R6 ;  /* 0x000000080d0c7825 */ /* 0x000fc800078e0006 */
[----:B------:R-:W-:Y:S02]  /*2380*/  VIADD R11, R25, 0xfffffe00 ;  /* 0xfffffe00190b7836 */ /* 0x000fe40000000000 */
[----:B------:R-:W5:Y:S02]  /*2390*/  LDG.E.64 R12, desc[UR8][R12.64] ;  /* 0x000000080c0c7981 */ /* 0x000f64000c1e1b00 */
[----:B------:R-:W-:-:S06]  /*23a0*/  IMAD.WIDE.U32 R10, R11, 0x8, R6 ;  /* 0x000000080b0a7825 */ /* 0x000fcc00078e0006 */
[----:B------:R-:W5:Y:S01]  /*23b0*/  LDG.E.64 R10, desc[UR8][R10.64] ;  /* 0x000000080a0a7981 */ /* 0x000f62000c1e1b00 */
[----:B--2---:R-:W-:-:S06]  /*23c0*/  DSETP.GEU.AND P0, PT, R14, R8, PT ;  /* 0x000000080e00722a */ /* 0x004fcc0003f0e000 */
[----:B------:R-:W-:Y:S01]  /*23d0*/  FSEL R15, R9, R15, !P0 ;  /* 0x0000000f090f7208 */ /* 0x000fe20004000000 */
[----:B------:R-:W-:Y:S01]  /*23e0*/  VIADD R9, R25, 0xffffff00 ;  /* 0xffffff0019097836 */ /* 0x000fe20000000000 */
[----:B------:R-:W-:-:S03]  /*23f0*/  FSEL R14, R8, R14, !P0 ;  /* 0x0000000e080e7208 */ /* 0x000fc60004000000 */
[----:B------:R-:W-:-:S03]  /*2400*/  IMAD.WIDE.U32 R8, R9, 0x8, R6 ;  /* 0x0000000809087825 */ /* 0x000fc600078e0006 */
[----:B---3--:R-:W-:-:S03]  /*2410*/  DSETP.GEU.AND P0, PT, R14, R22, PT ;  /* 0x000000160e00722a */ /* 0x008fc60003f0e000 */
[----:B------:R-:W2:Y:S03]  /*2420*/  LDG.E.64 R8, desc[UR8][R8.64] ;  /* 0x0000000808087981 */ /* 0x000ea6000c1e1b00 */
[----:B------:R-:W-:Y:S02]  /*2430*/  FSEL R14, R22, R14, !P0 ;  /* 0x0000000e160e7208 */ /* 0x000fe40004000000 */
[----:B------:R-:W-:Y:S01]  /*2440*/  FSEL R15, R23, R15, !P0 ;  /* 0x0000000f170f7208 */ /* 0x000fe20004000000 */
[----:B------:R-:W-:-:S06]  /*2450*/  IMAD.WIDE.U32 R22, R25, 0x8, R6 ;  /* 0x0000000819167825 */ /* 0x000fcc00078e0006 */
[----:B------:R-:W3:Y:S01]  /*2460*/  LDG.E.64 R22, desc[UR8][R22.64] ;  /* 0x0000000816167981 */ /* 0x000ee2000c1e1b00 */
[----:B----4-:R-:W-:-:S06]  /*2470*/  DSETP.GEU.AND P0, PT, R14, R20, PT ;  /* 0x000000140e00722a */ /* 0x010fcc0003f0e000 */
[----:B------:R-:W-:Y:S02]  /*2480*/  FSEL R14, R20, R14, !P0 ;  /* 0x0000000e140e7208 */ /* 0x000fe40004000000 */
[----:B------:R-:W-:Y:S01]  /*2490*/  FSEL R15, R21, R15, !P0 ;  /* 0x0000000f150f7208 */ /* 0x000fe20004000000 */
[----:B------:R-:W-:-:S04]  /*24a0*/  VIADD R21, R25, 0x100 ;  /* 0x0000010019157836 */ /* 0x000fc80000000000 */
[----:B------:R-:W-:Y:S01]  /*24b0*/  IMAD.WIDE.U32 R20, R21, 0x8, R6 ;  /* 0x0000000815147825 */ /* 0x000fe200078e0006 */
[----:B-----5:R-:W-:-:S05]  /*24c0*/  DSETP.GEU.AND P0, PT, R14, R18, PT ;  /* 0x000000120e00722a */ /* 0x020fca0003f0e000 */
[----:B------:R-:W4:Y:S01]  /*24d0*/  LDG.E.64 R20, desc[UR8][R20.64] ;  /* 0x0000000814147981 */ /* 0x000f22000c1e1b00 */
[----:B------:R-:W-:Y:S02]  /*24e0*/  FSEL R14, R18, R14, !P0 ;  /* 0x0000000e120e7208 */ /* 0x000fe40004000000 */
[----:B------:R-:W-:Y:S01]  /*24f0*/  FSEL R15, R19, R15, !P0 ;  /* 0x0000000f130f7208 */ /* 0x000fe20004000000 */
[----:B------:R-:W-:-:S04]  /*2500*/  VIADD R19, R25, 0x200 ;  /* 0x0000020019137836 */ /* 0x000fc80000000000 */
[----:B------:R-:W-:Y:S01]  /*2510*/  IMAD.WIDE.U32 R18, R19, 0x8, R6 ;  /* 0x0000000813127825 */ /* 0x000fe200078e0006 */
[----:B------:R-:W-:-:S05]  /*2520*/  DSETP.GEU.AND P0, PT, R14, R16, PT ;  /* 0x000000100e00722a */ /* 0x000fca0003f0e000 */
[----:B------:R-:W5:Y:S01]  /*2530*/  LDG.E.64 R18, desc[UR8][R18.64] ;  /* 0x0000000812127981 */ /* 0x000f62000c1e1b00 */
        /* <DEDUP_REMOVED lines=15> */
[----:B------:R-:W-:-:S06]  /*2630*/  IMAD.WIDE.U32 R12, R13, 0x8, R6 ;  /* 0x000000080d0c7825 */ /* 0x000fcc00078e0006 */
[----:B------:R-:W5:Y:S01]  /*2640*/  LDG.E.64 R12, desc[UR8][R12.64] ;  /* 0x000000080c0c7981 */ /* 0x000f62000c1e1b00 */
        /* <DEDUP_REMOVED lines=39> */
.L_x_438:
[----:B------:R-:W-:-:S07]  /*28c0*/  VIADD R3, R3, 0xfffff800 ;  /* 0xfffff80003037836 */ /* 0x000fce0000000000 */
.L_x_437:
[----:B------:R-:W-:Y:S05]  /*28d0*/  BSYNC.RECONVERGENT B2 ;  /* 0x0000000000027941 */ /* 0x000fea0003800200 */
.L_x_436:
        /* <DEDUP_REMOVED lines=9> */
[----:B------:R-:W-:Y:S02]  /*2970*/  VIADD R11, R5, 0x100 ;  /* 0x00000100050b7836 */ /* 0x000fe40000000000 */
[----:B------:R-:W2:Y:S02]  /*2980*/  LDG.E.64 R8, desc[UR8][R8.64] ;  /* 0x0000000808087981 */ /* 0x000ea4000c1e1b00 */
        /* <DEDUP_REMOVED lines=45> */
.L_x_441:
[----:B------:R-:W-:Y:S05]  /*2c60*/  BSYNC.RECONVERGENT B2 ;  /* 0x0000000000027941 */ /* 0x000fea0003800200 */
.L_x_440:
[----:B------:R-:W-:Y:S05]  /*2c70*/  @!P0 BRA `(.L_x_435) ;  /* 0x0000000000b48947 */ /* 0x000fea0003800000 */
[----:B------:R-:W-:Y:S01]  /*2c80*/  ISETP.GE.U32.AND P1, PT, R26, 0x4, PT ;  /* 0x000000041a00780c */ /* 0x000fe20003f26070 */
[----:B------:R-:W-:Y:S01]  /*2c90*/  BSSY.RECONVERGENT B2, `(.L_x_442) ;  /* 0x000001c000027945 */ /* 0x000fe20003800200 */
[----:B------:R-:W-:-:S11]  /*2ca0*/  LOP3.LUT P0, RZ, R4, 0x3, RZ, 0xc0, !PT ;  /* 0x0000000304ff7812 */ /* 0x000fd6000780c0ff */
[----:B------:R-:W-:Y:S05]  /*2cb0*/  @!P1 BRA `(.L_x_443) ;  /* 0x0000000000649947 */ /* 0x000fea0003800000 */
        /* <DEDUP_REMOVED lines=25> */
.L_x_443:
[----:B------:R-:W-:Y:S05]  /*2e50*/  BSYNC.RECONVERGENT B2 ;  /* 0x0000000000027941 */ /* 0x000fea0003800200 */
.L_x_442:
[----:B------:R-:W-:Y:S05]  /*2e60*/  @!P0 BRA `(.L_x_435) ;  /* 0x0000000000388947 */ /* 0x000fea0003800000 */
[----:B------:R-:W-:Y:S01]  /*2e70*/  LOP3.LUT R2, R2, 0xffff, RZ, 0xc0, !PT ;  /* 0x0000ffff02027812 */ /* 0x000fe200078ec0ff */
[----:B------:R-:W-:-:S03]  /*2e80*/  VIADD R5, R3, UR6 ;  /* 0x0000000603057c36 */ /* 0x000fc60008000000 */
[----:B------:R-:W-:-:S04]  /*2e90*/  LEA.HI R2, R2, 0x1, RZ, 0x18 ;  /* 0x0000000102027811 */ /* 0x000fc800078fc0ff */
[----:B------:R-:W-:-:S05]  /*2ea0*/  LOP3.LUT R2, R2, 0x3, RZ, 0xc0, !PT ;  /* 0x0000000302027812 */ /* 0x000fca00078ec0ff */
[----:B------:R-:W-:-:S07]  /*2eb0*/  IMAD.MOV R4, RZ, RZ, -R2 ;  /* 0x000000ffff047224 */ /* 0x000fce00078e0a02 */
.L_x_444:
[----:B------:R-:W-:-:S06]  /*2ec0*/  IMAD.WIDE.U32 R2, R5, 0x8, R6 ;  /* 0x0000000805027825 */ /* 0x000fcc00078e0006 */
[----:B------:R-:W2:Y:S01]  /*2ed0*/  LDG.E.64 R2, desc[UR8][R2.64] ;  /* 0x0000000802027981 */ /* 0x000ea2000c1e1b00 */
[----:B------:R-:W-:Y:S02]  /*2ee0*/  VIADD R4, R4, 0x1 ;  /* 0x0000000104047836 */ /* 0x000fe40000000000 */
[----:B------:R-:W-:Y:S01]  /*2ef0*/  VIADD R5, R5, 0x100 ;  /* 0x0000010005057836 */ /* 0x000fe20000000000 */
[----:B--2---:R-:W-:-:S06]  /*2f00*/  DSETP.GEU.AND P0, PT, R14, R2, PT ;  /* 0x000000020e00722a */ /* 0x004fcc0003f0e000 */
[----:B------:R-:W-:Y:S02]  /*2f10*/  FSEL R14, R2, R14, !P0 ;  /* 0x0000000e020e7208 */ /* 0x000fe40004000000 */
[----:B------:R-:W-:Y:S02]  /*2f20*/  FSEL R15, R3, R15, !P0 ;  /* 0x0000000f030f7208 */ /* 0x000fe40004000000 */
[----:B------:R-:W-:-:S13]  /*2f30*/  ISETP.NE.AND P0, PT, R4, RZ, PT ;  /* 0x000000ff0400720c */ /* 0x000fda0003f05270 */
[----:B------:R-:W-:Y:S05]  /*2f40*/  @P0 BRA `(.L_x_444) ;  /* 0xfffffffc00dc0947 */ /* 0x000fea000383ffff */
.L_x_435:
[----:B------:R-:W-:Y:S05]  /*2f50*/  BSYNC.RECONVERGENT B1 ;  /* 0x0000000000017941 */ /* 0x000fea0003800200 */
.L_x_432:
        /* <DEDUP_REMOVED lines=43> */
[----:B------:R-:W-:-:S03]  /*3210*/  FSEL R3, R3, R5, P1 ;  /* 0x0000000503037208 */ /* 0x000fc60000800000 */
[----:B0-----:R-:W-:Y:S02]  /*3220*/  IMAD.MOV.U32 R4, RZ, RZ, R2 ;  /* 0x000000ffff047224 */ /* 0x001fe400078e0002 */
[----:B------:R-:W-:Y:S01]  /*3230*/  IMAD.MOV.U32 R5, RZ, RZ, R3 ;  /* 0x000000ffff057224 */ /* 0x000fe200078e0003 */
[----:B------:R-:W-:Y:S06]  /*3240*/  BAR.SYNC.DEFER_BLOCKING 0x0 ;  /* 0x0000000000007b1d */ /* 0x000fec0000010000 */
[----:B------:R-:W-:Y:S05]  /*3250*/  @P0 BRA `(.L_x_431) ;  /* 0x0000000000700947 */ /* 0x000fea0003800000 */
[----:B------:R-:W0:Y:S01]  /*3260*/  S2UR UR5, SR_CgaCtaId ;  /* 0x00000000000579c3 */ /* 0x000e220000008800 */
[----:B------:R-:W-:Y:S02]  /*3270*/  UMOV UR4, 0x400 ;  /* 0x0000040000047882 */ /* 0x000fe40000000000 */
[----:B0-----:R-:W-:-:S09]  /*3280*/  ULEA UR4, UR5, UR4, 0x18 ;  /* 0x0000000405047291 */ /* 0x001fd2000f8ec0ff */
[----:B------:R-:W0:Y:S04]  /*3290*/  LDS.128 R12, [UR4+0x10] ;  /* 0x00001004ff0c7984 */ /* 0x000e280008000c00 */
[----:B------:R-:W1:Y:S01]  /*32a0*/  LDS.128 R8, [UR4+0x20] ;  /* 0x00002004ff087984 */ /* 0x000e620008000c00 */
        /* <DEDUP_REMOVED lines=23> */
.L_x_431:
[----:B------:R-:W-:Y:S05]  /*3420*/  BSYNC.RECONVERGENT B0 ;  /* 0x0000000000007941 */ /* 0x000fea0003800200 */
.L_x_415:
[----:B------:R-:W-:Y:S05]  /*3430*/  @P0 EXIT ;  /* 0x000000000000094d */ /* 0x000fea0003800000 */
[----:B------:R-:W1:Y:S02]  /*3440*/  LDCU.64 UR4, c[0x0][0x388] ;  /* 0x00007100ff0477ac */ /* 0x000e640008000a00 */
[----:B-1----:R-:W-:-:S06]  /*3450*/  UIMAD.WIDE.U32 UR4, UR10, 0x8, UR4 ;  /* 0x000000080a0478a5 */ /* 0x002fcc000f8e0004 */
[----:B------:R-:W-:Y:S02]  /*3460*/  IMAD.U32 R2, RZ, RZ, UR4 ;  /* 0x00000004ff027e24 */ /* 0x000fe4000f8e00ff */
[----:B------:R-:W-:-:S05]  /*3470*/  IMAD.U32 R3, RZ, RZ, UR5 ;  /* 0x00000005ff037e24 */ /* 0x000fca000f8e00ff */
[----:B------:R-:W-:Y:S01]  /*3480*/  STG.E.64 desc[UR8][R2.64], R4 ;  /* 0x0000000402007986 */ /* 0x000fe2000c101b08 */
[----:B------:R-:W-:Y:S05]  /*3490*/  EXIT ;  /* 0x000000000000794d */ /* 0x000fea0003800000 */
.L_x_445:
        /* <DEDUP_REMOVED lines=14> */
.L_x_1198:


//--------------------- .text._ZN3cub18CUB_300001_SM_10006detail6reduce28DeviceReduceSingleTileKernelINS2_10policy_hubIdj11max_functorIdEE10Policy1000EN6thrust24THRUST_300001_SM_1000_NS6detail15normal_iteratorINSA_10device_ptrIdEEEEPdjS6_ddN4cuda3std3__410__identityEEEvT0_T1_T2_T3_T4_T6_ --------------------------
	.section	.text._ZN3cub18CUB_300001_SM_10006detail6reduce28DeviceReduceSingleTileKernelINS2_10policy_hubIdj11max_functorIdEE10Policy1000EN6thrust24THRUST_300001_SM_1000_NS6detail15normal_iteratorINSA_10device_ptrIdEEEEPdjS6_ddN4cuda3std3__410__identityEEEvT0_T1_T2_T3_T4_T6_,"ax",@progbits
	.align	128
        .global         _ZN3cub18CUB_300001_SM_10006detail6reduce28DeviceReduceSingleTileKernelINS2_10policy_hubIdj11max_functorIdEE10Policy1000EN6thrust24THRUST_300001_SM_1000_NS6detail15normal_iteratorINSA_10device_ptrIdEEEEPdjS6_ddN4cuda3std3__410__identityEEEvT0_T1_T2_T3_T4_T6_
        .type           _ZN3cub18CUB_300001_SM_10006detail6reduce28DeviceReduceSingleTileKernelINS2_10policy_hubIdj11max_functorIdEE10Policy1000EN6thrust24THRUST_300001_SM_1000_NS6detail15normal_iteratorINSA_10device_ptrIdEEEEPdjS6_ddN4cuda3std3__410__identityEEEvT0_T1_T2_T3_T4_T6_,@function
        .size           _ZN3cub18CUB_300001_SM_10006detail6reduce28DeviceReduceSingleTileKernelINS2_10policy_hubIdj11max_functorIdEE10Policy1000EN6thrust24THRUST_300001_SM_1000_NS6detail15normal_iteratorINSA_10device_ptrIdEEEEPdjS6_ddN4cuda3std3__410__identityEEEvT0_T1_T2_T3_T4_T6_,(.L_x_1199 - _ZN3cub18CUB_300001_SM_10006detail6reduce28DeviceReduceSingleTileKernelINS2_10policy_hubIdj11max_functorIdEE10Policy1000EN6thrust24THRUST_300001_SM_1000_NS6detail15normal_iteratorINSA_10device_ptrIdEEEEPdjS6_ddN4cuda3std3__410__identityEEEvT0_T1_T2_T3_T4_T6_)
        .other          _ZN3cub18CUB_300001_SM_10006detail6reduce28DeviceReduceSingleTileKernelINS2_10policy_hubIdj11max_functorIdEE10Policy1000EN6thrust24THRUST_300001_SM_1000_NS6detail15normal_iteratorINSA_10device_ptrIdEEEEPdjS6_ddN4cuda3std3__410__identityEEEvT0_T1_T2_T3_T4_T6_,@"STO_CUDA_ENTRY STV_DEFAULT"
_ZN3cub18CUB_300001_SM_10006detail6reduce28DeviceReduceSingleTileKernelINS2_10policy_hubIdj11max_functorIdEE10Policy1000EN6thrust24THRUST_300001_SM_1000_NS6detail15normal_iteratorINSA_10device_ptrIdEEEEPdjS6_ddN4cuda3std3__410__identityEEEvT0_T1_T2_T3_T4_T6_:
.text._ZN3cub18CUB_300001_SM_10006detail6reduce28DeviceReduceSingleTileKernelINS2_10policy_hubIdj11max_functorIdEE10Policy1000EN6thrust24THRUST_300001_SM_1000_NS6detail15normal_iteratorINSA_10device_ptrIdEEEEPdjS6_ddN4cuda3std3__410__identityEEEvT0_T1_T2_T3_T4_T6_:
        /* <DEDUP_REMOVED lines=13> */
.L_x_446:
        /* <DEDUP_REMOVED lines=13> */
.L_x_450:
[----:B------:R-:W-:Y:S05]  /*01a0*/  BSYNC.RECONVERGENT B1 ;  /* 0x0000000000017941 */ /* 0x000fea0003800200 */
.L_x_449:
        /* <DEDUP_REMOVED lines=17> */
.L_x_455:
        /* <DEDUP_REMOVED lines=70> */
.L_x_454:
[----:B------:R-:W-:Y:S05]  /*0720*/  BSYNC.RECONVERGENT B2 ;  /* 0x0000000000027941 */ /* 0x000fea0003800200 */
.L_x_453:
        /* <DEDUP_REMOVED lines=41> */
.L_x_457:
[----:B------:R-:W-:Y:S05]  /*09c0*/  BSYNC.RECONVERGENT B2 ;  /* 0x0000000000027941 */ /* 0x000fea0003800200 */
.L_x_456:
        /* <DEDUP_REMOVED lines=25> */
.L_x_459:
[----:B------:R-:W-:Y:S05]  /*0b60*/  BSYNC.RECONVERGENT B2 ;  /* 0x0000000000027941 */ /* 0x000fea0003800200 */
.L_x_458:
[----:B------:R-:W-:Y:S05]  /*0b70*/  @!P0 BRA `(.L_x_452) ;  /* 0x0000000000408947 */ /* 0x000fea0003800000 */
[----:B------:R-:W0:Y:S01]  /*0b80*/  LDC.64 R4, c[0x0][0x380] ;  /* 0x0000e000ff047b82 */ /* 0x000e220000000a00 */
[----:B------:R-:W-:Y:S02]  /*0b90*/  IMAD.MOV R0, RZ, RZ, -R0 ;  /* 0x000000ffff007224 */ /* 0x000fe400078e0a00 */
[----:B0-----:R-:W-:-:S04]  /*0ba0*/  IMAD.WIDE.U32 R4, R41, 0x8, R4 ;  /* 0x0000000829047825 */ /* 0x001fc800078e0004 */
[----:B------:R-:W-:Y:S02]  /*0bb0*/  IMAD.MOV.U32 R6, RZ, RZ, R4 ;  /* 0x000000ffff067224 */ /* 0x000fe400078e0004 */
[----:B------:R-:W-:-:S07]  /*0bc0*/  IMAD.MOV.U32 R7, RZ, RZ, R5 ;  /* 0x000000ffff077224 */ /* 0x000fce00078e0005 */
.L_x_460:
[----:B------:R-:W-:Y:S02]  /*0bd0*/  IMAD.MOV.U32 R4, RZ, RZ, R6 ;  /* 0x000000ffff047224 */ /* 0x000fe400078e0006 */
[----:B------:R-:W-:-:S06]  /*0be0*/  IMAD.MOV.U32 R5, RZ, RZ, R7 ;  /* 0x000000ffff057224 */ /* 0x000fcc00078e0007 */
[----:B------:R-:W2:Y:S01]  /*0bf0*/  LDG.E.64 R4, desc[UR6][R4.64] ;  /* 0x0000000604047981 */ /* 0x000ea2000c1e1b00 */
[----:B------:R-:W-:Y:S01]  /*0c00*/  VIADD R0, R0, 0x1 ;  /* 0x0000000100007836 */ /* 0x000fe20000000000 */
[----:B------:R-:W-:-:S04]  /*0c10*/  IADD3 R6, P2, PT, R6, 0x800, RZ ;  /* 0x0000080006067810 */ /* 0x000fc80007f5e0ff */
[----:B------:R-:W-:Y:S01]  /*0c20*/  ISETP.NE.AND P1, PT, R0, RZ, PT ;  /* 0x000000ff0000720c */ /* 0x000fe20003f25270 */
[----:B------:R-:W-:Y:S01]  /*0c30*/  IMAD.X R7, RZ, RZ, R7, P2 ;  /* 0x000000ffff077224 */ /* 0x000fe200010e0607 */
[----:B--2--5:R-:W-:-:S06]  /*0c40*/  DSETP.GEU.AND P0, PT, R36, R4, PT ;  /* 0x000000042400722a */ /* 0x024fcc0003f0e000 */
[----:B------:R-:W-:Y:S02]  /*0c50*/  FSEL R36, R4, R36, !P0 ;  /* 0x0000002404247208 */ /* 0x000fe40004000000 */
[----:B------:R-:W-:-:S03]  /*0c60*/  FSEL R37, R5, R37, !P0 ;  /* 0x0000002505257208 */ /* 0x000fc60004000000 */
[----:B------:R-:W-:Y:S05]  /*0c70*/  @P1 BRA `(.L_x_460) ;  /* 0xfffffffc00d41947 */ /* 0x000fea000383ffff */
.L_x_452:
[----:B------:R-:W-:Y:S05]  /*0c80*/  BSYNC.RECONVERGENT B1 ;  /* 0x0000000000017941 */ /* 0x000fea0003800200 */
.L_x_451:
        /* <DEDUP_REMOVED lines=18> */
[----:B------:R-:W-:Y:S01]  /*0db0*/  @!P2 SHF.R.U32.HI R0, RZ, 0x2, R3 ;  /* 0x00000002ff00a819 */ /* 0x000fe20000011603 */
[----:B------:R-:W1:Y:S03]  /*0dc0*/  @!P2 S2R R9, SR_CgaCtaId ;  /* 0x000000000009a919 */ /* 0x000e660000008800 */
[----:B------:R-:W-:Y:S01]  /*0dd0*/  @!P2 LOP3.LUT R0, R0, 0xf8, RZ, 0xc0, !PT ;  /* 0x000000f80000a812 */ /* 0x000fe200078ec0ff */
        /* <DEDUP_REMOVED lines=8> */
[----:B------:R-:W0:Y:S03]  /*0e60*/  SHFL.DOWN PT, R5, R13, 0x4, 0x1f ;  /* 0x08801f000d057f89 */ /* 0x000e2600000e0000 */
[----:B------:R-:W-:-:S02]  /*0e70*/  @!P2 IMAD.IADD R9, R0, 0x1, R9 ;  /* 0x000000010009a824 */ /* 0x000fc400078e0209 */
        /* <DEDUP_REMOVED lines=28> */
[----:B0-----:R-:W0:Y:S04]  /*1040*/  LDS.128 R8, [UR4+0x10] ;  /* 0x00001004ff087984 */ /* 0x001e280008000c00 */
        /* <DEDUP_REMOVED lines=25> */
.L_x_461:
        /* <DEDUP_REMOVED lines=18> */
[----:B------:R-:W-:-:S03]  /*1300*/  VIADD R0, R8, 0x4 ;  /* 0x0000000408007836 */ /* 0x000fc60000000000 */
[----:B------:R-:W0:Y:S02]  /*1310*/  SHFL.DOWN PT, R5, R7, 0x2, R9 ;  /* 0x0840000007057989 */ /* 0x000e2400000e0009 */
[----:B0-----:R-:W-:-:S06]  /*1320*/  DSETP.GEU.AND P1, PT, R6, R4, PT ;  /* 0x000000040600722a */ /* 0x001fcc0003f2e000 */
[----:B------:R-:W-:Y:S02]  /*1330*/  @!P0 FSEL R6, R4, R6, !P1 ;  /* 0x0000000604068208 */ /* 0x000fe40004800000 */
[----:B------:R-:W-:Y:S02]  /*1340*/  @!P0 FSEL R7, R5, R7, !P1 ;  /* 0x0000000705078208 */ /* 0x000fe40004800000 */
        /* <DEDUP_REMOVED lines=9> */
[C---:B------:R-:W-:Y:S01]  /*13e0*/  ISETP.NE.AND P0, PT, R8.reuse, RZ, PT ;  /* 0x000000ff0800720c */ /* 0x040fe20003f05270 */
[----:B------:R-:W-:Y:S02]  /*13f0*/  VIADD R0, R8, 0x10 ;  /* 0x0000001008007836 */ /* 0x000fe40000000000 */
[----:B------:R-:W0:Y:S10]  /*1400*/  SHFL.DOWN PT, R5, R7, 0x8, R9 ;  /* 0x0900000007057989 */ /* 0x000e3400000e0009 */
[----:B------:R-:W1:Y:S01]  /*1410*/  @!P0 S2R R11, SR_CgaCtaId ;  /* 0x00000000000b8919 */ /* 0x000e620000008800 */
[----:B------:R-:W-:Y:S01]  /*1420*/  @!P0 MOV R8, 0x400 ;  /* 0x0000040000088802 */ /* 0x000fe20000000f00 */
[----:B0-----:R-:W-:-:S06]  /*1430*/  DSETP.GEU.AND P2, PT, R6, R4, PT ;  /* 0x000000040600722a */ /* 0x001fcc0003f4e000 */
[----:B------:R-:W-:Y:S02]  /*1440*/  @!P1 FSEL R6, R4, R6, !P2 ;  /* 0x0000000604069208 */ /* 0x000fe40005000000 */
[----:B------:R-:W-:Y:S02]  /*1450*/  @!P1 FSEL R7, R5, R7, !P2 ;  /* 0x0000000705079208 */ /* 0x000fe40005000000 */
[----:B------:R-:W-:Y:S01]  /*1460*/  ISETP.GT.AND P1, PT, R0, R9, PT ;  /* 0x000000090000720c */ /* 0x000fe20003f24270 */
[----:B------:R-:W-:Y:S01]  /*1470*/  SHFL.DOWN PT, R4, R6, 0x10, R9 ;  /* 0x0a00000006047989 */ /* 0x000fe200000e0009 */
[----:B------:R-:W-:-:S03]  /*1480*/  @!P0 SHF.R.U32.HI R0, RZ, 0x2, R3 ;  /* 0x00000002ff008819 */ /* 0x000fc60000011603 */
[----:B------:R-:W0:Y:S01]  /*1490*/  SHFL.DOWN PT, R5, R7, 0x10, R9 ;  /* 0x0a00000007057989 */ /* 0x000e2200000e0009 */
[----:B------:R-:W-:Y:S02]  /*14a0*/  @!P0 LOP3.LUT R0, R0, 0xf8, RZ, 0xc0, !PT ;  /* 0x000000f800008812 */ /* 0x000fe400078ec0ff */
[----:B-1----:R-:W-:-:S05]  /*14b0*/  @!P0 LEA R11, R11, R8, 0x18 ;  /* 0x000000080b0b8211 */ /* 0x002fca00078ec0ff */
[----:B------:R-:W-:Y:S01]  /*14c0*/  @!P0 IMAD.IADD R11, R0, 0x1, R11 ;  /* 0x00000001000b8824 */ /* 0x000fe200078e020b */
[----:B0-----:R-:W-:-:S06]  /*14d0*/  DSETP.GEU.AND P2, PT, R6, R4, PT ;  /* 0x000000040600722a */ /* 0x001fcc0003f4e000 */
[----:B------:R-:W-:Y:S02]  /*14e0*/  @!P1 FSEL R6, R4, R6, !P2 ;  /* 0x0000000604069208 */ /* 0x000fe40005000000 */
[----:B------:R-:W-:-:S03]  /*14f0*/  @!P1 FSEL R7, R5, R7, !P2 ;  /* 0x0000000705079208 */ /* 0x000fc60005000000 */
[----:B------:R-:W-:Y:S02]  /*1500*/  IMAD.MOV.U32 R4, RZ, RZ, R6 ;  /* 0x000000ffff047224 */ /* 0x000fe400078e0006 */
        /* <DEDUP_REMOVED lines=14> */
[C---:B------:R-:W-:Y:S02]  /*15f0*/  ISETP.GT.U32.AND P1, PT, R2.reuse, 0x40, PT ;  /* 0x000000400200780c */ /* 0x040fe40003f24070 */
[----:B------:R-:W-:Y:S02]  /*1600*/  FSEL R12, R3, R4, P2 ;  /* 0x00000004030c7208 */ /* 0x000fe40001000000 */
[----:B------:R-:W-:Y:S02]  /*1610*/  FSEL R13, R13, R5, P2 ;  /* 0x000000050d0d7208 */ /* 0x000fe40001000000 */
[----:B------:R-:W0:Y:S01]  /*1620*/  LDS.128 R4, [UR4+0x30] ;  /* 0x00003004ff047984 */ /* 0x000e220008000c00 */
[----:B------:R-:W-:-:S03]  /*1630*/  ISETP.GT.U32.AND P2, PT, R2, 0x60, PT ;  /* 0x000000600200780c */ /* 0x000fc60003f44070 */
[----:B------:R-:W-:-:S06]  /*1640*/  DSETP.GEU.AND P3, PT, R12, R14, PT ;  /* 0x0000000e0c00722a */ /* 0x000fcc0003f6e000 */
[----:B------:R-:W-:Y:S02]  /*1650*/  @P1 FSEL R12, R14, R12, !P3 ;  /* 0x0000000c0e0c1208 */ /* 0x000fe40005800000 */
[----:B------:R-:W-:Y:S02]  /*1660*/  @P1 FSEL R13, R15, R13, !P3 ;  /* 0x0000000d0f0d1208 */ /* 0x000fe40005800000 */
[----:B------:R-:W-:-:S04]  /*1670*/  ISETP.GT.U32.AND P1, PT, R2, 0x80, PT ;  /* 0x000000800200780c */ /* 0x000fc80003f24070 */
[----:B-1----:R-:W-:-:S06]  /*1680*/  DSETP.GEU.AND P3, PT, R12, R8, PT ;  /* 0x000000080c00722a */ /* 0x002fcc0003f6e000 */
[----:B------:R-:W-:Y:S02]  /*1690*/  @P2 FSEL R12, R8, R12, !P3 ;  /* 0x0000000c080c2208 */ /* 0x000fe40005800000 */
[----:B------:R-:W-:Y:S02]  /*16a0*/  @P2 FSEL R13, R9, R13, !P3 ;  /* 0x0000000d090d2208 */ /* 0x000fe40005800000 */
[----:B------:R-:W-:Y:S01]  /*16b0*/  ISETP.GT.U32.AND P2, PT, R2, 0xa0, PT ;  /* 0x000000a00200780c */ /* 0x000fe20003f44070 */
[----:B------:R-:W1:Y:S03]  /*16c0*/  LDS.64 R8, [UR4+0x40] ;  /* 0x00004004ff087984 */ /* 0x000e660008000a00 */
        /* <DEDUP_REMOVED lines=23> */
.L_x_448:
[----:B------:R-:W0:Y:S01]  /*1840*/  S2R R0, SR_TID.X ;  /* 0x0000000000007919 */ /* 0x000e220000002100 */
[----:B------:R-:W1:Y:S02]  /*1850*/  LDCU.64 UR4, c[0x0][0x380] ;  /* 0x00007000ff0477ac */ /* 0x000e640008000a00 */
[----:B-1----:R-:W-:Y:S02]  /*1860*/  IMAD.U32 R6, RZ, RZ, UR4 ;  /* 0x00000004ff067e24 */ /* 0x002fe4000f8e00ff */
[----:B------:R-:W-:Y:S02]  /*1870*/  IMAD.U32 R7, RZ, RZ, UR5 ;  /* 0x00000005ff077e24 */ /* 0x000fe4000f8e00ff */
        /* <DEDUP_REMOVED lines=9> */
[----:B------:R-:W-:Y:S01]  /*1910*/  VIADD R24, R2, 0xfffff800 ;  /* 0xfffff80002187836 */ /* 0x000fe20000000000 */
[----:B------:R-:W-:-:S04]  /*1920*/  UMOV UR4, 0x800 ;  /* 0x0000080000047882 */ /* 0x000fc80000000000 */
[----:B------:R-:W-:Y:S01]  /*1930*/  ISETP.GE.U32.AND P1, PT, R24, 0x800, PT ;  /* 0x000008001800780c */ /* 0x000fe20003f26070 */
        /* <DEDUP_REMOVED lines=22> */
[----:B------:R-:W0:Y:S01]  /*1aa0*/  LDC R25, c[0x0][0x390] ;  /* 0x0000e400ff197b82 */ /* 0x000e220000000800 */
[----:B------:R-:W-:-:S07]  /*1ab0*/  UMOV UR4, 0x800 ;  /* 0x0000080000047882 */ /* 0x000fce0000000000 */
[----:B------:R-:W1:Y:S02]  /*1ac0*/  LDC.64 R6, c[0x0][0x380] ;  /* 0x0000e000ff067b82 */ /* 0x000e640000000a00 */
.L_x_465:
        /* <DEDUP_REMOVED lines=20> */
[----:B-1----:R-:W-:Y:S02]  /*1c10*/  FSEL R2, R16, R8, !P0 ;  /* 0x0000000810027208 */ /* 0x002fe40004000000 */
        /* <DEDUP_REMOVED lines=10> */
[----:B------:R-:W-:-:S03]  /*1cc0*/  FSEL R9, R23, R3, !P0 ;  /* 0x0000000317097208 */ /* 0x000fc60004000000 */
[----:B------:R-:W-:-:S03]  /*1cd0*/  VIADD R3, R2, -UR4 ;  /* 0x8000000402037c36 */ /* 0x000fc60008000000 */
[----:B------:R-:W-:Y:S02]  /*1ce0*/  DSETP.GEU.AND P0, PT, R8, R4, PT ;  /* 0x000000040800722a */ /* 0x000fe40003f0e000 */
[----:B------:R-:W-:-:S04]  /*1cf0*/  ISETP.GE.U32.AND P1, PT, R3, 0x800, PT ;  /* 0x000008000300780c */ /* 0x000fc80003f26070 */
[----:B------:R-:W-:Y:S02]  /*1d00*/  FSEL R8, R4, R8, !P0 ;  /* 0x0000000804087208 */ /* 0x000fe40004000000 */
[----:B------:R-:W-:-:S07]  /*1d10*/  FSEL R9, R5, R9, !P0 ;  /* 0x0000000905097208 */ /* 0x000fce0004000000 */
[----:B------:R-:W-:Y:S05]  /*1d20*/  @!P1 BRA `(.L_x_464) ;  /* 0x0000000c00889947 */ /* 0x000fea0003800000 */
[----:B------:R-:W-:-:S06]  /*1d30*/  UIADD3 UR4, UPT, UPT, UR4, 0x800, URZ ;  /* 0x0000080004047890 */ /* 0x000fcc000fffe0ff */
[----:B------:R-:W-:-:S13]  /*1d40*/  ISETP.LT.U32.AND P0, PT, R24, UR4, PT ;  /* 0x0000000418007c0c */ /* 0x000fda000bf01070 */
[----:B------:R-:W-:Y:S05]  /*1d50*/  @!P0 BRA `(.L_x_465) ;  /* 0xfffffffc005c8947 */ /* 0x000fea000383ffff */
.L_x_463:
[----:B------:R-:W-:Y:S01]  /*1d60*/  VIADD R3, R2, -UR4 ;  /* 0x8000000402037c36 */ /* 0x000fe20008000000 */
[----:B------:R-:W-:Y:S04]  /*1d70*/  BSSY.RECONVERGENT B1, `(.L_x_464) ;  /* 0x00000dd000017945 */ /* 0x000fe80003800200 */
[----:B------:R-:W-:-:S04]  /*1d80*/  ISETP.GE.AND P0, PT, R0, R3, PT ;  /* 0x000000030000720c */ /* 0x000fc80003f06270 */
[----:B------:R-:W-:-:S13]  /*1d90*/  ISETP.LE.U32.OR P0, PT, R2, UR4, P0 ;  /* 0x0000000402007c0c */ /* 0x000fda0008703470 */
[----:B------:R-:W-:Y:S05]  /*1da0*/  @P0 BRA `(.L_x_466) ;  /* 0x0000000c00640947 */ /* 0x000fea0003800000 */
[----:B------:R-:W-:Y:S01]  /*1db0*/  LOP3.LUT R3, RZ, R0, RZ, 0x33, !PT ;  /* 0x00000000ff037212 */ /* 0x000fe200078e33ff */
[----:B------:R-:W-:Y:S01]  /*1dc0*/  BSSY.RECONVERGENT B2, `(.L_x_467) ;  /* 0x0000072000027945 */ /* 0x000fe20003800200 */
[----:B------:R-:W-:Y:S02]  /*1dd0*/  IMAD.MOV.U32 R5, RZ, RZ, R0 ;  /* 0x000000ffff057224 */ /* 0x000fe400078e0000 */
[----:B------:R-:W-:-:S04]  /*1de0*/  IADD3 R2, PT, PT, R2, -UR4, R3 ;  /* 0x8000000402027c10 */ /* 0x000fc8000fffe003 */
        /* <DEDUP_REMOVED lines=9> */
.L_x_470:
        /* <DEDUP_REMOVED lines=100> */
[----:B------:R-:W-:Y:S05]  /*24c0*/  BSYNC.RECONVERGENT B3 ;  /* 0x0000000000037941 */ /* 0x000fea0003800200 */
.L_x_469:
[----:B------:R-:W-:-:S07]  /*24d0*/  VIADD R5, R5, 0xfffff800 ;  /* 0xfffff80005057836 */ /* 0x000fce0000000000 */
.L_x_468:
[----:B------:R-:W-:Y:S05]  /*24e0*/  BSYNC.RECONVERGENT B2 ;  /* 0x0000000000027941 */ /* 0x000fea0003800200 */
.L_x_467:
        /* <DEDUP_REMOVED lines=56> */
.L_x_472:
[----:B------:R-:W-:Y:S05]  /*2870*/  BSYNC.RECONVERGENT B2 ;  /* 0x0000000000027941 */ /* 0x000fea0003800200 */
.L_x_471:
        /* <DEDUP_REMOVED lines=31> */
.L_x_474:
[----:B------:R-:W-:Y:S05]  /*2a70*/  BSYNC.RECONVERGENT B2 ;  /* 0x0000000000027941 */ /* 0x000fea0003800200 */
.L_x_473:
[----:B------:R-:W-:Y:S05]  /*2a80*/  @!P0 BRA `(.L_x_466) ;  /* 0x00000000002c8947 */ /* 0x000fea0003800000 */
[----:B------:R-:W-:Y:S02]  /*2a90*/  VIADD R5, R5, UR4 ;  /* 0x0000000405057c36 */ /* 0x000fe40008000000 */
[----:B------:R-:W-:-:S07]  /*2aa0*/  IMAD.MOV R4, RZ, RZ, -R16 ;  /* 0x000000ffff047224 */ /* 0x000fce00078e0a10 */
.L_x_475:
[----:B------:R-:W-:-:S06]  /*2ab0*/  IMAD.WIDE.U32 R2, R5, 0x8, R6 ;  /* 0x0000000805027825 */ /* 0x000fcc00078e0006 */
[----:B------:R-:W2:Y:S01]  /*2ac0*/  LDG.E.64 R2, desc[UR6][R2.64] ;  /* 0x0000000602027981 */ /* 0x000ea2000c1e1b00 */
[----:B------:R-:W-:Y:S02]  /*2ad0*/  VIADD R4, R4, 0x1 ;  /* 0x0000000104047836 */ /* 0x000fe40000000000 */
[----:B------:R-:W-:-:S03]  /*2ae0*/  VIADD R5, R5, 0x100 ;  /* 0x0000010005057836 */ /* 0x000fc60000000000 */
[----:B------:R-:W-:Y:S01]  /*2af0*/  ISETP.NE.AND P1, PT, R4, RZ, PT ;  /* 0x000000ff0400720c */ /* 0x000fe20003f25270 */
[----:B--2---:R-:W-:-:S06]  /*2b00*/  DSETP.GEU.AND P0, PT, R8, R2, PT ;  /* 0x000000020800722a */ /* 0x004fcc0003f0e000 */
[----:B------:R-:W-:Y:S02]  /*2b10*/  FSEL R8, R2, R8, !P0 ;  /* 0x0000000802087208 */ /* 0x000fe40004000000 */
[----:B------:R-:W-:-:S04]  /*2b20*/  FSEL R9, R3, R9, !P0 ;  /* 0x0000000903097208 */ /* 0x000fc80004000000 */
[----:B------:R-:W-:Y:S05]  /*2b30*/  @P1 BRA `(.L_x_475) ;  /* 0xfffffffc00dc1947 */ /* 0x000fea000383ffff */
.L_x_466:
[----:B------:R-:W-:Y:S05]  /*2b40*/  BSYNC.RECONVERGENT B1 ;  /* 0x0000000000017941 */ /* 0x000fea0003800200 */
.L_x_464:
        /* <DEDUP_REMOVED lines=50> */
[----:B------:R-:W2:Y:S01]  /*2e70*/  LDS.128 R12, [UR4+0x20] ;  /* 0x00002004ff0c7984 */ /* 0x000ea20008000c00 */
[----:B0-----:R-:W-:-:S06]  /*2e80*/  DSETP.GEU.AND P1, PT, R4, R8, PT ;  /* 0x000000080400722a */ /* 0x001fcc0003f2e000 */
[----:B-1----:R-:W-:Y:S02]  /*2e90*/  FSEL R2, R8, R4, !P1 ;  /* 0x0000000408027208 */ /* 0x002fe40004800000 */
        /* <DEDUP_REMOVED lines=21> */
.L_x_462:
[----:B------:R-:W-:Y:S05]  /*2ff0*/  BSYNC.RECONVERGENT B0 ;  /* 0x0000000000007941 */ /* 0x000fea0003800200 */
.L_x_447:
[----:B------:R-:W-:Y:S05]  /*3000*/  @P0 EXIT ;  /* 0x000000000000094d */ /* 0x000fea0003800000 */
[----:B------:R-:W2:Y:S01]  /*3010*/  LDCU.64 UR8, c[0x0][0x398] ;  /* 0x00007300ff0877ac */ /* 0x000ea20008000a00 */
[----:B01----:R-:W0:Y:S01]  /*3020*/  LDC.64 R6, c[0x0][0x388] ;  /* 0x0000e200ff067b82 */ /* 0x003e220000000a00 */
[----:B------:R-:W1:Y:S01]  /*3030*/  LDCU.64 UR4, c[0x0][0x398] ;  /* 0x00007300ff0477ac */ /* 0x000e620008000a00 */
[----:B--2---:R-:W-:-:S06]  /*3040*/  DSETP.GT.AND P0, PT, R4, UR8, PT ;  /* 0x0000000804007e2a */ /* 0x004fcc000bf04000 */
[----:B-1----:R-:W-:Y:S02]  /*3050*/  FSEL R2, R4, UR4, P0 ;  /* 0x0000000404027c08 */ /* 0x002fe40008000000 */
[----:B------:R-:W-:-:S05]  /*3060*/  FSEL R3, R5, UR5, P0 ;  /* 0x0000000505037c08 */ /* 0x000fca0008000000 */
[----:B0-----:R-:W-:Y:S01]  /*3070*/  STG.E.64 desc[UR6][R6.64], R2 ;  /* 0x0000000206007986 */ /* 0x001fe2000c101b06 */
[----:B------:R-:W-:Y:S05]  /*3080*/  EXIT ;  /* 0x000000000000794d */ /* 0x000fea0003800000 */
.L_x_476:
        /* <DEDUP_REMOVED lines=15> */
.L_x_1199:


//--------------------- .text._ZN3cub18CUB_300001_SM_10006detail6reduce28DeviceReduceSingleTileKernelINS2_10policy_hubIdy11max_functorIdEE10Policy1000EPdS9_iS6_ddN4cuda3std3__410__identityEEEvT0_T1_T2_T3_T4_T6_ --------------------------
	.section	.text._ZN3cub18CUB_300001_SM_10006detail6reduce28DeviceReduceSingleTileKernelINS2_10policy_hubIdy11max_functorIdEE10Policy1000EPdS9_iS6_ddN4cuda3std3__410__identityEEEvT0_T1_T2_T3_T4_T6_,"ax",@progbits
	.align	128
        .global         _ZN3cub18CUB_300001_SM_10006detail6reduce28DeviceReduceSingleTileKernelINS2_10policy_hubIdy11max_functorIdEE10Policy1000EPdS9_iS6_ddN4cuda3std3__410__identityEEEvT0_T1_T2_T3_T4_T6_
        .type           _ZN3cub18CUB_300001_SM_10006detail6reduce28DeviceReduceSingleTileKernelINS2_10policy_hubIdy11max_functorIdEE10Policy1000EPdS9_iS6_ddN4cuda3std3__410__identityEEEvT0_T1_T2_T3_T4_T6_,@function
        .size           _ZN3cub18CUB_300001_SM_10006detail6reduce28DeviceReduceSingleTileKernelINS2_10policy_hubIdy11max_functorIdEE10Policy1000EPdS9_iS6_ddN4cuda3std3__410__identityEEEvT0_T1_T2_T3_T4_T6_,(.L_x_1200 - _ZN3cub18CUB_300001_SM_10006detail6reduce28DeviceReduceSingleTileKernelINS2_10policy_hubIdy11max_functorIdEE10Policy1000EPdS9_iS6_ddN4cuda3std3__410__identityEEEvT0_T1_T2_T3_T4_T6_)
        .other          _ZN3cub18CUB_300001_SM_10006detail6reduce28DeviceReduceSingleTileKernelINS2_10policy_hubIdy11max_functorIdEE10Policy1000EPdS9_iS6_ddN4cuda3std3__410__identityEEEvT0_T1_T2_T3_T4_T6_,@"STO_CUDA_ENTRY STV_DEFAULT"
_ZN3cub18CUB_300001_SM_10006detail6reduce28DeviceReduceSingleTileKernelINS2_10policy_hubIdy11max_functorIdEE10Policy1000EPdS9_iS6_ddN4cuda3std3__410__identityEEEvT0_T1_T2_T3_T4_T6_:
.text._ZN3cub18CUB_300001_SM_10006detail6reduce28DeviceReduceSingleTileKernelINS2_10policy_hubIdy11max_functorIdEE10Policy1000EPdS9_iS6_ddN4cuda3std3__410__identityEEEvT0_T1_T2_T3_T4_T6_:
        /* <DEDUP_REMOVED lines=13> */
.L_x_477:
        /* <DEDUP_REMOVED lines=9> */
[----:B0-----:R-:W-:Y:S01]  /*0160*/  ISETP.GE.AND P0, PT, R3, R4, PT ;  /* 0x000000040300720c */ /* 0x001fe20003f06270 */
[----:B------:R-:W-:-:S12]  /*0170*/  IMAD.MOV.U32 R5, RZ, RZ, R3 ;  /* 0x000000ffff057224 */ /* 0x000fd800078e0003 */
[----:B------:R-:W-:Y:S05]  /*0180*/  @P0 BRA `(.L_x_482) ;  /* 0x0000000000100947 */ /* 0x000fea0003800000 */
[----:B------:R-:W0:Y:S02]  /*0190*/  LDC.64 R6, c[0x0][0x380] ;  /* 0x0000e000ff067b82 */ /* 0x000e240000000a00 */
[----:B0-----:R-:W-:-:S06]  /*01a0*/  IMAD.WIDE.U32 R6, R3, 0x8, R6 ;  /* 0x0000000803067825 */ /* 0x001fcc00078e0006 */
[----:B------:R-:W5:Y:S01]  /*01b0*/  LDG.E.64.CONSTANT R6, desc[UR6][R6.64] ;  /* 0x0000000606067981 */ /* 0x000f62000c1e9b00 */
[----:B------:R-:W-:-:S07]  /*01c0*/  VIADD R5, R3, 0x100 ;  /* 0x0000010003057836 */ /* 0x000fce0000000000 */
.L_x_482:
[----:B------:R-:W-:Y:S05]  /*01d0*/  BSYNC.RECONVERGENT B1 ;  /* 0x0000000000017941 */ /* 0x000fea0003800200 */
.L_x_481:
[----:B------:R-:W-:Y:S01]  /*01e0*/  ISETP.GE.AND P0, PT, R5, R4, PT ;  /* 0x000000040500720c */ /* 0x000fe20003f06270 */
[----:B------:R-:W-:-:S12]  /*01f0*/  BSSY.RECONVERGENT B1, `(.L_x_483) ;  /* 0x00000b0000017945 */ /* 0x000fd80003800200 */
[----:B------:R-:W-:Y:S05]  /*0200*/  @P0 BRA `(.L_x_484) ;  /* 0x0000000800b80947 */ /* 0x000fea0003800000 */
[----:B------:R-:W-:Y:S01]  /*0210*/  LOP3.LUT R9, RZ, R5, RZ, 0x33, !PT ;  /* 0x00000005ff097212 */ /* 0x000fe200078e33ff */
[----:B------:R-:W-:Y:S04]  /*0220*/  BSSY.RECONVERGENT B2, `(.L_x_485) ;  /* 0x0000019000027945 */ /* 0x000fe80003800200 */
[----:B------:R-:W-:-:S05]  /*0230*/  IMAD.IADD R0, R9, 0x1, R4 ;  /* 0x0000000109007824 */ /* 0x000fca00078e0204 */
[C---:B------:R-:W-:Y:S02]  /*0240*/  LOP3.LUT R2, R0.reuse, 0x300, RZ, 0xc0, !PT ;  /* 0x0000030000027812 */ /* 0x040fe400078ec0ff */
[----:B------:R-:W-:Y:S02]  /*0250*/  ISETP.GE.U32.AND P0, PT, R0, 0x300, PT ;  /* 0x000003000000780c */ /* 0x000fe40003f06070 */
[----:B------:R-:W-:-:S13]  /*0260*/  ISETP.NE.AND P1, PT, R2, 0x300, PT ;  /* 0x000003000200780c */ /* 0x000fda0003f25270 */
[----:B------:R-:W-:Y:S05]  /*0270*/  @!P1 BRA `(.L_x_486) ;  /* 0x00000000004c9947 */ /* 0x000fea0003800000 */
[----:B------:R-:W0:Y:S01]  /*0280*/  LDC.64 R8, c[0x0][0x380] ;  /* 0x0000e000ff087b82 */ /* 0x000e220000000a00 */
[----:B------:R-:W-:-:S04]  /*0290*/  LEA.HI R0, R0, 0x1, RZ, 0x18 ;  /* 0x0000000100007811 */ /* 0x000fc800078fc0ff */
[----:B------:R-:W-:-:S05]  /*02a0*/  LOP3.LUT R0, R0, 0x3, RZ, 0xc0, !PT ;  /* 0x0000000300007812 */ /* 0x000fca00078ec0ff */
[----:B------:R-:W-:Y:S02]  /*02b0*/  IMAD.MOV R0, RZ, RZ, -R0 ;  /* 0x000000ffff007224 */ /* 0x000fe400078e0a00 */
[----:B0-----:R-:W-:-:S04]  /*02c0*/  IMAD.WIDE.U32 R8, R5, 0x8, R8 ;  /* 0x0000000805087825 */ /* 0x001fc800078e0008 */
[----:B------:R-:W-:Y:S02]  /*02d0*/  IMAD.MOV.U32 R2, RZ, RZ, R8 ;  /* 0x000000ffff027224 */ /* 0x000fe400078e0008 */
[----:B------:R-:W-:-:S07]  /*02e0*/  IMAD.MOV.U32 R11, RZ, RZ, R9 ;  /* 0x000000ffff0b7224 */ /* 0x000fce00078e0009 */
.L_x_487:
[----:B------:R-:W-:Y:S02]  /*02f0*/  IMAD.MOV.U32 R8, RZ, RZ, R2 ;  /* 0x000000ffff087224 */ /* 0x000fe400078e0002 */
[----:B------:R-:W-:-:S06]  /*0300*/  IMAD.MOV.U32 R9, RZ, RZ, R11 ;  /* 0x000000ffff097224 */ /* 0x000fcc00078e000b */
[----:B------:R-:W2:Y:S01]  /*0310*/  LDG.E.64.CONSTANT R8, desc[UR6][R8.64] ;  /* 0x0000000608087981 */ /* 0x000ea2000c1e9b00 */
[----:B------:R-:W-:Y:S01]  /*0320*/  VIADD R0, R0, 0x1 ;  /* 0x0000000100007836 */ /* 0x000fe20000000000 */
[----:B------:R-:W-:Y:S01]  /*0330*/  IADD3 R2, P3, PT, R2, 0x800, RZ ;  /* 0x0000080002027810 */ /* 0x000fe20007f7e0ff */
[----:B------:R-:W-:-:S03]  /*0340*/  VIADD R5, R5, 0x100 ;  /* 0x0000010005057836 */ /* 0x000fc60000000000 */
[----:B------:R-:W-:Y:S01]  /*0350*/  ISETP.NE.AND P2, PT, R0, RZ, PT ;  /* 0x000000ff0000720c */ /* 0x000fe20003f45270 */
[----:B------:R-:W-:Y:S01]  /*0360*/  IMAD.X R11, RZ, RZ, R11, P3 ;  /* 0x000000ffff0b7224 */ /* 0x000fe200018e060b */
[----:B--2--5:R-:W-:-:S06]  /*0370*/  DSETP.GEU.AND P1, PT, R6, R8, PT ;  /* 0x000000080600722a */ /* 0x024fcc0003f2e000 */
[----:B------:R-:W-:Y:S02]  /*0380*/  FSEL R6, R8, R6, !P1 ;  /* 0x0000000608067208 */ /* 0x000fe40004800000 */
[----:B------:R-:W-:-:S03]  /*0390*/  FSEL R7, R9, R7, !P1 ;  /* 0x0000000709077208 */ /* 0x000fc60004800000 */
[----:B------:R-:W-:Y:S05]  /*03a0*/  @P2 BRA `(.L_x_487) ;  /* 0xfffffffc00d02947 */ /* 0x000fea000383ffff */
.L_x_486:
[----:B------:R-:W-:Y:S05]  /*03b0*/  BSYNC.RECONVERGENT B2 ;  /* 0x0000000000027941 */ /* 0x000fea0003800200 */
.L_x_485:
[----:B------:R-:W-:Y:S05]  /*03c0*/  @!P0 BRA `(.L_x_484) ;  /* 0x0000000800488947 */ /* 0x000fea0003800000 */
[----:B------:R-:W-:Y:S01]  /*03d0*/  IMAD.IADD R0, R4, 0x1, -R5 ;  /* 0x0000000104007824 */ /* 0x000fe200078e0a05 */
[----:B------:R-:W-:Y:S01]  /*03e0*/  BSSY.RECONVERGENT B2, `(.L_x_488) ;  /* 0x0000051000027945 */ /* 0x000fe20003800200 */
[----:B------:R-:W-:-:S03]  /*03f0*/  PLOP3.LUT P0, PT, PT, PT, PT, 0x80, 0x8 ;  /* 0x000000000008781c */ /* 0x000fc60003f0f070 */
[----:B------:R-:W-:-:S13]  /*0400*/  ISETP.GT.AND P1, PT, R0, 0xc00, PT ;  /* 0x00000c000000780c */ /* 0x000fda0003f24270 */
[----:B------:R-:W-:Y:S05]  /*0410*/  @!P1 BRA `(.L_x_489) ;  /* 0x0000000400349947 */ /* 0x000fea0003800000 */
[----:B------:R-:W0:Y:S01]  /*0420*/  LDC.64 R8, c[0x0][0x380] ;  /* 0x0000e000ff087b82 */ /* 0x000e220000000a00 */
[----:B------:R-:W-:Y:S01]  /*0430*/  PLOP3.LUT P0, PT, PT, PT, PT, 0x8, 0x80 ;  /* 0x000000000080781c */ /* 0x000fe20003f0e170 */
[----:B------:R-:W-:-:S12]  /*0440*/  VIADD R0, R4, 0xfffff400 ;  /* 0xfffff40004007836 */ /* 0x000fd80000000000 */
.L_x_490:
[----:B0-----:R-:W-:-:S05]  /*0450*/  IMAD.WIDE R30, R5, 0x8, R8 ;  /* 0x00000008051e7825 */ /* 0x001fca00078e0208 */
[----:B------:R-:W2:Y:S04]  /*0460*/  LDG.E.64.CONSTANT R10, desc[UR6][R30.64] ;  /* 0x000000061e0a7981 */ /* 0x000ea8000c1e9b00 */
[----:B------:R-:W3:Y:S04]  /*0470*/  LDG.E.64.CONSTANT R12, desc[UR6][R30.64+0x800] ;  /* 0x000800061e0c7981 */ /* 0x000ee8000c1e9b00 */
[----:B------:R-:W4:Y:S01]  /*0480*/  LDG.E.64.CONSTANT R14, desc[UR6][R30.64+0x1000] ;  /* 0x001000061e0e7981 */ /* 0x000f22000c1e9b00 */
[----:B------:R-:W-:-:S03]  /*0490*/  VIADD R39, R5, 0x400 ;  /* 0x0000040005277836 */ /* 0x000fc60000000000 */
[----:B------:R-:W4:Y:S01]  /*04a0*/  LDG.E.64.CONSTANT R16, desc[UR6][R30.64+0x1800] ;  /* 0x001800061e107981 */ /* 0x000f22000c1e9b00 */
[----:B------:R-:W-:-:S05]  /*04b0*/  IMAD.WIDE R38, R39, 0x8, R8 ;  /* 0x0000000827267825 */ /* 0x000fca00078e0208 */
[----:B------:R-:W4:Y:S04]  /*04c0*/  LDG.E.64.CONSTANT R18, desc[UR6][R38.64] ;  /* 0x0000000626127981 */ /* 0x000f28000c1e9b00 */
[----:B------:R-:W4:Y:S04]  /*04d0*/  LDG.E.64.CONSTANT R20, desc[UR6][R38.64+0x800] ;  /* 0x0008000626147981 */ /* 0x000f28000c1e9b00 */
        /* <DEDUP_REMOVED lines=12> */
[----:B------:R-:W4:Y:S04]  /*05a0*/  LDG.E.64.CONSTANT R38, desc[UR6][R44.64+0x1000] ;  /* 0x001000062c267981 */ /* 0x000f28000c1e9b00 */
[----:B------:R-:W4:Y:S01]  /*05b0*/  LDG.E.64.CONSTANT R40, desc[UR6][R44.64+0x1800] ;  /* 0x001800062c287981 */ /* 0x000f22000c1e9b00 */
[----:B------:R-:W-:-:S05]  /*05c0*/  VIADD R5, R5, 0x1000 ;  /* 0x0000100005057836 */ /* 0x000fca0000000000 */
[----:B------:R-:W-:Y:S01]  /*05d0*/  ISETP.GE.AND P2, PT, R5, R0, PT ;  /* 0x000000000500720c */ /* 0x000fe20003f46270 */
        /* <DEDUP_REMOVED lines=49> */
.L_x_489:
[----:B------:R-:W-:Y:S05]  /*08f0*/  BSYNC.RECONVERGENT B2 ;  /* 0x0000000000027941 */ /* 0x000fea0003800200 */
.L_x_488:
[----:B------:R-:W-:Y:S01]  /*0900*/  IMAD.IADD R0, R4, 0x1, -R5 ;  /* 0x0000000104007824 */ /* 0x000fe200078e0a05 */
[----:B------:R-:W-:Y:S04]  /*0910*/  BSSY.RECONVERGENT B2, `(.L_x_491) ;  /* 0x0000029000027945 */ /* 0x000fe80003800200 */
[----:B------:R-:W-:-:S13]  /*0920*/  ISETP.GT.AND P1, PT, R0, 0x400, PT ;  /* 0x000004000000780c */ /* 0x000fda0003f24270 */
[----:B------:R-:W-:Y:S05]  /*0930*/  @!P1 BRA `(.L_x_492) ;  /* 0x0000000000989947 */ /* 0x000fea0003800000 */
[----:B------:R-:W0:Y:S02]  /*0940*/  LDC.64 R18, c[0x0][0x380] ;  /* 0x0000e000ff127b82 */ /* 0x000e240000000a00 */
        /* <DEDUP_REMOVED lines=33> */
[----:B------:R-:W-:-:S04]  /*0b60*/  PLOP3.LUT P0, PT, PT, PT, PT, 0x8, 0x80 ;  /* 0x000000000080781c */ /* 0x000fc80003f0e170 */
[----:B------:R-:W-:-:S06]  /*0b70*/  DSETP.GEU.AND P1, PT, R6, R26, PT ;  /* 0x0000001a0600722a */ /* 0x000fcc0003f2e000 */
[----:B------:R-:W-:Y:S02]  /*0b80*/  FSEL R6, R26, R6, !P1 ;  /* 0x000000061a067208 */ /* 0x000fe40004800000 */
[----:B------:R-:W-:-:S07]  /*0b90*/  FSEL R7, R27, R7, !P1 ;  /* 0x000000071b077208 */ /* 0x000fce0004800000 */
.L_x_492:
[----:B------:R-:W-:Y:S05]  /*0ba0*/  BSYNC.RECONVERGENT B2 ;  /* 0x0000000000027941 */ /* 0x000fea0003800200 */
.L_x_491:
[----:B------:R-:W-:-:S13]  /*0bb0*/  ISETP.LT.OR P0, PT, R5, R4, P0 ;  /* 0x000000040500720c */ /* 0x000fda0000701670 */
[----:B------:R-:W-:Y:S05]  /*0bc0*/  @!P0 BRA `(.L_x_484) ;  /* 0x0000000000488947 */ /* 0x000fea0003800000 */
[----:B------:R-:W0:Y:S02]  /*0bd0*/  LDC.64 R8, c[0x0][0x380] ;  /* 0x0000e000ff087b82 */ /* 0x000e240000000a00 */
[----:B0-----:R-:W-:-:S05]  /*0be0*/  IMAD.WIDE R8, R5, 0x8, R8 ;  /* 0x0000000805087825 */ /* 0x001fca00078e0208 */
[----:B------:R-:W2:Y:S04]  /*0bf0*/  LDG.E.64.CONSTANT R10, desc[UR6][R8.64] ;  /* 0x00000006080a7981 */ /* 0x000ea8000c1e9b00 */
[----:B------:R-:W3:Y:S04]  /*0c00*/  LDG.E.64.CONSTANT R12, desc[UR6][R8.64+0x800] ;  /* 0x00080006080c7981 */ /* 0x000ee8000c1e9b00 */
[----:B------:R-:W4:Y:S04]  /*0c10*/  LDG.E.64.CONSTANT R14, desc[UR6][R8.64+0x1000] ;  /* 0x00100006080e7981 */ /* 0x000f28000c1e9b00 */
[----:B------:R-:W4:Y:S01]  /*0c20*/  LDG.E.64.CONSTANT R16, desc[UR6][R8.64+0x1800] ;  /* 0x0018000608107981 */ /* 0x000f22000c1e9b00 */
        /* <DEDUP_REMOVED lines=12> */
.L_x_484:
[----:B------:R-:W-:Y:S05]  /*0cf0*/  BSYNC.RECONVERGENT B1 ;  /* 0x0000000000017941 */ /* 0x000fea0003800200 */
.L_x_483:
        /* <DEDUP_REMOVED lines=14> */
[----:B------:R-:W-:Y:S01]  /*0de0*/  @!P2 MOV R2, 0x400 ;  /* 0x000004000002a802 */ /* 0x000fe20000000f00 */
[----:B------:R-:W-:Y:S01]  /*0df0*/  IMAD.MOV.U32 R7, RZ, RZ, R11 ;  /* 0x000000ffff077224 */ /* 0x000fe200078e000b */
        /* <DEDUP_REMOVED lines=8> */
[----:B------:R-:W-:Y:S02]  /*0e80*/  SHFL.DOWN PT, R4, R6, 0x4, 0x1f ;  /* 0x08801f0006047f89 */ /* 0x000fe400000e0000 */
[----:B------:R-:W-:Y:S02]  /*0e90*/  IMAD.MOV.U32 R7, RZ, RZ, R11 ;  /* 0x000000ffff077224 */ /* 0x000fe400078e000b */
[----:B------:R-:W0:Y:S04]  /*0ea0*/  SHFL.DOWN PT, R5, R11, 0x4, 0x1f ;  /* 0x08801f000b057f89 */ /* 0x000e2800000e0000 */
        /* <DEDUP_REMOVED lines=14> */
[----:B0-----:R-:W-:Y:S01]  /*0f90*/  DSETP.GEU.AND P0, PT, R6, R4, PT ;  /* 0x000000040600722a */ /* 0x001fe20003f0e000 */
[----:B-1----:R-:W-:-:S05]  /*0fa0*/  @!P2 LEA R7, R9, R2, 0x18 ;  /* 0x000000020907a211 */ /* 0x002fca00078ec0ff */
[----:B------:R-:W-:Y:S01]  /*0fb0*/  FSEL R4, R4, R6, !P0 ;  /* 0x0000000604047208 */ /* 0x000fe20004000000 */
[----:B------:R-:W-:Y:S01]  /*0fc0*/  @!P2 IMAD.IADD R9, R0, 0x1, R7 ;  /* 0x000000010009a824 */ /* 0x000fe200078e0207 */
        /* <DEDUP_REMOVED lines=10> */
[----:B---3--:R-:W0:Y:S04]  /*1070*/  LDS.128 R8, [UR4+0x10] ;  /* 0x00001004ff087984 */ /* 0x008e280008000c00 */
        /* <DEDUP_REMOVED lines=25> */
.L_x_493:
[----:B------:R-:W-:Y:S01]  /*1210*/  LOP3.LUT R0, R3, 0x3e0, RZ, 0xc0, !PT ;  /* 0x000003e003007812 */ /* 0x000fe200078ec0ff */
[----:B------:R-:W0:Y:S03]  /*1220*/  S2R R10, SR_LANEID ;  /* 0x00000000000a7919 */ /* 0x000e260000000000 */
[----:B------:R-:W-:Y:S01]  /*1230*/  LOP3.LUT R9, RZ, R0, RZ, 0x33, !PT ;  /* 0x00000000ff097212 */ /* 0x000fe200078e33ff */
[----:B------:R-:W-:-:S04]  /*1240*/  VIADD R5, R0, 0x20 ;  /* 0x0000002000057836 */ /* 0x000fc80000000000 */
[----:B------:R-:W-:Y:S01]  /*1250*/  IMAD.IADD R9, R9, 0x1, R4 ;  /* 0x0000000109097824 */ /* 0x000fe200078e0204 */
[----:B------:R-:W-:-:S04]  /*1260*/  ISETP.GT.AND P0, PT, R5, R4, PT ;  /* 0x000000040500720c */ /* 0x000fc80003f04270 */
        /* <DEDUP_REMOVED lines=12> */
[----:B------:R-:W-:-:S02]  /*1330*/  IMAD.MOV.U32 R6, RZ, RZ, R2 ;  /* 0x000000ffff067224 */ /* 0x000fc400078e0002 */
[----:B------:R-:W-:Y:S01]  /*1340*/  IMAD.MOV.U32 R7, RZ, RZ, R11 ;  /* 0x000000ffff077224 */ /* 0x000fe200078e000b */
[----:B------:R-:W0:Y:S01]  /*1350*/  SHFL.DOWN PT, R9, R11, 0x2, R5 ;  /* 0x084000000b097989 */ /* 0x000e2200000e0005 */
[----:B------:R-:W-:-:S04]  /*1360*/  VIADD R0, R10, 0x4 ;  /* 0x000000040a007836 */ /* 0x000fc80000000000 */
[----:B0-----:R-:W-:-:S06]  /*1370*/  DSETP.GEU.AND P1, PT, R6, R8, PT ;  /* 0x000000080600722a */ /* 0x001fcc0003f2e000 */
[----:B------:R-:W-:Y:S02]  /*1380*/  @!P0 FSEL R2, R8, R2, !P1 ;  /* 0x0000000208028208 */ /* 0x000fe40004800000 */
[----:B------:R-:W-:Y:S02]  /*1390*/  @!P0 FSEL R11, R9, R11, !P1 ;  /* 0x0000000b090b8208 */ /* 0x000fe40004800000 */
[----:B------:R-:W-:Y:S01]  /*13a0*/  ISETP.GT.AND P0, PT, R0, R5, PT ;  /* 0x000000050000720c */ /* 0x000fe20003f04270 */
[----:B------:R-:W-:Y:S01]  /*13b0*/  SHFL.DOWN PT, R6, R2, 0x4, R5 ;  /* 0x0880000002067989 */ /* 0x000fe200000e0005 */
[----:B------:R-:W-:Y:S02]  /*13c0*/  IMAD.MOV.U32 R8, RZ, RZ, R2 ;  /* 0x000000ffff087224 */ /* 0x000fe400078e0002 */
        /* <DEDUP_REMOVED lines=8> */
[----:B------:R-:W-:Y:S01]  /*1450*/  IMAD.MOV.U32 R8, RZ, RZ, R2 ;  /* 0x000000ffff087224 */ /* 0x000fe200078e0002 */
[C---:B------:R-:W-:Y:S01]  /*1460*/  ISETP.NE.AND P0, PT, R10.reuse, RZ, PT ;  /* 0x000000ff0a00720c */ /* 0x040fe20003f05270 */
[----:B------:R-:W-:Y:S01]  /*1470*/  IMAD.MOV.U32 R9, RZ, RZ, R11 ;  /* 0x000000ffff097224 */ /* 0x000fe200078e000b */
[----:B------:R-:W0:Y:S01]  /*1480*/  SHFL.DOWN PT, R7, R11, 0x8, R5 ;  /* 0x090000000b077989 */ /* 0x000e2200000e0005 */
[----:B------:R-:W-:-:S10]  /*1490*/  VIADD R0, R10, 0x10 ;  /* 0x000000100a007836 */ /* 0x000fd40000000000 */
[----:B------:R-:W1:Y:S01]  /*14a0*/  @!P0 S2R R13, SR_CgaCtaId ;  /* 0x00000000000d8919 */ /* 0x000e620000008800 */
[----:B0-----:R-:W-:-:S06]  /*14b0*/  DSETP.GEU.AND P2, PT, R8, R6, PT ;  /* 0x000000060800722a */ /* 0x001fcc0003f4e000 */
[----:B------:R-:W-:Y:S02]  /*14c0*/  @!P1 FSEL R2, R6, R2, !P2 ;  /* 0x0000000206029208 */ /* 0x000fe40005000000 */
[----:B------:R-:W-:Y:S02]  /*14d0*/  @!P1 FSEL R11, R7, R11, !P2 ;  /* 0x0000000b070b9208 */ /* 0x000fe40005000000 */
[----:B------:R-:W-:Y:S01]  /*14e0*/  ISETP.GT.AND P1, PT, R0, R5, PT ;  /* 0x000000050000720c */ /* 0x000fe20003f24270 */
[----:B------:R-:W-:Y:S01]  /*14f0*/  SHFL.DOWN PT, R6, R2, 0x10, R5 ;  /* 0x0a00000002067989 */ /* 0x000fe200000e0005 */
[----:B------:R-:W-:Y:S01]  /*1500*/  IMAD.MOV.U32 R8, RZ, RZ, R2 ;  /* 0x000000ffff087224 */ /* 0x000fe200078e0002 */
[----:B------:R-:W-:Y:S01]  /*1510*/  @!P0 SHF.R.U32.HI R0, RZ, 0x2, R3 ;  /* 0x00000002ff008819 */ /* 0x000fe20000011603 */
[----:B------:R-:W-:Y:S01]  /*1520*/  IMAD.MOV.U32 R9, RZ, RZ, R11 ;  /* 0x000000ffff097224 */ /* 0x000fe200078e000b */
[----:B------:R-:W0:Y:S02]  /*1530*/  SHFL.DOWN PT, R7, R11, 0x10, R5 ;  /* 0x0a0000000b077989 */ /* 0x000e2400000e0005 */
[----:B------:R-:W-:-:S03]  /*1540*/  @!P0 LOP3.LUT R0, R0, 0xf8, RZ, 0xc0, !PT ;  /* 0x000000f800008812 */ /* 0x000fc600078ec0ff */
[----:B0-----:R-:W-:Y:S01]  /*1550*/  DSETP.GEU.AND P2, PT, R8, R6, PT ;  /* 0x000000060800722a */ /* 0x001fe20003f4e000 */
[----:B------:R-:W-:-:S04]  /*1560*/  @!P0 MOV R8, 0x400 ;  /* 0x0000040000088802 */ /* 0x000fc80000000f00 */
[----:B-1----:R-:W-:Y:S02]  /*1570*/  @!P0 LEA R13, R13, R8, 0x18 ;  /* 0x000000080d0d8211 */ /* 0x002fe400078ec0ff */
[----:B------:R-:W-:Y:S02]  /*1580*/  @!P1 FSEL R2, R6, R2, !P2 ;  /* 0x0000000206029208 */ /* 0x000fe40005000000 */
[----:B------:R-:W-:Y:S01]  /*1590*/  @!P1 FSEL R11, R7, R11, !P2 ;  /* 0x0000000b070b9208 */ /* 0x000fe20005000000 */
[----:B------:R-:W-:Y:S02]  /*15a0*/  @!P0 IMAD.IADD R13, R0, 0x1, R13 ;  /* 0x00000001000d8824 */ /* 0x000fe400078e020d */
[----:B------:R-:W-:Y:S02]  /*15b0*/  IMAD.MOV.U32 R6, RZ, RZ, R2 ;  /* 0x000000ffff067224 */ /* 0x000fe400078e0002 */
[----:B------:R-:W-:-:S05]  /*15c0*/  IMAD.MOV.U32 R7, RZ, RZ, R11 ;  /* 0x000000ffff077224 */ /* 0x000fca00078e000b */
[----:B------:R3:W-:Y:S01]  /*15d0*/  @!P0 STS.64 [R13+0x8], R6 ;  /* 0x000008060d008388 */ /* 0x0007e20000000a00 */
[----:B------:R-:W-:Y:S01]  /*15e0*/  BAR.SYNC.DEFER_BLOCKING 0x0 ;  /* 0x0000000000007b1d */ /* 0x000fe20000010000 */
[----:B------:R-:W-:-:S13]  /*15f0*/  ISETP.NE.AND P0, PT, R3, RZ, PT ;  /* 0x000000ff0300720c */ /* 0x000fda0003f05270 */
[----:B---3--:R-:W-:Y:S05]  /*1600*/  @P0 BRA `(.L_x_494) ;  /* 0x0000004400800947 */ /* 0x008fea0003800000 */
[----:B------:R-:W0:Y:S01]  /*1610*/  S2UR UR5, SR_CgaCtaId ;  /* 0x00000000000579c3 */ /* 0x000e220000008800 */
[----:B------:R-:W-:Y:S01]  /*1620*/  UMOV UR4, 0x400 ;  /* 0x0000040000047882 */ /* 0x000fe20000000000 */
[----:B------:R-:W-:Y:S01]  /*1630*/  ISETP.GT.AND P2, PT, R4, 0x20, PT ;  /* 0x000000200400780c */ /* 0x000fe20003f44270 */
[----:B0-----:R-:W-:-:S09]  /*1640*/  ULEA UR4, UR5, UR4, 0x18 ;  /* 0x0000000405047291 */ /* 0x001fd2000f8ec0ff */
[----:B------:R-:W0:Y:S04]  /*1650*/  LDS.128 R16, [UR4+0x10] ;  /* 0x00001004ff107984 */ /* 0x000e280008000c00 */
[----:B------:R-:W1:Y:S04]  /*1660*/  LDS.128 R12, [UR4+0x20] ;  /* 0x00002004ff0c7984 */ /* 0x000e680008000c00 */
[----:B------:R-:W2:Y:S01]  /*1670*/  LDS.128 R8, [UR4+0x30] ;  /* 0x00003004ff087984 */ /* 0x000ea20008000c00 */
[----:B0-----:R-:W-:-:S06]  /*1680*/  DSETP.GEU.AND P1, PT, R6, R16, PT ;  /* 0x000000100600722a */ /* 0x001fcc0003f2e000 */
[-C--:B------:R-:W-:Y:S02]  /*1690*/  FSEL R3, R16, R6.reuse, !P1 ;  /* 0x0000000610037208 */ /* 0x080fe40004800000 */
[-C--:B------:R-:W-:Y:S02]  /*16a0*/  FSEL R17, R17, R7.reuse, !P1 ;  /* 0x0000000711117208 */ /* 0x080fe40004800000 */
[----:B------:R-:W-:Y:S02]  /*16b0*/  FSEL R6, R3, R6, P2 ;  /* 0x0000000603067208 */ /* 0x000fe40001000000 */
[----:B------:R-:W-:Y:S02]  /*16c0*/  FSEL R7, R17, R7, P2 ;  /* 0x0000000711077208 */ /* 0x000fe40001000000 */
[C---:B------:R-:W-:Y:S01]  /*16d0*/  ISETP.GT.AND P1, PT, R4.reuse, 0x40, PT ;  /* 0x000000400400780c */ /* 0x040fe20003f24270 */
[----:B------:R-:W-:Y:S01]  /*16e0*/  IMAD.MOV.U32 R2, RZ, RZ, R6 ;  /* 0x000000ffff027224 */ /* 0x000fe200078e0006 */
[----:B------:R-:W-:Y:S01]  /*16f0*/  ISETP.GT.AND P2, PT, R4, 0x60, PT ;  /* 0x000000600400780c */ /* 0x000fe20003f44270 */
[----:B------:R-:W-:-:S06]  /*1700*/  IMAD.MOV.U32 R3, RZ, RZ, R7 ;  /* 0x000000ffff037224 */ /* 0x000fcc00078e0007 */
[----:B------:R-:W-:-:S06]  /*1710*/  DSETP.GEU.AND P3, PT, R2, R18, PT ;  /* 0x000000120200722a */ /* 0x000fcc0003f6e000 */
[----:B------:R-:W-:Y:S02]  /*1720*/  @P1 FSEL R6, R18, R6, !P3 ;  /* 0x0000000612061208 */ /* 0x000fe40005800000 */
[----:B------:R-:W-:Y:S02]  /*1730*/  @P1 FSEL R7, R19, R7, !P3 ;  /* 0x0000000713071208 */ /* 0x000fe40005800000 */
[----:B------:R-:W-:Y:S01]  /*1740*/  ISETP.GT.AND P1, PT, R4, 0x80, PT ;  /* 0x000000800400780c */ /* 0x000fe20003f24270 */
[----:B------:R-:W-:Y:S02]  /*1750*/  IMAD.MOV.U32 R2, RZ, RZ, R6 ;  /* 0x000000ffff027224 */ /* 0x000fe400078e0006 */
[----:B------:R-:W-:-:S06]  /*1760*/  IMAD.MOV.U32 R3, RZ, RZ, R7 ;  /* 0x000000ffff037224 */ /* 0x000fcc00078e0007 */
[----:B-1----:R-:W-:Y:S01]  /*1770*/  DSETP.GEU.AND P3, PT, R2, R12, PT ;  /* 0x0000000c0200722a */ /* 0x002fe20003f6e000 */
[----:B------:R-:W0:Y:S05]  /*1780*/  LDS.64 R2, [UR4+0x40] ;  /* 0x00004004ff027984 */ /* 0x000e2a0008000a00 */
[----:B------:R-:W-:Y:S02]  /*1790*/  @P2 FSEL R6, R12, R6, !P3 ;  /* 0x000000060c062208 */ /* 0x000fe40005800000 */
[----:B------:R-:W-:Y:S02]  /*17a0*/  @P2 FSEL R7, R13, R7, !P3 ;  /* 0x000000070d072208 */ /* 0x000fe40005800000 */
[----:B------:R-:W-:-:S04]  /*17b0*/  ISETP.GT.AND P2, PT, R4, 0xa0, PT ;  /* 0x000000a00400780c */ /* 0x000fc80003f44270 */
[----:B------:R-:W-:-:S06]  /*17c0*/  DSETP.GEU.AND P3, PT, R6, R14, PT ;  /* 0x0000000e0600722a */ /* 0x000fcc0003f6e000 */
[----:B------:R-:W-:Y:S02]  /*17d0*/  @P1 FSEL R6, R14, R6, !P3 ;  /* 0x000000060e061208 */ /* 0x000fe40005800000 */
[----:B------:R-:W-:Y:S02]  /*17e0*/  @P1 FSEL R7, R15, R7, !P3 ;  /* 0x000000070f071208 */ /* 0x000fe40005800000 */
[----:B------:R-:W-:-:S04]  /*17f0*/  ISETP.GT.AND P1, PT, R4, 0xc0, PT ;  /* 0x000000c00400780c */ /* 0x000fc80003f24270 */
[----:B--2---:R-:W-:-:S06]  /*1800*/  DSETP.GEU.AND P3, PT, R6, R8, PT ;  /* 0x000000080600722a */ /* 0x004fcc0003f6e000 */
[----:B------:R-:W-:Y:S02]  /*1810*/  @P2 FSEL R6, R8, R6, !P3 ;  /* 0x0000000608062208 */ /* 0x000fe40005800000 */
[----:B------:R-:W-:Y:S02]  /*1820*/  @P2 FSEL R7, R9, R7, !P3 ;  /* 0x0000000709072208 */ /* 0x000fe40005800000 */
[----:B------:R-:W-:-:S04]  /*1830*/  ISETP.GT.AND P2, PT, R4, 0xe0, PT ;  /* 0x000000e00400780c */ /* 0x000fc80003f44270 */
[----:B------:R-:W-:-:S06]  /*1840*/  DSETP.GEU.AND P3, PT, R6, R10, PT ;  /* 0x0000000a0600722a */ /* 0x000fcc0003f6e000 */
[----:B------:R-:W-:Y:S02]  /*1850*/  @P1 FSEL R6, R10, R6, !P3 ;  /* 0x000000060a061208 */ /* 0x000fe40005800000 */
[----:B------:R-:W-:-:S03]  /*1860*/  @P1 FSEL R7, R11, R7, !P3 ;  /* 0x000000070b071208 */ /* 0x000fc60005800000 */
[----:B------:R-:W-:Y:S02]  /*1870*/  IMAD.MOV.U32 R4, RZ, RZ, R6 ;  /* 0x000000ffff047224 */ /* 0x000fe400078e0006 */
[----:B------:R-:W-:-:S06]  /*1880*/  IMAD.MOV.U32 R5, RZ, RZ, R7 ;  /* 0x000000ffff057224 */ /* 0x000fcc00078e0007 */
[----:B0-----:R-:W-:-:S06]  /*1890*/  DSETP.GEU.AND P1, PT, R4, R2, PT ;  /* 0x000000020400722a */ /* 0x001fcc0003f2e000 */
[----:B------:R-:W-:Y:S02]  /*18a0*/  @P2 FSEL R6, R2, R6, !P1 ;  /* 0x0000000602062208 */ /* 0x000fe40004800000 */
[----:B------:R-:W-:Y:S01]  /*18b0*/  @P2 FSEL R7, R3, R7, !P1 ;  /* 0x0000000703072208 */ /* 0x000fe20004800000 */
[----:B------:R-:W-:Y:S06]  /*18c0*/  BRA `(.L_x_494) ;  /* 0x0000004000d07947 */ /* 0x000fec0003800000 */
.L_x_480:
[----:B------:R-:W0:Y:S01]  /*18d0*/  S2R R0, SR_TID.X ;  /* 0x0000000000007919 */ /* 0x000e220000002100 */
[----:B------:R-:W1:Y:S02]  /*18e0*/  LDCU.64 UR4, c[0x0][0x380] ;  /* 0x00007000ff0477ac */ /* 0x000e640008000a00 */
[----:B-1----:R-:W-:Y:S02]  /*18f0*/  IMAD.U32 R2, RZ, RZ, UR4 ;  /* 0x00000004ff027e24 */ /* 0x002fe4000f8e00ff */
[----:B------:R-:W-:Y:S02]  /*1900*/  IMAD.U32 R3, RZ, RZ, UR5 ;  /* 0x00000005ff037e24 */ /* 0x000fe4000f8e00ff */
[----:B0-----:R-:W-:-:S04]  /*1910*/  IMAD.SHL.U32 R5, R0, 0x4, RZ ;  /* 0x0000000400057824 */ /* 0x001fc800078e00ff */
[----:B------:R-:W-:-:S05]  /*1920*/  IMAD.WIDE.U32 R6, R5, 0x8, R2 ;  /* 0x0000000805067825 */ /* 0x000fca00078e0002 */
[----:B------:R-:W2:Y:S04]  /*1930*/  LDG.E.128.CONSTANT R20, desc[UR6][R6.64] ;  /* 0x0000000606147981 */ /* 0x000ea8000c1e9d00 */
[----:B------:R-:W3:Y:S04]  /*1940*/  LDG.E.128.CONSTANT R12, desc[UR6][R6.64+0x10] ;  /* 0x00001006060c7981 */ /* 0x000ee8000c1e9d00 */
[----:B------:R-:W4:Y:S04]  /*1950*/  LDG.E.128.CONSTANT R8, desc[UR6][R6.64+0x2000] ;  /* 0x0020000606087981 */ /* 0x000f28000c1e9d00 */
[----:B------:R0:W5:Y:S01]  /*1960*/  LDG.E.128.CONSTANT R16, desc[UR6][R6.64+0x2010] ;  /* 0x0020100606107981 */ /* 0x000162000c1e9d00 */
[----:B------:R-:W-:Y:S01]  /*1970*/  ISETP.GE.U32.AND P1, PT, R4, 0x1000, PT ;  /* 0x000010000400780c */ /* 0x000fe20003f26070 */
[----:B------:R-:W-:Y:S01]  /*1980*/  UMOV UR4, 0x800 ;  /* 0x0000080000047882 */ /* 0x000fe20000000000 */
[----:B--2---:R-:W-:-:S06]  /*1990*/  DSETP.GEU.AND P0, PT, R20, R22, PT ;  /* 0x000000161400722a */ /* 0x004fcc0003f0e000 */
[----:B------:R-:W-:Y:S02]  /*19a0*/  FSEL R20, R22, R20, !P0 ;  /* 0x0000001416147208 */ /* 0x000fe40004000000 */
[----:B------:R-:W-:-:S06]  /*19b0*/  FSEL R21, R23, R21, !P0 ;  /* 0x0000001517157208 */ /* 0x000fcc0004000000 */
[----:B---3--:R-:W-:-:S06]  /*19c0*/  DSETP.GEU.AND P0, PT, R20, R12, PT ;  /* 0x0000000c1400722a */ /* 0x008fcc0003f0e000 */
[----:B------:R-:W-:Y:S02]  /*19d0*/  FSEL R12, R12, R20, !P0 ;  /* 0x000000140c0c7208 */ /* 0x000fe40004000000 */
[----:B------:R-:W-:-:S06]  /*19e0*/  FSEL R13, R13, R21, !P0 ;  /* 0x000000150d0d7208 */ /* 0x000fcc0004000000 */
[----:B------:R-:W-:-:S06]  /*19f0*/  DSETP.GEU.AND P0, PT, R12, R14, PT ;  /* 0x0000000e0c00722a */ /* 0x000fcc0003f0e000 */
[----:B------:R-:W-:Y:S02]  /*1a00*/  FSEL R12, R14, R12, !P0 ;  /* 0x0000000c0e0c7208 */ /* 0x000fe40004000000 */
[----:B------:R-:W-:-:S06]  /*1a10*/  FSEL R13, R15, R13, !P0 ;  /* 0x0000000d0f0d7208 */ /* 0x000fcc0004000000 */
[----:B----4-:R-:W-:-:S06]  /*1a20*/  DSETP.GEU.AND P0, PT, R12, R8, PT ;  /* 0x000000080c00722a */ /* 0x010fcc0003f0e000 */
[----:B0-----:R-:W-:Y:S02]  /*1a30*/  FSEL R6, R8, R12, !P0 ;  /* 0x0000000c08067208 */ /* 0x001fe40004000000 */
[----:B------:R-:W-:-:S06]  /*1a40*/  FSEL R7, R9, R13, !P0 ;  /* 0x0000000d09077208 */ /* 0x000fcc0004000000 */
[----:B------:R-:W-:-:S06]  /*1a50*/  DSETP.GEU.AND P0, PT, R6, R10, PT ;  /* 0x0000000a0600722a */ /* 0x000fcc0003f0e000 */
        /* <DEDUP_REMOVED lines=8> */
[----:B------:R-:W-:Y:S06]  /*1ae0*/  @!P1 BRA `(.L_x_495) ;  /* 0x0000000000a49947 */ /* 0x000fec0003800000 */
[----:B------:R-:W0:Y:S01]  /*1af0*/  LDC R24, c[0x0][0x390] ;  /* 0x0000e400ff187b82 */ /* 0x000e220000000800 */
[----:B------:R-:W-:Y:S01]  /*1b00*/  VIADD R25, R4, 0xfffff800 ;  /* 0xfffff80004197836 */ /* 0x000fe20000000000 */
[----:B------:R-:W-:-:S06]  /*1b10*/  UMOV UR4, 0x800 ;  /* 0x0000080000047882 */ /* 0x000fcc0000000000 */
[----:B------:R-:W1:Y:S02]  /*1b20*/  LDC.64 R2, c[0x0][0x380] ;  /* 0x0000e000ff027b82 */ /* 0x000e640000000a00 */
.L_x_497:
[----:B------:R-:W-:-:S04]  /*1b30*/  VIADD R27, R5, UR4 ;  /* 0x00000004051b7c36 */ /* 0x000fc80008000000 */
[----:B-1----:R-:W-:-:S05]  /*1b40*/  IMAD.WIDE.U32 R26, R27, 0x8, R2 ;  /* 0x000000081b1a7825 */ /* 0x002fca00078e0002 */
[----:B------:R-:W2:Y:S04]  /*1b50*/  LDG.E.128.CONSTANT R12, desc[UR6][R26.64] ;  /* 0x000000061a0c7981 */ /* 0x000ea8000c1e9d00 */
[----:B------:R-:W3:Y:S04]  /*1b60*/  LDG.E.128.CONSTANT R16, desc[UR6][R26.64+0x10] ;  /* 0x000010061a107981 */ /* 0x000ee8000c1e9d00 */
[----:B------:R-:W4:Y:S04]  /*1b70*/  LDG.E.128.CONSTANT R20, desc[UR6][R26.64+0x2000] ;  /* 0x002000061a147981 */ /* 0x000f28000c1e9d00 */
[----:B------:R-:W5:Y:S01]  /*1b80*/  LDG.E.128.CONSTANT R8, desc[UR6][R26.64+0x2010] ;  /* 0x002010061a087981 */ /* 0x000f62000c1e9d00 */
[----:B0-----:R-:W-:Y:S01]  /*1b90*/  IMAD.MOV.U32 R4, RZ, RZ, R24 ;  /* 0x000000ffff047224 */ /* 0x001fe200078e0018 */
[----:B--2---:R-:W-:-:S06]  /*1ba0*/  DSETP.GEU.AND P0, PT, R6, R12, PT ;  /* 0x0000000c0600722a */ /* 0x004fcc0003f0e000 */
[----:B------:R-:W-:Y:S02]  /*1bb0*/  FSEL R6, R12, R6, !P0 ;  /* 0x000000060c067208 */ /* 0x000fe40004000000 */
[----:B------:R-:W-:-:S06]  /*1bc0*/  FSEL R7, R13, R7, !P0 ;  /* 0x000000070d077208 */ /* 0x000fcc0004000000 */
[----:B------:R-:W-:-:S06]  /*1bd0*/  DSETP.GEU.AND P0, PT, R6, R14, PT ;  /* 0x0000000e0600722a */ /* 0x000fcc0003f0e000 */
        /* <DEDUP_REMOVED lines=14> */
[----:B-----5:R-:W-:-:S06]  /*1cc0*/  DSETP.GEU.AND P0, PT, R6, R8, PT ;  /* 0x000000080600722a */ /* 0x020fcc0003f0e000 */
[----:B------:R-:W-:Y:S01]  /*1cd0*/  FSEL R6, R8, R6, !P0 ;  /* 0x0000000608067208 */ /* 0x000fe20004000000 */
[----:B------:R-:W-:Y:S01]  /*1ce0*/  VIADD R8, R4, -UR4 ;  /* 0x8000000404087c36 */ /* 0x000fe20008000000 */
[----:B------:R-:W-:-:S04]  /*1cf0*/  FSEL R7, R9, R7, !P0 ;  /* 0x0000000709077208 */ /* 0x000fc80004000000 */
[----:B------:R-:W-:Y:S02]  /*1d00*/  ISETP.GE.AND P1, PT, R8, 0x800, PT ;  /* 0x000008000800780c */ /* 0x000fe40003f26270 */
[----:B------:R-:W-:-:S06]  /*1d10*/  DSETP.GEU.AND P0, PT, R6, R10, PT ;  /* 0x0000000a0600722a */ /* 0x000fcc0003f0e000 */
[----:B------:R-:W-:Y:S02]  /*1d20*/  FSEL R6, R10, R6, !P0 ;  /* 0x000000060a067208 */ /* 0x000fe40004000000 */
[----:B------:R-:W-:-:S03]  /*1d30*/  FSEL R7, R11, R7, !P0 ;  /* 0x000000070b077208 */ /* 0x000fc60004000000 */
[----:B------:R-:W-:Y:S05]  /*1d40*/  @!P1 BRA `(.L_x_496) ;  /* 0x0000000c00009947 */ /* 0x000fea0003800000 */
[----:B------:R-:W-:-:S06]  /*1d50*/  UIADD3 UR4, UPT, UPT, UR4, 0x800, URZ ;  /* 0x0000080004047890 */ /* 0x000fcc000fffe0ff */
[----:B------:R-:W-:-:S13]  /*1d60*/  ISETP.LT.AND P0, PT, R25, UR4, PT ;  /* 0x0000000419007c0c */ /* 0x000fda000bf01270 */
[----:B------:R-:W-:Y:S05]  /*1d70*/  @!P0 BRA `(.L_x_497) ;  /* 0xfffffffc006c8947 */ /* 0x000fea000383ffff */
.L_x_495:
[----:B------:R-:W-:-:S13]  /*1d80*/  ISETP.LE.AND P0, PT, R4, UR4, PT ;  /* 0x0000000404007c0c */ /* 0x000fda000bf03270 */
[----:B------:R-:W-:Y:S05]  /*1d90*/  @P0 BRA `(.L_x_496) ;  /* 0x0000000800ec0947 */ /* 0x000fea0003800000 */
[----:B------:R-:W-:Y:S01]  /*1da0*/  VIADD R41, R4, -UR4 ;  /* 0x8000000404297c36 */ /* 0x000fe20008000000 */
[----:B------:R-:W-:Y:S04]  /*1db0*/  BSSY.RECONVERGENT B1, `(.L_x_496) ;  /* 0x00000b9000017945 */ /* 0x000fe80003800200 */
[----:B------:R-:W-:-:S13]  /*1dc0*/  ISETP.GE.AND P0, PT, R0, R41, PT ;  /* 0x000000290000720c */ /* 0x000fda0003f06270 */
[----:B------:R-:W-:Y:S05]  /*1dd0*/  @P0 BRA `(.L_x_498) ;  /* 0x0000000800d80947 */ /* 0x000fea0003800000 */
[----:B------:R-:W-:Y:S01]  /*1de0*/  LOP3.LUT R5, RZ, R0, RZ, 0x33, !PT ;  /* 0x00000000ff057212 */ /* 0x000fe200078e33ff */
[----:B------:R-:W-:Y:S01]  /*1df0*/  BSSY.RECONVERGENT B2, `(.L_x_499) ;  /* 0x0000016000027945 */ /* 0x000fe20003800200 */
[----:B------:R-:W-:Y:S02]  /*1e00*/  IMAD.MOV.U32 R40, RZ, RZ, R0 ;  /* 0x000000ffff287224 */ /* 0x000fe400078e0000 */
[----:B------:R-:W-:-:S04]  /*1e10*/  IADD3 R4, PT, PT, R4, -UR4, R5 ;  /* 0x8000000404047c10 */ /* 0x000fc8000fffe005 */
[C---:B------:R-:W-:Y:S02]  /*1e20*/  LOP3.LUT R5, R4.reuse, 0x300, RZ, 0xc0, !PT ;  /* 0x0000030004057812 */ /* 0x040fe400078ec0ff */
[----:B------:R-:W-:Y:S02]  /*1e30*/  ISETP.GE.U32.AND P2, PT, R4, 0x300, PT ;  /* 0x000003000400780c */ /* 0x000fe40003f46070 */
[----:B------:R-:W-:-:S13]  /*1e40*/  ISETP.NE.AND P0, PT, R5, 0x300, PT ;  /* 0x000003000500780c */ /* 0x000fda0003f05270 */
[----:B------:R-:W-:Y:S05]  /*1e50*/  @!P0 BRA `(.L_x_500) ;  /* 0x00000000003c8947 */ /* 0x000fea0003800000 */
[----:B------:R-:W-:Y:S01]  /*1e60*/  LEA.HI R4, R4, 0x1, RZ, 0x18 ;  /* 0x0000000104047811 */ /* 0x000fe200078fc0ff */
[----:B------:R-:W-:Y:S02]  /*1e70*/  VIADD R9, R0, UR4 ;  /* 0x0000000400097c36 */ /* 0x000fe40008000000 */
[----:B------:R-:W-:Y:S01]  /*1e80*/  IMAD.MOV.U32 R40, RZ, RZ, R0 ;  /* 0x000000ffff287224 */ /* 0x000fe200078e0000 */
[----:B------:R-:W-:-:S05]  /*1e90*/  LOP3.LUT R4, R4, 0x3, RZ, 0xc0, !PT ;  /* 0x0000000304047812 */ /* 0x000fca00078ec0ff */
[----:B------:R-:W-:-:S07]  /*1ea0*/  IMAD.MOV R8, RZ, RZ, -R4 ;  /* 0x000000ffff087224 */ /* 0x000fce00078e0a04 */
.L_x_501:
[----:B------:R-:W-:-:S06]  /*1eb0*/  IMAD.WIDE.U32 R4, R9, 0x8, R2 ;  /* 0x0000000809047825 */ /* 0x000fcc00078e0002 */
[----:B------:R-:W2:Y:S01]  /*1ec0*/  LDG.E.64.CONSTANT R4, desc[UR6][R4.64] ;  /* 0x0000000604047981 */ /* 0x000ea2000c1e9b00 */
[----:B------:R-:W-:Y:S02]  /*1ed0*/  VIADD R8, R8, 0x1 ;  /* 0x0000000108087836 */ /* 0x000fe40000000000 */
[----:B------:R-:W-:Y:S02]  /*1ee0*/  VIADD R40, R40, 0x100 ;  /* 0x0000010028287836 */ /* 0x000fe40000000000 */
[----:B------:R-:W-:Y:S01]  /*1ef0*/  VIADD R9, R9, 0x100 ;  /* 0x0000010009097836 */ /* 0x000fe20000000000 */
[----:B------:R-:W-:Y:S01]  /*1f00*/  ISETP.NE.AND P1, PT, R8, RZ, PT ;  /* 0x000000ff0800720c */ /* 0x000fe20003f25270 */
[----:B--2---:R-:W-:-:S06]  /*1f10*/  DSETP.GEU.AND P0, PT, R6, R4, PT ;  /* 0x000000040600722a */ /* 0x004fcc0003f0e000 */
[----:B------:R-:W-:Y:S02]  /*1f20*/  FSEL R6, R4, R6, !P0 ;  /* 0x0000000604067208 */ /* 0x000fe40004000000 */
[----:B------:R-:W-:-:S04]  /*1f30*/  FSEL R7, R5, R7, !P0 ;  /* 0x0000000705077208 */ /* 0x000fc80004000000 */
[----:B------:R-:W-:Y:S05]  /*1f40*/  @P1 BRA `(.L_x_501) ;  /* 0xfffffffc00d81947 */ /* 0x000fea000383ffff */
.L_x_500:
[----:B------:R-:W-:Y:S05]  /*1f50*/  BSYNC.RECONVERGENT B2 ;  /* 0x0000000000027941 */ /* 0x000fea0003800200 */
.L_x_499:
[----:B------:R-:W-:Y:S05]  /*1f60*/  @!P2 BRA `(.L_x_498) ;  /* 0x000000080074a947 */ /* 0x000fea0003800000 */
[----:B------:R-:W0:Y:S01]  /*1f70*/  LDCU.64 UR8, c[0x0][0x380] ;  /* 0x00007000ff0877ac */ /* 0x000e220008000a00 */
[----:B------:R-:W-:Y:S01]  /*1f80*/  IMAD.IADD R9, R41, 0x1, -R40 ;  /* 0x0000000129097824 */ /* 0x000fe200078e0a28 */
[C---:B------:R-:W-:Y:S01]  /*1f90*/  IADD3 R5, P0, PT, R40.reuse, UR4, RZ ;  /* 0x0000000428057c10 */ /* 0x040fe2000ff1e0ff */
[----:B------:R-:W-:Y:S01]  /*1fa0*/  BSSY.RECONVERGENT B2, `(.L_x_502) ;  /* 0x0000059000027945 */ /* 0x000fe20003800200 */
[----:B------:R-:W-:Y:S02]  /*1fb0*/  VIADD R43, R40, UR4 ;  /* 0x00000004282b7c36 */ /* 0x000fe40008000000 */
[----:B------:R-:W-:Y:S01]  /*1fc0*/  ISETP.GT.AND P1, PT, R9, 0xc00, PT ;  /* 0x00000c000900780c */ /* 0x000fe20003f24270 */
[----:B------:R-:W-:Y:S01]  /*1fd0*/  IMAD.X R8, RZ, RZ, RZ, P0 ;  /* 0x000000ffff087224 */ /* 0x000fe200000e06ff */
[----:B0-----:R-:W-:-:S04]  /*1fe0*/  LEA R4, P0, R5, UR8, 0x3 ;  /* 0x0000000805047c11 */ /* 0x001fc8000f8018ff */
[----:B------:R-:W-:Y:S02]  /*1ff0*/  LEA.HI.X R5, R5, UR9, R8, 0x3, P0 ;  /* 0x0000000905057c11 */ /* 0x000fe400080f1c08 */
[----:B------:R-:W-:-:S05]  /*2000*/  IADD3 R4, P0, PT, R4, 0x1000, RZ ;  /* 0x0000100004047810 */ /* 0x000fca0007f1e0ff */
[----:B------:R-:W-:Y:S01]  /*2010*/  IMAD.X R5, RZ, RZ, R5, P0 ;  /* 0x000000ffff057224 */ /* 0x000fe200000e0605 */
[----:B------:R-:W-:Y:S01]  /*2020*/  PLOP3.LUT P0, PT, PT, PT, PT, 0x80, 0x8 ;  /* 0x000000000008781c */ /* 0x000fe20003f0f070 */
[----:B------:R-:W-:-:S12]  /*2030*/  @!P1 BRA `(.L_x_503) ;  /* 0x00000004003c9947 */ /* 0x000fd80003800000 */
[----:B------:R-:W-:Y:S01]  /*2040*/  PLOP3.LUT P0, PT, PT, PT, PT, 0x8, 0x80 ;  /* 0x000000000080781c */ /* 0x000fe20003f0e170 */
[----:B------:R-:W-:-:S12]  /*2050*/  VIADD R45, R41, 0xfffff400 ;  /* 0xfffff400292d7836 */ /* 0x000fd80000000000 */
.L_x_504:
[C---:B------:R-:W-:Y:S01]  /*2060*/  IMAD.WIDE.U32 R38, R43.reuse, 0x8, R2 ;  /* 0x000000082b267825 */ /* 0x040fe200078e0002 */
[----:B------:R-:W2:Y:S04]  /*2070*/  LDG.E.64.CONSTANT R8, desc[UR6][R4.64+-0x800] ;  /* 0xfff8000604087981 */ /* 0x000ea8000c1e9b00 */
[----:B------:R-:W3:Y:S04]  /*2080*/  LDG.E.64.CONSTANT R10, desc[UR6][R4.64] ;  /* 0x00000006040a7981 */ /* 0x000ee8000c1e9b00 */
[----:B------:R-:W4:Y:S01]  /*2090*/  LDG.E.64.CONSTANT R38, desc[UR6][R38.64] ;  /* 0x0000000626267981 */ /* 0x000f22000c1e9b00 */
[----:B------:R-:W-:-:S03]  /*20a0*/  VIADD R15, R43, 0x400 ;  /* 0x000004002b0f7836 */ /* 0x000fc60000000000 */
[----:B------:R-:W5:Y:S01]  /*20b0*/  LDG.E.64.CONSTANT R12, desc[UR6][R4.64+0x800] ;  /* 0x00080006040c7981 */ /* 0x000f62000c1e9b00 */
[----:B------:R-:W-:-:S03]  /*20c0*/  IMAD.WIDE.U32 R14, R15, 0x8, R2 ;  /* 0x000000080f0e7825 */ /* 0x000fc600078e0002 */
[----:B------:R-:W5:Y:S04]  /*20d0*/  LDG.E.64.CONSTANT R16, desc[UR6][R4.64+0x1800] ;  /* 0x0018000604107981 */ /* 0x000f68000c1e9b00 */
[----:B------:R-:W5:Y:S04]  /*20e0*/  LDG.E.64.CONSTANT R14, desc[UR6][R14.64] ;  /* 0x000000060e0e7981 */ /* 0x000f68000c1e9b00 */
[----:B------:R-:W5:Y:S01]  /*20f0*/  LDG.E.64.CONSTANT R18, desc[UR6][R4.64+0x2000] ;  /* 0x0020000604127981 */ /* 0x000f62000c1e9b00 */
        /* <DEDUP_REMOVED lines=11> */
[----:B------:R-:W5:Y:S04]  /*21b0*/  LDG.E.64.CONSTANT R34, desc[UR6][R4.64+0x6000] ;  /* 0x0060000604227981 */ /* 0x000f68000c1e9b00 */
[----:B------:R0:W5:Y:S01]  /*21c0*/  LDG.E.64.CONSTANT R36, desc[UR6][R4.64+0x6800] ;  /* 0x0068000604247981 */ /* 0x000162000c1e9b00 */
[----:B------:R-:W-:-:S05]  /*21d0*/  VIADD R40, R40, 0x1000 ;  /* 0x0000100028287836 */ /* 0x000fca0000000000 */
[----:B------:R-:W-:Y:S02]  /*21e0*/  ISETP.GE.AND P2, PT, R40, R45, PT ;  /* 0x0000002d2800720c */ /* 0x000fe40003f46270 */
[----:B0-----:R-:W-:Y:S01]  /*21f0*/  IADD3 R4, P3, PT, R4, 0x8000, RZ ;  /* 0x0000800004047810 */ /* 0x001fe20007f7e0ff */
[----:B------:R-:W-:-:S04]  /*2200*/  VIADD R43, R43, 0x1000 ;  /* 0x000010002b2b7836 */ /* 0x000fc80000000000 */
[----:B------:R-:W-:Y:S01]  /*2210*/  IMAD.X R5, RZ, RZ, R5, P3 ;  /* 0x000000ffff057224 */ /* 0x000fe200018e0605 */
[----:B----4-:R-:W-:-:S06]  /*2220*/  DSETP.GEU.AND P1, PT, R6, R38, PT ;  /* 0x000000260600722a */ /* 0x010fcc0003f2e000 */
[----:B------:R-:W-:Y:S02]  /*2230*/  FSEL R6, R38, R6, !P1 ;  /* 0x0000000626067208 */ /* 0x000fe40004800000 */
[----:B------:R-:W-:-:S06]  /*2240*/  FSEL R7, R39, R7, !P1 ;  /* 0x0000000727077208 */ /* 0x000fcc0004800000 */
[----:B--2---:R-:W-:-:S06]  /*2250*/  DSETP.GEU.AND P1, PT, R6, R8, PT ;  /* 0x000000080600722a */ /* 0x004fcc0003f2e000 */
[----:B------:R-:W-:Y:S02]  /*2260*/  FSEL R6, R8, R6, !P1 ;  /* 0x0000000608067208 */ /* 0x000fe40004800000 */
[----:B------:R-:W-:-:S06]  /*2270*/  FSEL R7, R9, R7, !P1 ;  /* 0x0000000709077208 */ /* 0x000fcc0004800000 */
[----:B---3--:R-:W-:-:S06]  /*2280*/  DSETP.GEU.AND P1, PT, R6, R10, PT ;  /* 0x0000000a0600722a */ /* 0x008fcc0003f2e000 */
        /* <DEDUP_REMOVED lines=42> */
.L_x_503:
[----:B------:R-:W-:Y:S05]  /*2530*/  BSYNC.RECONVERGENT B2 ;  /* 0x0000000000027941 */ /* 0x000fea0003800200 */
.L_x_502:
[----:B------:R-:W-:Y:S01]  /*2540*/  IMAD.IADD R8, R41, 0x1, -R40 ;  /* 0x0000000129087824 */ /* 0x000fe200078e0a28 */
[----:B------:R-:W-:Y:S04]  /*2550*/  BSSY.RECONVERGENT B2, `(.L_x_505) ;  /* 0x000002b000027945 */ /* 0x000fe80003800200 */
[----:B------:R-:W-:-:S13]  /*2560*/  ISETP.GT.AND P1, PT, R8, 0x400, PT ;  /* 0x000004000800780c */ /* 0x000fda0003f24270 */
[----:B------:R-:W-:Y:S05]  /*2570*/  @!P1 BRA `(.L_x_506) ;  /* 0x0000000000a09947 */ /* 0x000fea0003800000 */
        /* <DEDUP_REMOVED lines=9> */
[----:B------:R-:W5:Y:S04]  /*2610*/  LDG.E.64.CONSTANT R22, desc[UR6][R4.64+0x2000] ;  /* 0x0020000604167981 */ /* 0x000f68000c1e9b00 */
[----:B------:R0:W5:Y:S01]  /*2620*/  LDG.E.64.CONSTANT R8, desc[UR6][R4.64+0x2800] ;  /* 0x0028000604087981 */ /* 0x000162000c1e9b00 */
[----:B------:R-:W-:-:S02]  /*2630*/  VIADD R40, R40, 0x800 ;  /* 0x0000080028287836 */ /* 0x000fc40000000000 */
[----:B------:R-:W-:Y:S01]  /*2640*/  VIADD R43, R43, 0x800 ;  /* 0x000008002b2b7836 */ /* 0x000fe20000000000 */
[----:B0-----:R-:W-:-:S05]  /*2650*/  IADD3 R4, P2, PT, R4, 0x4000, RZ ;  /* 0x0000400004047810 */ /* 0x001fca0007f5e0ff */
        /* <DEDUP_REMOVED lines=23> */
[----:B------:R-:W-:-:S05]  /*27d0*/  PLOP3.LUT P0, PT, PT, PT, PT, 0x8, 0x80 ;  /* 0x000000000080781c */ /* 0x000fca0003f0e170 */
[----:B------:R-:W-:Y:S02]  /*27e0*/  FSEL R6, R8, R6, !P1 ;  /* 0x0000000608067208 */ /* 0x000fe40004800000 */
[----:B------:R-:W-:-:S07]  /*27f0*/  FSEL R7, R9, R7, !P1 ;  /* 0x0000000709077208 */ /* 0x000fce0004800000 */
.L_x_506:
[----:B------:R-:W-:Y:S05]  /*2800*/  BSYNC.RECONVERGENT B2 ;  /* 0x0000000000027941 */ /* 0x000fea0003800200 */
.L_x_505:
[----:B------:R-:W-:-:S13]  /*2810*/  ISETP.LT.OR P0, PT, R40, R41, P0 ;  /* 0x000000292800720c */ /* 0x000fda0000701670 */
[----:B------:R-:W-:Y:S05]  /*2820*/  @!P0 BRA `(.L_x_498) ;  /* 0x0000000000448947 */ /* 0x000fea0003800000 */
[----:B------:R-:W-:Y:S01]  /*2830*/  IMAD.WIDE.U32 R2, R43, 0x8, R2 ;  /* 0x000000082b027825 */ /* 0x000fe200078e0002 */
[----:B------:R-:W2:Y:S04]  /*2840*/  LDG.E.64.CONSTANT R8, desc[UR6][R4.64+-0x800] ;  /* 0xfff8000604087981 */ /* 0x000ea8000c1e9b00 */
[----:B------:R-:W3:Y:S04]  /*2850*/  LDG.E.64.CONSTANT R10, desc[UR6][R4.64] ;  /* 0x00000006040a7981 */ /* 0x000ee8000c1e9b00 */
[----:B------:R-:W4:Y:S04]  /*2860*/  LDG.E.64.CONSTANT R2, desc[UR6][R2.64] ;  /* 0x0000000602027981 */ /* 0x000f28000c1e9b00 */
[----:B------:R-:W5:Y:S01]  /*2870*/  LDG.E.64.CONSTANT R12, desc[UR6][R4.64+0x800] ;  /* 0x00080006040c7981 */ /* 0x000f62000c1e9b00 */
        /* <DEDUP_REMOVED lines=11> */
[----:B------:R-:W-:-:S07]  /*2930*/  FSEL R7, R13, R3, !P0 ;  /* 0x000000030d077208 */ /* 0x000fce0004000000 */
.L_x_498:
[----:B------:R-:W-:Y:S05]  /*2940*/  BSYNC.RECONVERGENT B1 ;  /* 0x0000000000017941 */ /* 0x000fea0003800200 */
.L_x_496:
        /* <DEDUP_REMOVED lines=49> */
[----:B--2---:R-:W0:Y:S04]  /*2c60*/  LDS.128 R8, [UR4+0x10] ;  /* 0x00001004ff087984 */ /* 0x004e280008000c00 */
        /* <DEDUP_REMOVED lines=25> */
.L_x_479:
        /* <DEDUP_REMOVED lines=12> */
.L_x_509:
[----:B------:R-:W-:Y:S05]  /*2ec0*/  BSYNC.RECONVERGENT B1 ;  /* 0x0000000000017941 */ /* 0x000fea0003800200 */
.L_x_508:
        /* <DEDUP_REMOVED lines=17> */
.L_x_514:
        /* <DEDUP_REMOVED lines=12> */
.L_x_513:
[----:B------:R-:W-:Y:S05]  /*30a0*/  BSYNC.RECONVERGENT B2 ;  /* 0x0000000000027941 */ /* 0x000fea0003800200 */
.L_x_512:
        /* <DEDUP_REMOVED lines=9> */
.L_x_517:
        /* <DEDUP_REMOVED lines=74> */
.L_x_516:
[----:B------:R-:W-:Y:S05]  /*35e0*/  BSYNC.RECONVERGENT B2 ;  /* 0x0000000000027941 */ /* 0x000fea0003800200 */
.L_x_515:
        /* <DEDUP_REMOVED lines=42> */
.L_x_519:
[----:B------:R-:W-:Y:S05]  /*3890*/  BSYNC.RECONVERGENT B2 ;  /* 0x0000000000027941 */ /* 0x000fea0003800200 */
.L_x_518:
        /* <DEDUP_REMOVED lines=20> */
.L_x_511:
[----:B------:R-:W-:Y:S05]  /*39e0*/  BSYNC.RECONVERGENT B1 ;  /* 0x0000000000017941 */ /* 0x000fea0003800200 */
.L_x_510:
        /* <DEDUP_REMOVED lines=85> */
.L_x_520:
        /* <DEDUP_REMOVED lines=20> */
[----:B------:R-:W0:Y:S05]  /*4080*/  SHFL.DOWN PT, R7, R0, 0x2, R11 ;  /* 0x0840000000077989 */ /* 0x000e2a00000e000b */
[----:B0-----:R-:W-:-:S06]  /*4090*/  DSETP.GEU.AND P0, PT, R2, R6, PT ;  /* 0x000000060200722a */ /* 0x001fcc0003f0e000 */
[----:B------:R-:W-:Y:S01]  /*40a0*/  @!P1 FSEL R9, R6, R9, !P0 ;  /* 0x0000000906099208 */ /* 0x000fe20004000000 */
[----:B------:R-:W-:Y:S01]  /*40b0*/  VIADD R6, R8, 0x4 ;  /* 0x0000000408067836 */ /* 0x000fe20000000000 */
[----:B------:R-:W-:-:S03]  /*40c0*/  @!P1 FSEL R0, R7, R0, !P0 ;  /* 0x0000000007009208 */ /* 0x000fc60004000000 */
[----:B------:R-:W-:Y:S01]  /*40d0*/  SHFL.DOWN PT, R2, R9, 0x4, R11 ;  /* 0x0880000009027989 */ /* 0x000fe200000e000b */
[----:B------:R-:W-:Y:S01]  /*40e0*/  ISETP.GT.AND P1, PT, R6, R11, PT ;  /* 0x0000000b0600720c */ /* 0x000fe20003f24270 */
[----:B------:R-:W-:Y:S02]  /*40f0*/  IMAD.MOV.U32 R6, RZ, RZ, R9 ;  /* 0x000000ffff067224 */ /* 0x000fe400078e0009 */
[----:B------:R-:W0:Y:S01]  /*4100*/  SHFL.DOWN PT, R3, R0, 0x4, R11 ;  /* 0x0880000000037989 */ /* 0x000e2200000e000b */
[----:B------:R-:W-:-:S06]  /*4110*/  IMAD.MOV.U32 R7, RZ, RZ, R0 ;  /* 0x000000ffff077224 */ /* 0x000fcc00078e0000 */
        /* <DEDUP_REMOVED lines=17> */
[----:B------:R-:W-:Y:S02]  /*4230*/  IMAD.MOV.U32 R6, RZ, RZ, R9 ;  /* 0x000000ffff067224 */ /* 0x000fe400078e0009 */
[----:B------:R-:W-:Y:S01]  /*4240*/  IMAD.MOV.U32 R7, RZ, RZ, R0 ;  /* 0x000000ffff077224 */ /* 0x000fe200078e0000 */
[----:B------:R-:W0:Y:S05]  /*4250*/  SHFL.DOWN PT, R3, R0, 0x10, R11 ;  /* 0x0a00000000037989 */ /* 0x000e2a00000e000b */
[----:B0-----:R-:W-:Y:S01]  /*4260*/  DSETP.GEU.AND P1, PT, R6, R2, PT ;  /* 0x000000020600722a */ /* 0x001fe20003f2e000 */
[----:B------:R-:W-:-:S02]  /*4270*/  @!P0 MOV R7, 0x400 ;  /* 0x0000040000078802 */ /* 0x000fc40000000f00 */
[----:B------:R-:W-:Y:S02]  /*4280*/  @!P0 SHF.R.U32.HI R6, RZ, 0x2, R5 ;  /* 0x00000002ff068819 */ /* 0x000fe40000011605 */
[----:B-1----:R-:W-:Y:S02]  /*4290*/  @!P0 LEA R7, R10, R7, 0x18 ;  /* 0x000000070a078211 */ /* 0x002fe400078ec0ff */
[----:B------:R-:W-:Y:S02]  /*42a0*/  @!P0 LOP3.LUT R6, R6, 0xf8, RZ, 0xc0, !PT ;  /* 0x000000f806068812 */ /* 0x000fe400078ec0ff */
[----:B------:R-:W-:Y:S02]  /*42b0*/  @!P2 FSEL R9, R2, R9, !P1 ;  /* 0x000000090209a208 */ /* 0x000fe40004800000 */
[----:B------:R-:W-:Y:S01]  /*42c0*/  @!P2 FSEL R0, R3, R0, !P1 ;  /* 0x000000000300a208 */ /* 0x000fe20004800000 */
[----:B------:R-:W-:Y:S02]  /*42d0*/  @!P0 IMAD.IADD R3, R6, 0x1, R7 ;  /* 0x0000000106038824 */ /* 0x000fe400078e0207 */
[----:B------:R-:W-:-:S02]  /*42e0*/  IMAD.MOV.U32 R6, RZ, RZ, R9 ;  /* 0x000000ffff067224 */ /* 0x000fc400078e0009 */
[----:B------:R-:W-:-:S05]  /*42f0*/  IMAD.MOV.U32 R7, RZ, RZ, R0 ;  /* 0x000000ffff077224 */ /* 0x000fca00078e0000 */
[----:B------:R1:W-:Y:S01]  /*4300*/  @!P0 STS.64 [R3+0x8], R6 ;  /* 0x0000080603008388 */ /* 0x0003e20000000a00 */
[----:B------:R-:W-:Y:S01]  /*4310*/  BAR.SYNC.DEFER_BLOCKING 0x0 ;  /* 0x0000000000007b1d */ /* 0x000fe20000010000 */
[----:B------:R-:W-:-:S13]  /*4320*/  ISETP.NE.AND P0, PT, R5, RZ, PT ;  /* 0x000000ff0500720c */ /* 0x000fda0003f05270 */
[----:B-1----:R-:W-:Y:S05]  /*4330*/  @P0 BRA `(.L_x_494) ;  /* 0x0000001800340947 */ /* 0x002fea0003800000 */
[----:B------:R-:W0:Y:S01]  /*4340*/  S2UR UR5, SR_CgaCtaId ;  /* 0x00000000000579c3 */ /* 0x000e220000008800 */
[----:B------:R-:W-:Y:S01]  /*4350*/  UMOV UR4, 0x400 ;  /* 0x0000040000047882 */ /* 0x000fe20000000000 */
[C---:B------:R-:W-:Y:S02]  /*4360*/  ISETP.GT.AND P3, PT, R4.reuse, 0x20, PT ;  /* 0x000000200400780c */ /* 0x040fe40003f64270 */
        /* <DEDUP_REMOVED lines=10> */
[----:B------:R-:W-:Y:S01]  /*4410*/  ISETP.GT.AND P1, PT, R4, 0x60, PT ;  /* 0x000000600400780c */ /* 0x000fe20003f24270 */
[----:B------:R-:W-:Y:S02]  /*4420*/  IMAD.MOV.U32 R2, RZ, RZ, R6 ;  /* 0x000000ffff027224 */ /* 0x000fe400078e0006 */
        /* <DEDUP_REMOVED lines=29> */
.L_x_507:
        /* <DEDUP_REMOVED lines=12> */
[----:B------:R-:W-:Y:S01]  /*46c0*/  IMAD.MOV.U32 R45, RZ, RZ, 0x800 ;  /* 0x00000800ff2d7424 */ /* 0x000fe200078e00ff */
        /* <DEDUP_REMOVED lines=23> */
[----:B------:R-:W-:Y:S02]  /*4840*/  VIADD R0, R4, 0xfffff800 ;  /* 0xfffff80004007836 */ /* 0x000fe40000000000 */
[----:B------:R-:W-:-:S07]  /*4850*/  IMAD.MOV.U32 R45, RZ, RZ, 0x800 ;  /* 0x00000800ff2d7424 */ /* 0x000fce00078e00ff */
.L_x_523:
        /* <DEDUP_REMOVED lines=8> */
[----:B------:R0:W5:Y:S02]  /*48e0*/  LDG.E.64.CONSTANT R8, desc[UR6][R4.64+0x3800] ;  /* 0x0038000604087981 */ /* 0x000164000c1e9b00 */
[----:B0-----:R-:W-:-:S04]  /*48f0*/  IMAD.MOV.U32 R4, RZ, RZ, R24 ;  /* 0x000000ffff047224 */ /* 0x001fc800078e0018 */
[----:B------:R-:W-:-:S05]  /*4900*/  IMAD.IADD R5, R4, 0x1, -R45 ;  /* 0x0000000104057824 */ /* 0x000fca00078e0a2d */
[----:B------:R-:W-:Y:S01]  /*4910*/  ISETP.GE.AND P1, PT, R5, 0x800, PT ;  /* 0x000008000500780c */ /* 0x000fe20003f26270 */
        /* <DEDUP_REMOVED lines=25> */
[----:B------:R-:W-:-:S05]  /*4ab0*/  VIADD R45, R45, 0x800 ;  /* 0x000008002d2d7836 */ /* 0x000fca0000000000 */
[----:B------:R-:W-:-:S13]  /*4ac0*/  ISETP.GT.AND P0, PT, R45, R0, PT ;  /* 0x000000002d00720c */ /* 0x000fda0003f04270 */
[----:B------:R-:W-:Y:S05]  /*4ad0*/  @!P0 BRA `(.L_x_523) ;  /* 0xfffffffc00608947 */ /* 0x000fea000383ffff */
.L_x_521:
[----:B------:R-:W-:-:S13]  /*4ae0*/  ISETP.GE.AND P0, PT, R45, R4, PT ;  /* 0x000000042d00720c */ /* 0x000fda0003f06270 */
[----:B------:R-:W-:Y:S05]  /*4af0*/  @P0 BRA `(.L_x_522) ;  /* 0x0000000800fc0947 */ /* 0x000fea0003800000 */
[----:B------:R-:W-:Y:S01]  /*4b00*/  IMAD.IADD R0, R4, 0x1, -R45 ;  /* 0x0000000104007824 */ /* 0x000fe200078e0a2d */
[----:B------:R-:W-:Y:S04]  /*4b10*/  BSSY.RECONVERGENT B1, `(.L_x_522) ;  /* 0x00000bd000017945 */ /* 0x000fe80003800200 */
[----:B------:R-:W-:-:S13]  /*4b20*/  ISETP.GE.AND P0, PT, R41, R0, PT ;  /* 0x000000002900720c */ /* 0x000fda0003f06270 */
[----:B------:R-:W-:Y:S05]  /*4b30*/  @P0 BRA `(.L_x_524) ;  /* 0x0000000800e80947 */ /* 0x000fea0003800000 */
[----:B------:R-:W-:Y:S01]  /*4b40*/  LOP3.LUT R5, RZ, R41, RZ, 0x33, !PT ;  /* 0x00000029ff057212 */ /* 0x000fe200078e33ff */
[----:B------:R-:W-:Y:S01]  /*4b50*/  BSSY.RECONVERGENT B2, `(.L_x_525) ;  /* 0x0000017000027945 */ /* 0x000fe20003800200 */
[----:B------:R-:W-:Y:S02]  /*4b60*/  IMAD.MOV.U32 R43, RZ, RZ, R41 ;  /* 0x000000ffff2b7224 */ /* 0x000fe400078e0029 */
[----:B------:R-:W-:-:S04]  /*4b70*/  IADD3 R4, PT, PT, -R45, R4, R5 ;  /* 0x000000042d047210 */ /* 0x000fc80007ffe105 */
[C---:B------:R-:W-:Y:S02]  /*4b80*/  LOP3.LUT R5, R4.reuse, 0x300, RZ, 0xc0, !PT ;  /* 0x0000030004057812 */ /* 0x040fe400078ec0ff */
[----:B------:R-:W-:Y:S02]  /*4b90*/  ISETP.GE.U32.AND P2, PT, R4, 0x300, PT ;  /* 0x000003000400780c */ /* 0x000fe40003f46070 */
[----:B------:R-:W-:-:S13]  /*4ba0*/  ISETP.NE.AND P0, PT, R5, 0x300, PT ;  /* 0x000003000500780c */ /* 0x000fda0003f05270 */
[----:B------:R-:W-:Y:S05]  /*4bb0*/  @!P0 BRA `(.L_x_526) ;  /* 0x0000000000408947 */ /* 0x000fea0003800000 */
[----:B------:R-:W0:Y:S01]  /*4bc0*/  LDC.64 R6, c[0x0][0x380] ;  /* 0x0000e000ff067b82 */ /* 0x000e220000000a00 */
[----:B------:R-:W-:Y:S01]  /*4bd0*/  LEA.HI R4, R4, 0x1, RZ, 0x18 ;  /* 0x0000000104047811 */ /* 0x000fe200078fc0ff */
[----:B------:R-:W-:Y:S02]  /*4be0*/  IMAD.IADD R9, R41, 0x1, R45 ;  /* 0x0000000129097824 */ /* 0x000fe400078e022d */
[----:B------:R-:W-:Y:S01]  /*4bf0*/  IMAD.MOV.U32 R43, RZ, RZ, R41 ;  /* 0x000000ffff2b7224 */ /* 0x000fe200078e0029 */
[----:B------:R-:W-:-:S05]  /*4c00*/  LOP3.LUT R4, R4, 0x3, RZ, 0xc0, !PT ;  /* 0x0000000304047812 */ /* 0x000fca00078ec0ff */
[----:B------:R-:W-:-:S07]  /*4c10*/  IMAD.MOV R8, RZ, RZ, -R4 ;  /* 0x000000ffff087224 */ /* 0x000fce00078e0a04 */
.L_x_527:
[----:B0-----:R-:W-:-:S06]  /*4c20*/  IMAD.WIDE.U32 R4, R9, 0x8, R6 ;  /* 0x0000000809047825 */ /* 0x001fcc00078e0006 */
        /* <DEDUP_REMOVED lines=9> */
.L_x_526:
[----:B------:R-:W-:Y:S05]  /*4cc0*/  BSYNC.RECONVERGENT B2 ;  /* 0x0000000000027941 */ /* 0x000fea0003800200 */
.L_x_525:
[----:B------:R-:W-:Y:S05]  /*4cd0*/  @!P2 BRA `(.L_x_524) ;  /* 0x000000080080a947 */ /* 0x000fea0003800000 */
[----:B------:R-:W0:Y:S01]  /*4ce0*/  LDCU.64 UR4, c[0x0][0x380] ;  /* 0x00007000ff0477ac */ /* 0x000e220008000a00 */
[----:B------:R-:W-:Y:S01]  /*4cf0*/  IMAD.IADD R7, R0, 0x1, -R43 ;  /* 0x0000000100077824 */ /* 0x000fe200078e0a2b */
[C---:B------:R-:W-:Y:S01]  /*4d00*/  IADD3 R5, P0, PT, R43.reuse, R45, RZ ;  /* 0x0000002d2b057210 */ /* 0x040fe20007f1e0ff */
[----:B------:R-:W-:Y:S01]  /*4d10*/  BSSY.RECONVERGENT B2, `(.L_x_528) ;  /* 0x000005a000027945 */ /* 0x000fe20003800200 */
[----:B------:R-:W-:Y:S02]  /*4d20*/  IMAD.IADD R45, R43, 0x1, R45 ;  /* 0x000000012b2d7824 */ /* 0x000fe400078e022d */
        /* <DEDUP_REMOVED lines=8> */
[----:B------:R-:W0:Y:S01]  /*4db0*/  LDC.64 R6, c[0x0][0x380] ;  /* 0x0000e000ff067b82 */ /* 0x000e220000000a00 */
[----:B------:R-:W-:Y:S01]  /*4dc0*/  PLOP3.LUT P0, PT, PT, PT, PT, 0x8, 0x80 ;  /* 0x000000000080781c */ /* 0x000fe20003f0e170 */
[----:B------:R-:W-:-:S12]  /*4dd0*/  VIADD R40, R0, 0xfffff400 ;  /* 0xfffff40000287836 */ /* 0x000fd80000000000 */
.L_x_530:
[C---:B0-----:R-:W-:Y:S01]  /*4de0*/  IMAD.WIDE.U32 R38, R45.reuse, 0x8, R6 ;  /* 0x000000082d267825 */ /* 0x041fe200078e0006 */
        /* <DEDUP_REMOVED lines=76> */
.L_x_529:
[----:B------:R-:W-:Y:S05]  /*52b0*/  BSYNC.RECONVERGENT B2 ;  /* 0x0000000000027941 */ /* 0x000fea0003800200 */
.L_x_528:
[----:B------:R-:W-:Y:S01]  /*52c0*/  IMAD.IADD R6, R0, 0x1, -R43 ;  /* 0x0000000100067824 */ /* 0x000fe200078e0a2b */
[----:B------:R-:W-:Y:S04]  /*52d0*/  BSSY.RECONVERGENT B2, `(.L_x_531) ;  /* 0x000002c000027945 */ /* 0x000fe80003800200 */
[----:B------:R-:W-:-:S13]  /*52e0*/  ISETP.GT.AND P1, PT, R6, 0x400, PT ;  /* 0x000004000600780c */ /* 0x000fda0003f24270 */
[----:B------:R-:W-:Y:S05]  /*52f0*/  @!P1 BRA `(.L_x_532) ;  /* 0x0000000000a49947 */ /* 0x000fea0003800000 */
[----:B------:R-:W0:Y:S01]  /*5300*/  LDC.64 R16, c[0x0][0x380] ;  /* 0x0000e000ff107b82 */ /* 0x000e220000000a00 */
[----:B------:R-:W2:Y:S04]  /*5310*/  LDG.E.64.CONSTANT R10, desc[UR6][R4.64+-0x800] ;  /* 0xfff80006040a7981 */ /* 0x000ea8000c1e9b00 */
[----:B------:R-:W3:Y:S01]  /*5320*/  LDG.E.64.CONSTANT R12, desc[UR6][R4.64] ;  /* 0x00000006040c7981 */ /* 0x000ee2000c1e9b00 */
[----:B------:R-:W-:-:S03]  /*5330*/  VIADD R7, R45, 0x400 ;  /* 0x000004002d077836 */ /* 0x000fc60000000000 */
        /* <DEDUP_REMOVED lines=8> */
[----:B------:R-:W-:Y:S01]  /*53c0*/  VIADD R43, R43, 0x800 ;  /* 0x000008002b2b7836 */ /* 0x000fe20000000000 */
[----:B0-----:R-:W-:Y:S01]  /*53d0*/  IADD3 R4, P2, PT, R4, 0x4000, RZ ;  /* 0x0000400004047810 */ /* 0x001fe20007f5e0ff */
[----:B------:R-:W-:-:S04]  /*53e0*/  VIADD R45, R45, 0x800 ;  /* 0x000008002d2d7836 */ /* 0x000fc80000000000 */
[----:B------:R-:W-:Y:S01]  /*53f0*/  IMAD.X R5, RZ, RZ, R5, P2 ;  /* 0x000000ffff057224 */ /* 0x000fe200010e0605 */
        /* <DEDUP_REMOVED lines=25> */
.L_x_532:
[----:B------:R-:W-:Y:S05]  /*5590*/  BSYNC.RECONVERGENT B2 ;  /* 0x0000000000027941 */ /* 0x000fea0003800200 */
.L_x_531:
[----:B------:R-:W-:-:S13]  /*55a0*/  ISETP.LT.OR P0, PT, R43, R0, P0 ;  /* 0x000000002b00720c */ /* 0x000fda0000701670 */
[----:B------:R-:W-:Y:S05]  /*55b0*/  @!P0 BRA `(.L_x_524) ;  /* 0x0000000000488947 */ /* 0x000fea0003800000 */
[----:B------:R-:W0:Y:S01]  /*55c0*/  LDC.64 R6, c[0x0][0x380] ;  /* 0x0000e000ff067b82 */ /* 0x000e220000000a00 */
[----:B------:R-:W2:Y:S04]  /*55d0*/  LDG.E.64.CONSTANT R8, desc[UR6][R4.64+-0x800] ;  /* 0xfff8000604087981 */ /* 0x000ea8000c1e9b00 */
[----:B------:R-:W3:Y:S04]  /*55e0*/  LDG.E.64.CONSTANT R10, desc[UR6][R4.64] ;  /* 0x00000006040a7981 */ /* 0x000ee8000c1e9b00 */
[----:B------:R-:W4:Y:S01]  /*55f0*/  LDG.E.64.CONSTANT R12, desc[UR6][R4.64+0x800] ;  /* 0x00080006040c7981 */ /* 0x000f22000c1e9b00 */
[----:B0-----:R-:W-:-:S06]  /*5600*/  IMAD.WIDE.U32 R6, R45, 0x8, R6 ;  /* 0x000000082d067825 */ /* 0x001fcc00078e0006 */
[----:B------:R-:W5:Y:S02]  /*5610*/  LDG.E.64.CONSTANT R6, desc[UR6][R6.64] ;  /* 0x0000000606067981 */ /* 0x000f64000c1e9b00 */
[----:B-----5:R-:W-:-:S06]  /*5620*/  DSETP.GEU.AND P0, PT, R2, R6, PT ;  /* 0x000000060200722a */ /* 0x020fcc0003f0e000 */
        /* <DEDUP_REMOVED lines=10> */
[----:B------:R-:W-:-:S07]  /*56d0*/  FSEL R3, R13, R3, !P0 ;  /* 0x000000030d037208 */ /* 0x000fce0004000000 */
.L_x_524:
[----:B------:R-:W-:Y:S05]  /*56e0*/  BSYNC.RECONVERGENT B1 ;  /* 0x0000000000017941 */ /* 0x000fea0003800200 */
.L_x_522:
        /* <DEDUP_REMOVED lines=82> */
.L_x_494:
[----:B------:R-:W-:Y:S05]  /*5c10*/  BSYNC.RECONVERGENT B0 ;  /* 0x0000000000007941 */ /* 0x000fea0003800200 */
.L_x_478:
[----:B------:R-:W-:Y:S05]  /*5c20*/  @P0 EXIT ;  /* 0x000000000000094d */ /* 0x000fea0003800000 */
[----:B------:R-:W4:Y:S01]  /*5c30*/  LDCU.64 UR8, c[0x0][0x398] ;  /* 0x00007300ff0877ac */ /* 0x000f220008000a00 */
[----:B---3--:R-:W3:Y:S01]  /*5c40*/  LDC.64 R4, c[0x0][0x388] ;  /* 0x0000e200ff047b82 */ /* 0x008ee20000000a00 */
[----:B------:R-:W0:Y:S01]  /*5c50*/  LDCU.64 UR4, c[0x0][0x398] ;  /* 0x00007300ff0477ac */ /* 0x000e220008000a00 */
[----:B----4-:R-:W-:-:S06]  /*5c60*/  DSETP.GT.AND P0, PT, R6, UR8, PT ;  /* 0x0000000806007e2a */ /* 0x010fcc000bf04000 */
[----:B012---:R-:W-:Y:S02]  /*5c70*/  FSEL R2, R6, UR4, P0 ;  /* 0x0000000406027c08 */ /* 0x007fe40008000000 */
[----:B------:R-:W-:-:S05]  /*5c80*/  FSEL R3, R7, UR5, P0 ;  /* 0x0000000507037c08 */ /* 0x000fca0008000000 */
[----:B---3--:R-:W-:Y:S01]  /*5c90*/  STG.E.64 desc[UR6][R4.64], R2 ;  /* 0x0000000204007986 */ /* 0x008fe2000c101b06 */
[----:B------:R-:W-:Y:S05]  /*5ca0*/  EXIT ;  /* 0x000000000000794d */ /* 0x000fea0003800000 */
.L_x_533:
        /* <DEDUP_REMOVED lines=13> */
.L_x_1200:


//--------------------- .text._ZN3cub18CUB_300001_SM_10006detail6reduce18DeviceReduceKernelINS2_10policy_hubIdy11max_functorIdEE10Policy1000EN6thrust24THRUST_300001_SM_1000_NS6detail15normal_iteratorINSA_10device_ptrIdEEEEyS6_d11abs_functorIdEEEvT0_PT3_T1_NS0_13GridEvenShareISL_EET2_T4_ --------------------------
	.section	.text._ZN3cub18CUB_300001_SM_10006detail6reduce18DeviceReduceKernelINS2_10policy_hubIdy11max_functorIdEE10Policy1000EN6thrust24THRUST_300001_SM_1000_NS6detail15normal_iteratorINSA_10device_ptrIdEEEEyS6_d11abs_functorIdEEEvT0_PT3_T1_NS0_13GridEvenShareISL_EET2_T4_,"ax",@progbits
	.align	128
        .global         _ZN3cub18CUB_300001_SM_10006detail6reduce18DeviceReduceKernelINS2_10policy_hubIdy11max_functorIdEE10Policy1000EN6thrust24THRUST_300001_SM_1000_NS6detail15normal_iteratorINSA_10device_ptrIdEEEEyS6_d11abs_functorIdEEEvT0_PT3_T1_NS0_13GridEvenShareISL_EET2_T4_
        .type           _ZN3cub18CUB_300001_SM_10006detail6reduce18DeviceReduceKernelINS2_10policy_hubIdy11max_functorIdEE10Policy1000EN6thrust24THRUST_300001_SM_1000_NS6detail15normal_iteratorINSA_10device_ptrIdEEEEyS6_d11abs_functorIdEEEvT0_PT3_T1_NS0_13GridEvenShareISL_EET2_T4_,@function
        .size           _ZN3cub18CUB_300001_SM_10006detail6reduce18DeviceReduceKernelINS2_10policy_hubIdy11max_functorIdEE10Policy1000EN6thrust24THRUST_300001_SM_1000_NS6detail15normal_iteratorINSA_10device_ptrIdEEEEyS6_d11abs_functorIdEEEvT0_PT3_T1_NS0_13GridEvenShareISL_EET2_T4_,(.L_x_1201 - _ZN3cub18CUB_300001_SM_10006detail6reduce18DeviceReduceKernelINS2_10policy_hubIdy11max_functorIdEE10Policy1000EN6thrust24THRUST_300001_SM_1000_NS6detail15normal_iteratorINSA_10device_ptrIdEEEEyS6_d11abs_functorIdEEEvT0_PT3_T1_NS0_13GridEvenShareISL_EET2_T4_)
        .other          _ZN3cub18CUB_300001_SM_10006detail6reduce18DeviceReduceKernelINS2_10policy_hubIdy11max_functorIdEE10Policy1000EN6thrust24THRUST_300001_SM_1000_NS6detail15normal_iteratorINSA_10device_ptrIdEEEEyS6_d11abs_functorIdEEEvT0_PT3_T1_NS0_13GridEvenShareISL_EET2_T4_,@"STO_CUDA_ENTRY STV_DEFAULT"
_ZN3cub18CUB_300001_SM_10006detail6reduce18DeviceReduceKernelINS2_10policy_hubIdy11max_functorIdEE10Policy1000EN6thrust24THRUST_300001_SM_1000_NS6detail15normal_iteratorINSA_10device_ptrIdEEEEyS6_d11abs_functorIdEEEvT0_PT3_T1_NS0_13GridEvenShareISL_EET2_T4_:
.text._ZN3cub18CUB_300001_SM_10006detail6reduce18DeviceReduceKernelINS2_10policy_hubIdy11max_functorIdEE10Policy1000EN6thrust24THRUST_300001_SM_1000_NS6detail15normal_iteratorINSA_10device_ptrIdEEEEyS6_d11abs_functorIdEEEvT0_PT3_T1_NS0_13GridEvenShareISL_EET2_T4_:
[----:B------:R-:W-:Y:S08]  /*0000*/  LDC R1, c[0x0][0x37c] ;  /* 0x0000df00ff017b82 */ /* 0x000ff00000000800 */
[----:B------:R-:W0:Y:S01]  /*0010*/  S2UR UR18, SR_CTAID.X ;  /* 0x00000000001279c3 */ /* 0x000e220000002500 */
[----:B------:R-:W1:Y:S01]  /*0020*/  LDCU.64 UR12, c[0x0][0x3b8] ;  /* 0x00007700ff0c77ac */ /* 0x000e620008000a00 */
[----:B------:R-:W-:Y:S01]  /*0030*/  BSSY.RECONVERGENT B0, `(.L_x_534) ;  /* 0x000043e000007945 */ /* 0x000fe20003800200 */
[----:B------:R-:W2:Y:S01]  /*0040*/  LDCU UR5, c[0x0][0x3c0] ;  /* 0x00007800ff0577ac */ /* 0x000ea20008000800 */
[----:B------:R-:W3:Y:S01]  /*0050*/  LDCU.64 UR16, c[0x0][0x358] ;  /* 0x00006b00ff1077ac */ /* 0x000ee20008000a00 */
[----:B--2---:R-:W-:-:S02]  /*0060*/  USHF.L.U32 UR5, UR5, 0xb, URZ ;  /* 0x0000000b05057899 */ /* 0x004fc400080006ff */
[----:B0-----:R-:W-:Y:S02]  /*0070*/  USHF.L.U32 UR6, UR18, 0xb, URZ ;  /* 0x0000000b12067899 */ /* 0x001fe400080006ff */
[----:B------:R-:W-:Y:S02]  /*0080*/  USHF.R.S32.HI UR4, URZ, 0x1f, UR5 ;  /* 0x0000001fff047899 */ /* 0x000fe40008011405 */
[----:B-1----:R-:W-:-:S04]  /*0090*/  UIADD3 UR7, UP0, UPT, -UR6, UR12, URZ ;  /* 0x0000000c06077290 */ /* 0x002fc8000ff1e1ff */
[----:B------:R-:W-:Y:S02]  /*00a0*/  UIADD3.X UR8, UPT, UPT, UR13, -0x1, URZ, UP0, !UPT ;  /* 0xffffffff0d087890 */ /* 0x000fe400087fe4ff */
[----:B------:R-:W-:-:S04]  /*00b0*/  UISETP.GT.U32.AND UP0, UPT, UR7, 0x7ff, UPT ;  /* 0x000007ff0700788c */ /* 0x000fc8000bf04070 */
[----:B------:R-:W-:-:S09]  /*00c0*/  UISETP.GT.U32.AND.EX UP0, UPT, UR8, URZ, UPT, UP0 ;  /* 0x000000ff0800728c */ /* 0x000fd2000bf04100 */
[----:B---3--:R-:W-:Y:S05]  /*00d0*/  BRA.U UP0, `(.L_x_535) ;  /* 0x0000001d00f87547 */ /* 0x008fea000b800000 */
[----:B------:R-:W0:Y:S01]  /*00e0*/  S2R R0, SR_TID.X ;  /* 0x0000000000007919 */ /* 0x000e220000002100 */
[----:B------:R-:W-:Y:S01]  /*00f0*/  UIADD3 UR7, UPT, UPT, -UR6, UR12, URZ ;  /* 0x0000000c06077290 */ /* 0x000fe2000fffe1ff */
[----:B------:R-:W-:Y:S01]  /*0100*/  BSSY.RECONVERGENT B1, `(.L_x_536) ;  /* 0x000000e000017945 */ /* 0x000fe20003800200 */
[----:B------:R-:W-:-:S04]  /*0110*/  CS2R R8, SRZ ;  /* 0x0000000000087805 */ /* 0x000fc8000001ff00 */
[----:B0-----:R-:W-:Y:S01]  /*0120*/  ISETP.GE.AND P0, PT, R0, UR7, PT ;  /* 0x0000000700007c0c */ /* 0x001fe2000bf06270 */
[----:B------:R-:W-:-:S12]  /*0130*/  IMAD.MOV.U32 R2, RZ, RZ, R0 ;  /* 0x000000ffff027224 */ /* 0x000fd800078e0000 */
[----:B------:R-:W-:Y:S05]  /*0140*/  @P0 BRA `(.L_x_537) ;  /* 0x0000000000240947 */ /* 0x000fea0003800000 */
[----:B------:R-:W0:Y:S01]  /*0150*/  LDC.64 R4, c[0x0][0x380] ;  /* 0x0000e000ff047b82 */ /* 0x000e220000000a00 */
[----:B------:R-:W-:-:S04]  /*0160*/  VIADD R3, R0, UR6 ;  /* 0x0000000600037c36 */ /* 0x000fc80008000000 */
[----:B0-----:R-:W-:-:S06]  /*0170*/  IMAD.WIDE.U32 R4, R3, 0x8, R4 ;  /* 0x0000000803047825 */ /* 0x001fcc00078e0004 */
[----:B------:R-:W2:Y:S01]  /*0180*/  LDG.E.64 R4, desc[UR16][R4.64] ;  /* 0x0000001004047981 */ /* 0x000ea2000c1e1b00 */
[----:B------:R-:W-:Y:S01]  /*0190*/  VIADD R2, R0, 0x100 ;  /* 0x0000010000027836 */ /* 0x000fe20000000000 */
[----:B--2---:R-:W-:Y:S02]  /*01a0*/  DADD R6, -RZ, -R4 ;  /* 0x00000000ff067229 */ /* 0x004fe40000000904 */
[----:B------:R-:W-:-:S08]  /*01b0*/  DSETP.GEU.AND P0, PT, R4, RZ, PT ;  /* 0x000000ff0400722a */ /* 0x000fd00003f0e000 */
[----:B------:R-:W-:Y:S02]  /*01c0*/  FSEL R8, R6, R4, !P0 ;  /* 0x0000000406087208 */ /* 0x000fe40004000000 */
[----:B------:R-:W-:-:S07]  /*01d0*/  FSEL R9, R7, R5, !P0 ;  /* 0x0000000507097208 */ /* 0x000fce0004000000 */
.L_x_537:
[----:B------:R-:W-:Y:S05]  /*01e0*/  BSYNC.RECONVERGENT B1 ;  /* 0x0000000000017941 */ /* 0x000fea0003800200 */
.L_x_536:
[----:B------:R-:W-:Y:S01]  /*01f0*/  ISETP.GE.AND P0, PT, R2, UR7, PT ;  /* 0x0000000702007c0c */ /* 0x000fe2000bf06270 */
[----:B------:R-:W-:-:S12]  /*0200*/  BSSY.RECONVERGENT B1, `(.L_x_538) ;  /* 0x0000128000017945 */ /* 0x000fd80003800200 */
[----:B------:R-:W-:Y:S05]  /*0210*/  @P0 BRA `(.L_x_539) ;  /* 0x0000001000980947 */ /* 0x000fea0003800000 */
[----:B------:R-:W-:Y:S01]  /*0220*/  IMAD.U32 R4, RZ, RZ, UR6 ;  /* 0x00000006ff047e24 */ /* 0x000fe2000f8e00ff */
[----:B------:R-:W-:Y:S01]  /*0230*/  LOP3.LUT R3, RZ, R2, RZ, 0x33, !PT ;  /* 0x00000002ff037212 */ /* 0x000fe200078e33ff */
[----:B------:R-:W-:Y:S03]  /*0240*/  BSSY.RECONVERGENT B2, `(.L_x_540) ;  /* 0x0000097000027945 */ /* 0x000fe60003800200 */
[----:B------:R-:W-:-:S04]  /*0250*/  IADD3 R5, PT, PT, -R4, UR12, R3 ;  /* 0x0000000c04057c10 */ /* 0x000fc8000fffe103 */
        /* <DEDUP_REMOVED lines=15> */
.L_x_542:
[----:B------:R-:W2:Y:S04]  /*0350*/  LDG.E.64 R10, desc[UR16][R6.64+-0x4000] ;  /* 0xffc00010060a7981 */ /* 0x000ea8000c1e1b00 */
[----:B------:R-:W3:Y:S04]  /*0360*/  LDG.E.64 R20, desc[UR16][R6.64+-0x3800] ;  /* 0xffc8001006147981 */ /* 0x000ee8000c1e1b00 */
[----:B------:R-:W4:Y:S04]  /*0370*/  LDG.E.64 R22, desc[UR16][R6.64+-0x3000] ;  /* 0xffd0001006167981 */ /* 0x000f28000c1e1b00 */
[----:B------:R-:W5:Y:S04]  /*0380*/  LDG.E.64 R24, desc[UR16][R6.64+-0x2800] ;  /* 0xffd8001006187981 */ /* 0x000f68000c1e1b00 */
[----:B------:R-:W5:Y:S04]  /*0390*/  LDG.E.64 R18, desc[UR16][R6.64+-0x2000] ;  /* 0xffe0001006127981 */ /* 0x000f68000c1e1b00 */
[----:B------:R-:W5:Y:S04]  /*03a0*/  LDG.E.64 R14, desc[UR16][R6.64+-0x1800] ;  /* 0xffe80010060e7981 */ /* 0x000f68000c1e1b00 */
[----:B------:R-:W5:Y:S01]  /*03b0*/  LDG.E.64 R16, desc[UR16][R6.64+-0x1000] ;  /* 0xfff0001006107981 */ /* 0x000f62000c1e1b00 */
[----:B--2---:R-:W-:-:S02]  /*03c0*/  DADD R12, -RZ, -R10 ;  /* 0x00000000ff0c7229 */ /* 0x004fc4000000090a */
[----:B------:R-:W-:-:S08]  /*03d0*/  DSETP.GEU.AND P1, PT, R10, RZ, PT ;  /* 0x000000ff0a00722a */ /* 0x000fd00003f2e000 */
[----:B------:R-:W-:Y:S02]  /*03e0*/  FSEL R10, R12, R10, !P1 ;  /* 0x0000000a0c0a7208 */ /* 0x000fe40004800000 */
[----:B------:R-:W-:Y:S01]  /*03f0*/  FSEL R11, R13, R11, !P1 ;  /* 0x0000000b0d0b7208 */ /* 0x000fe20004800000 */
[----:B---3--:R-:W-:-:S05]  /*0400*/  DADD R12, -RZ, -R20 ;  /* 0x00000000ff0c7229 */ /* 0x008fca0000000914 */
[----:B------:R-:W-:Y:S02]  /*0410*/  DSETP.GEU.AND P1, PT, R8, R10, PT ;  /* 0x0000000a0800722a */ /* 0x000fe40003f2e000 */
[----:B------:R-:W-:-:S04]  /*0420*/  DSETP.GEU.AND P2, PT, R20, RZ, PT ;  /* 0x000000ff1400722a */ /* 0x000fc80003f4e000 */
[----:B------:R-:W-:Y:S02]  /*0430*/  FSEL R8, R10, R8, !P1 ;  /* 0x000000080a087208 */ /* 0x000fe40004800000 */
[----:B------:R-:W-:Y:S01]  /*0440*/  FSEL R9, R11, R9, !P1 ;  /* 0x000000090b097208 */ /* 0x000fe20004800000 */
[----:B----4-:R-:W-:Y:S01]  /*0450*/  DADD R10, -RZ, -R22 ;  /* 0x00000000ff0a7229 */ /* 0x010fe20000000916 */
[----:B------:R-:W-:Y:S02]  /*0460*/  FSEL R12, R12, R20, !P2 ;  /* 0x000000140c0c7208 */ /* 0x000fe40005000000 */
[----:B------:R-:W-:Y:S01]  /*0470*/  FSEL R13, R13, R21, !P2 ;  /* 0x000000150d0d7208 */ /* 0x000fe20005000000 */
[----:B------:R-:W-:Y:S01]  /*0480*/  DSETP.GEU.AND P2, PT, R22, RZ, PT ;  /* 0x000000ff1600722a */ /* 0x000fe20003f4e000 */
[----:B------:R-:W2:Y:S05]  /*0490*/  LDG.E.64 R20, desc[UR16][R6.64+-0x800] ;  /* 0xfff8001006147981 */ /* 0x000eaa000c1e1b00 */
[----:B------:R-:W-:-:S02]  /*04a0*/  FSEL R10, R10, R22, !P2 ;  /* 0x000000160a0a7208 */ /* 0x000fc40005000000 */
[----:B------:R-:W-:Y:S02]  /*04b0*/  FSEL R11, R11, R23, !P2 ;  /* 0x000000170b0b7208 */ /* 0x000fe40005000000 */
[----:B------:R-:W3:Y:S01]  /*04c0*/  LDG.E.64 R22, desc[UR16][R6.64] ;  /* 0x0000001006167981 */ /* 0x000ee2000c1e1b00 */
[----:B------:R-:W-:-:S06]  /*04d0*/  DSETP.GEU.AND P1, PT, R8, R12, PT ;  /* 0x0000000c0800722a */ /* 0x000fcc0003f2e000 */
[----:B------:R-:W-:Y:S02]  /*04e0*/  FSEL R8, R12, R8, !P1 ;  /* 0x000000080c087208 */ /* 0x000fe40004800000 */
[----:B------:R-:W-:Y:S01]  /*04f0*/  FSEL R9, R13, R9, !P1 ;  /* 0x000000090d097208 */ /* 0x000fe20004800000 */
[----:B-----5:R-:W-:Y:S02]  /*0500*/  DADD R12, -RZ, -R24 ;  /* 0x00000000ff0c7229 */ /* 0x020fe40000000918 */
[----:B------:R-:W-:-:S03]  /*0510*/  DSETP.GEU.AND P2, PT, R24, RZ, PT ;  /* 0x000000ff1800722a */ /* 0x000fc60003f4e000 */
[----:B------:R-:W-:-:S05]  /*0520*/  DSETP.GEU.AND P1, PT, R8, R10, PT ;  /* 0x0000000a0800722a */ /* 0x000fca0003f2e000 */
[----:B------:R-:W-:Y:S02]  /*0530*/  FSEL R12, R12, R24, !P2 ;  /* 0x000000180c0c7208 */ /* 0x000fe40005000000 */
[----:B------:R-:W-:Y:S02]  /*0540*/  FSEL R13, R13, R25, !P2 ;  /* 0x000000190d0d7208 */ /* 0x000fe40005000000 */
[----:B------:R-:W-:Y:S02]  /*0550*/  FSEL R10, R10, R8, !P1 ;  /* 0x000000080a0a7208 */ /* 0x000fe40004800000 */
[----:B------:R-:W-:Y:S01]  /*0560*/  FSEL R11, R11, R9, !P1 ;  /* 0x000000090b0b7208 */ /* 0x000fe20004800000 */
[----:B------:R-:W-:Y:S01]  /*0570*/  DADD R8, -RZ, -R18 ;  /* 0x00000000ff087229 */ /* 0x000fe20000000912 */
[----:B------:R-:W4:Y:S01]  /*0580*/  LDG.E.64 R24, desc[UR16][R6.64+0x800] ;  /* 0x0008001006187981 */ /* 0x000f22000c1e1b00 */
[----:B------:R-:W-:-:S03]  /*0590*/  DSETP.GEU.AND P2, PT, R18, RZ, PT ;  /* 0x000000ff1200722a */ /* 0x000fc60003f4e000 */
[----:B------:R-:W-:-:S05]  /*05a0*/  DSETP.GEU.AND P1, PT, R10, R12, PT ;  /* 0x0000000c0a00722a */ /* 0x000fca0003f2e000 */
[----:B------:R-:W-:Y:S02]  /*05b0*/  FSEL R8, R8, R18, !P2 ;  /* 0x0000001208087208 */ /* 0x000fe40005000000 */
[----:B------:R-:W-:Y:S02]  /*05c0*/  FSEL R9, R9, R19, !P2 ;  /* 0x0000001309097208 */ /* 0x000fe40005000000 */
[----:B------:R-:W-:Y:S02]  /*05d0*/  FSEL R10, R12, R10, !P1 ;  /* 0x0000000a0c0a7208 */ /* 0x000fe40004800000 */
[----:B------:R-:W-:Y:S01]  /*05e0*/  FSEL R11, R13, R11, !P1 ;  /* 0x0000000b0d0b7208 */ /* 0x000fe20004800000 */
[----:B------:R-:W-:Y:S02]  /*05f0*/  DADD R12, -RZ, -R14 ;  /* 0x00000000ff0c7229 */ /* 0x000fe4000000090e */
[----:B------:R-:W-:-:S03]  /*0600*/  DSETP.GEU.AND P2, PT, R14, RZ, PT ;  /* 0x000000ff0e00722a */ /* 0x000fc60003f4e000 */
[----:B------:R-:W-:-:S05]  /*0610*/  DSETP.GEU.AND P1, PT, R10, R8, PT ;  /* 0x000000080a00722a */ /* 0x000fca0003f2e000 */
[----:B------:R-:W-:Y:S02]  /*0620*/  FSEL R12, R12, R14, !P2 ;  /* 0x0000000e0c0c7208 */ /* 0x000fe40005000000 */
[----:B------:R-:W-:Y:S02]  /*0630*/  FSEL R10, R8, R10, !P1 ;  /* 0x0000000a080a7208 */ /* 0x000fe40004800000 */
[----:B------:R-:W-:Y:S02]  /*0640*/  FSEL R13, R13, R15, !P2 ;  /* 0x0000000f0d0d7208 */ /* 0x000fe40005000000 */
[----:B------:R-:W-:Y:S01]  /*0650*/  FSEL R11, R9, R11, !P1 ;  /* 0x0000000b090b7208 */ /* 0x000fe20004800000 */
[----:B------:R-:W-:Y:S01]  /*0660*/  DADD R14, -RZ, -R16 ;  /* 0x00000000ff0e7229 */ /* 0x000fe20000000910 */
[----:B------:R-:W5:Y:S01]  /*0670*/  LDG.E.64 R8, desc[UR16][R6.64+0x1000] ;  /* 0x0010001006087981 */ /* 0x000f62000c1e1b00 */
[----:B------:R-:W-:-:S03]  /*0680*/  DSETP.GEU.AND P2, PT, R16, RZ, PT ;  /* 0x000000ff1000722a */ /* 0x000fc60003f4e000 */
[----:B------:R-:W-:-:S05]  /*0690*/  DSETP.GEU.AND P1, PT, R10, R12, PT ;  /* 0x0000000c0a00722a */ /* 0x000fca0003f2e000 */
[----:B------:R-:W-:Y:S02]  /*06a0*/  FSEL R14, R14, R16, !P2 ;  /* 0x000000100e0e7208 */ /* 0x000fe40005000000 */
[----:B------:R-:W-:Y:S02]  /*06b0*/  FSEL R12, R12, R10, !P1 ;  /* 0x0000000a0c0c7208 */ /* 0x000fe40004800000 */
[----:B------:R-:W-:Y:S02]  /*06c0*/  FSEL R15, R15, R17, !P2 ;  /* 0x000000110f0f7208 */ /* 0x000fe40005000000 */
[----:B------:R-:W-:Y:S02]  /*06d0*/  FSEL R13, R13, R11, !P1 ;  /* 0x0000000b0d0d7208 */ /* 0x000fe40004800000 */
[----:B------:R-:W5:Y:S04]  /*06e0*/  LDG.E.64 R10, desc[UR16][R6.64+0x1800] ;  /* 0x00180010060a7981 */ /* 0x000f68000c1e1b00 */
[----:B------:R-:W-:-:S06]  /*06f0*/  DSETP.GEU.AND P1, PT, R12, R14, PT ;  /* 0x0000000e0c00722a */ /* 0x000fcc0003f2e000 */
[----:B------:R-:W-:Y:S02]  /*0700*/  FSEL R16, R14, R12, !P1 ;  /* 0x0000000c0e107208 */ /* 0x000fe40004800000 */
[----:B------:R-:W-:Y:S02]  /*0710*/  FSEL R17, R15, R13, !P1 ;  /* 0x0000000d0f117208 */ /* 0x000fe40004800000 */
[----:B------:R-:W5:Y:S01]  /*0720*/  LDG.E.64 R12, desc[UR16][R6.64+0x2000] ;  /* 0x00200010060c7981 */ /* 0x000f62000c1e1b00 */
[----:B--2---:R-:W-:Y:S02]  /*0730*/  DADD R18, -RZ, -R20 ;  /* 0x00000000ff127229 */ /* 0x004fe40000000914 */
[----:B------:R-:W-:Y:S02]  /*0740*/  DSETP.GEU.AND P2, PT, R20, RZ, PT ;  /* 0x000000ff1400722a */ /* 0x000fe40003f4e000 */
[----:B---3--:R-:W-:-:S06]  /*0750*/  DADD R14, -RZ, -R22 ;  /* 0x00000000ff0e7229 */ /* 0x008fcc0000000916 */
[----:B------:R-:W-:Y:S02]  /*0760*/  FSEL R18, R18, R20, !P2 ;  /* 0x0000001412127208 */ /* 0x000fe40005000000 */
[----:B------:R-:W-:Y:S01]  /*0770*/  FSEL R19, R19, R21, !P2 ;  /* 0x0000001513137208 */ /* 0x000fe20005000000 */
[----:B------:R-:W-:-:S06]  /*0780*/  DSETP.GEU.AND P2, PT, R22, RZ, PT ;  /* 0x000000ff1600722a */ /* 0x000fcc0003f4e000 */
[----:B------:R-:W-:Y:S02]  /*0790*/  FSEL R22, R14, R22, !P2 ;  /* 0x000000160e167208 */ /* 0x000fe40005000000 */
[----:B------:R-:W-:Y:S02]  /*07a0*/  FSEL R23, R15, R23, !P2 ;  /* 0x000000170f177208 */ /* 0x000fe40005000000 */
[----:B------:R-:W2:Y:S01]  /*07b0*/  LDG.E.64 R14, desc[UR16][R6.64+0x2800] ;  /* 0x00280010060e7981 */ /* 0x000ea2000c1e1b00 */
[----:B------:R-:W-:-:S06]  /*07c0*/  DSETP.GEU.AND P1, PT, R16, R18, PT ;  /* 0x000000121000722a */ /* 0x000fcc0003f2e000 */
[----:B------:R-:W-:Y:S02]  /*07d0*/  FSEL R20, R18, R16, !P1 ;  /* 0x0000001012147208 */ /* 0x000fe40004800000 */
[----:B------:R-:W-:Y:S02]  /*07e0*/  FSEL R21, R19, R17, !P1 ;  /* 0x0000001113157208 */ /* 0x000fe40004800000 */
[----:B------:R-:W3:Y:S04]  /*07f0*/  LDG.E.64 R16, desc[UR16][R6.64+0x3000] ;  /* 0x0030001006107981 */ /* 0x000ee8000c1e1b00 */
[----:B------:R-:W-:-:S06]  /*0800*/  DSETP.GEU.AND P1, PT, R20, R22, PT ;  /* 0x000000161400722a */ /* 0x000fcc0003f2e000 */
[----:B------:R-:W-:Y:S02]  /*0810*/  FSEL R20, R22, R20, !P1 ;  /* 0x0000001416147208 */ /* 0x000fe40004800000 */
[----:B------:R-:W-:Y:S02]  /*0820*/  FSEL R21, R23, R21, !P1 ;  /* 0x0000001517157208 */ /* 0x000fe40004800000 */
[----:B------:R0:W3:Y:S01]  /*0830*/  LDG.E.64 R22, desc[UR16][R6.64+0x3800] ;  /* 0x0038001006167981 */ /* 0x0000e2000c1e1b00 */
[----:B----4-:R-:W-:Y:S02]  /*0840*/  DADD R18, -RZ, -R24 ;  /* 0x00000000ff127229 */ /* 0x010fe40000000918 */
[----:B------:R-:W-:-:S08]  /*0850*/  DSETP.GEU.AND P2, PT, R24, RZ, PT ;  /* 0x000000ff1800722a */ /* 0x000fd00003f4e000 */
[----:B------:R-:W-:Y:S02]  /*0860*/  FSEL R18, R18, R24, !P2 ;  /* 0x0000001812127208 */ /* 0x000fe40005000000 */
[----:B------:R-:W-:-:S06]  /*0870*/  FSEL R19, R19, R25, !P2 ;  /* 0x0000001913137208 */ /* 0x000fcc0005000000 */
[----:B------:R-:W-:Y:S02]  /*0880*/  DSETP.GEU.AND P1, PT, R20, R18, PT ;  /* 0x000000121400722a */ /* 0x000fe40003f2e000 */
[----:B-----5:R-:W-:Y:S02]  /*0890*/  DADD R24, -RZ, -R8 ;  /* 0x00000000ff187229 */ /* 0x020fe40000000908 */
[----:B------:R-:W-:Y:S02]  /*08a0*/  DSETP.GEU.AND P2, PT, R8, RZ, PT ;  /* 0x000000ff0800722a */ /* 0x000fe40003f4e000 */
[----:B------:R-:W-:Y:S02]  /*08b0*/  FSEL R18, R18, R20, !P1 ;  /* 0x0000001412127208 */ /* 0x000fe40004800000 */
[----:B------:R-:W-:-:S04]  /*08c0*/  FSEL R19, R19, R21, !P1 ;  /* 0x0000001513137208 */ /* 0x000fc80004800000 */
[----:B------:R-:W-:Y:S02]  /*08d0*/  FSEL R8, R24, R8, !P2 ;  /* 0x0000000818087208 */ /* 0x000fe40005000000 */
[----:B------:R-:W-:Y:S01]  /*08e0*/  FSEL R9, R25, R9, !P2 ;  /* 0x0000000919097208 */ /* 0x000fe20005000000 */
[----:B------:R-:W-:-:S05]  /*08f0*/  DADD R20, -RZ, -R10 ;  /* 0x00000000ff147229 */ /* 0x000fca000000090a */
[----:B------:R-:W-:Y:S02]  /*0900*/  DSETP.GEU.AND P1, PT, R18, R8, PT ;  /* 0x000000081200722a */ /* 0x000fe40003f2e000 */
[----:B------:R-:W-:-:S04]  /*0910*/  DSETP.GEU.AND P2, PT, R10, RZ, PT ;  /* 0x000000ff0a00722a */ /* 0x000fc80003f4e000 */
        /* <DEDUP_REMOVED lines=10> */
[----:B------:R-:W-:-:S06]  /*09c0*/  FSEL R9, R11, R9, !P1 ;  /* 0x000000090b097208 */ /* 0x000fcc0004800000 */
[----:B------:R-:W-:-:S06]  /*09d0*/  DSETP.GEU.AND P1, PT, R8, R12, PT ;  /* 0x0000000c0800722a */ /* 0x000fcc0003f2e000 */
[----:B------:R-:W-:Y:S02]  /*09e0*/  FSEL R8, R12, R8, !P1 ;  /* 0x000000080c087208 */ /* 0x000fe40004800000 */
[----:B------:R-:W-:Y:S01]  /*09f0*/  FSEL R9, R13, R9, !P1 ;  /* 0x000000090d097208 */ /* 0x000fe20004800000 */
[----:B------:R-:W-:Y:S01]  /*0a00*/  VIADD R5, R5, 0x10 ;  /* 0x0000001005057836 */ /* 0x000fe20000000000 */
[----:B0-----:R-:W-:Y:S01]  /*0a10*/  IADD3 R6, P3, PT, R6, 0x8000, RZ ;  /* 0x0000800006067810 */ /* 0x001fe20007f7e0ff */
[----:B------:R-:W-:-:S04]  /*0a20*/  VIADD R2, R2, 0x1000 ;  /* 0x0000100002027836 */ /* 0x000fc80000000000 */
[----:B------:R-:W-:Y:S01]  /*0a30*/  IMAD.X R7, RZ, RZ, R7, P3 ;  /* 0x000000ffff077224 */ /* 0x000fe200018e0607 */
[----:B--2---:R-:W-:Y:S02]  /*0a40*/  DADD R10, -RZ, -R14 ;  /* 0x00000000ff0a7229 */ /* 0x004fe4000000090e */
[----:B------:R-:W-:-:S08]  /*0a50*/  DSETP.GEU.AND P2, PT, R14, RZ, PT ;  /* 0x000000ff0e00722a */ /* 0x000fd00003f4e000 */
[----:B------:R-:W-:Y:S02]  /*0a60*/  FSEL R10, R10, R14, !P2 ;  /* 0x0000000e0a0a7208 */ /* 0x000fe40005000000 */
[----:B------:R-:W-:Y:S01]  /*0a70*/  FSEL R11, R11, R15, !P2 ;  /* 0x0000000f0b0b7208 */ /* 0x000fe20005000000 */
[----:B---3--:R-:W-:Y:S02]  /*0a80*/  DADD R12, -RZ, -R16 ;  /* 0x00000000ff0c7229 */ /* 0x008fe40000000910 */
[----:B------:R-:W-:-:S03]  /*0a90*/  DSETP.GEU.AND P2, PT, R16, RZ, PT ;  /* 0x000000ff1000722a */ /* 0x000fc60003f4e000 */
[----:B------:R-:W-:-:S06]  /*0aa0*/  DSETP.GEU.AND P1, PT, R8, R10, PT ;  /* 0x0000000a0800722a */ /* 0x000fcc0003f2e000 */
        /* <DEDUP_REMOVED lines=9> */
[----:B------:R-:W-:Y:S02]  /*0b40*/  ISETP.NE.AND P2, PT, R5, RZ, PT ;  /* 0x000000ff0500720c */ /* 0x000fe40003f45270 */
[----:B------:R-:W-:Y:S02]  /*0b50*/  FSEL R8, R10, R8, !P1 ;  /* 0x000000080a087208 */ /* 0x000fe40004800000 */
[----:B------:R-:W-:-:S06]  /*0b60*/  FSEL R9, R11, R9, !P1 ;  /* 0x000000090b097208 */ /* 0x000fcc0004800000 */
[----:B------:R-:W-:-:S06]  /*0b70*/  DSETP.GEU.AND P1, PT, R8, R12, PT ;  /* 0x0000000c0800722a */ /* 0x000fcc0003f2e000 */
[----:B------:R-:W-:Y:S02]  /*0b80*/  FSEL R8, R12, R8, !P1 ;  /* 0x000000080c087208 */ /* 0x000fe40004800000 */
[----:B------:R-:W-:Y:S01]  /*0b90*/  FSEL R9, R13, R9, !P1 ;  /* 0x000000090d097208 */ /* 0x000fe20004800000 */
[----:B------:R-:W-:Y:S06]  /*0ba0*/  @P2 BRA `(.L_x_542) ;  /* 0xfffffff400e82947 */ /* 0x000fec000383ffff */
.L_x_541:
[----:B------:R-:W-:Y:S05]  /*0bb0*/  BSYNC.RECONVERGENT B2 ;  /* 0x0000000000027941 */ /* 0x000fea0003800200 */
.L_x_540:
        /* <DEDUP_REMOVED lines=20> */
[----:B--2---:R-:W-:-:S02]  /*0d00*/  DADD R26, -RZ, -R20 ;  /* 0x00000000ff1a7229 */ /* 0x004fc40000000914 */
[----:B------:R-:W-:Y:S02]  /*0d10*/  DSETP.GEU.AND P1, PT, R20, RZ, PT ;  /* 0x000000ff1400722a */ /* 0x000fe40003f2e000 */
[----:B---3--:R-:W-:-:S06]  /*0d20*/  DSETP.GEU.AND P2, PT, R18, RZ, PT ;  /* 0x000000ff1200722a */ /* 0x008fcc0003f4e000 */
[----:B------:R-:W-:Y:S02]  /*0d30*/  FSEL R20, R26, R20, !P1 ;  /* 0x000000141a147208 */ /* 0x000fe40004800000 */
[----:B------:R-:W-:Y:S01]  /*0d40*/  FSEL R21, R27, R21, !P1 ;  /* 0x000000151b157208 */ /* 0x000fe20004800000 */
[----:B------:R-:W-:-:S05]  /*0d50*/  DADD R26, -RZ, -R18 ;  /* 0x00000000ff1a7229 */ /* 0x000fca0000000912 */
[----:B------:R-:W-:-:S05]  /*0d60*/  DSETP.GEU.AND P1, PT, R8, R20, PT ;  /* 0x000000140800722a */ /* 0x000fca0003f2e000 */
[----:B------:R-:W-:Y:S02]  /*0d70*/  FSEL R18, R26, R18, !P2 ;  /* 0x000000121a127208 */ /* 0x000fe40005000000 */
[----:B------:R-:W-:Y:S01]  /*0d80*/  FSEL R19, R27, R19, !P2 ;  /* 0x000000131b137208 */ /* 0x000fe20005000000 */
[----:B----4-:R-:W-:Y:S01]  /*0d90*/  DSETP.GEU.AND P2, PT, R16, RZ, PT ;  /* 0x000000ff1000722a */ /* 0x010fe20003f4e000 */
[----:B------:R-:W-:Y:S02]  /*0da0*/  FSEL R20, R20, R8, !P1 ;  /* 0x0000000814147208 */ /* 0x000fe40004800000 */
[----:B------:R-:W-:Y:S01]  /*0db0*/  FSEL R21, R21, R9, !P1 ;  /* 0x0000000915157208 */ /* 0x000fe20004800000 */
[----:B------:R-:W-:-:S05]  /*0dc0*/  DADD R8, -RZ, -R16 ;  /* 0x00000000ff087229 */ /* 0x000fca0000000910 */
[----:B------:R-:W-:-:S05]  /*0dd0*/  DSETP.GEU.AND P1, PT, R20, R18, PT ;  /* 0x000000121400722a */ /* 0x000fca0003f2e000 */
[----:B------:R-:W-:Y:S02]  /*0de0*/  FSEL R8, R8, R16, !P2 ;  /* 0x0000001008087208 */ /* 0x000fe40005000000 */
[----:B------:R-:W-:Y:S02]  /*0df0*/  FSEL R18, R18, R20, !P1 ;  /* 0x0000001412127208 */ /* 0x000fe40004800000 */
[----:B------:R-:W-:Y:S01]  /*0e00*/  FSEL R9, R9, R17, !P2 ;  /* 0x0000001109097208 */ /* 0x000fe20005000000 */
[----:B-----5:R-:W-:Y:S01]  /*0e10*/  DADD R16, -RZ, -R14 ;  /* 0x00000000ff107229 */ /* 0x020fe2000000090e */
[----:B------:R-:W-:Y:S01]  /*0e20*/  FSEL R19, R19, R21, !P1 ;  /* 0x0000001513137208 */ /* 0x000fe20004800000 */
[----:B------:R-:W-:-:S05]  /*0e30*/  DSETP.GEU.AND P2, PT, R14, RZ, PT ;  /* 0x000000ff0e00722a */ /* 0x000fca0003f4e000 */
[----:B------:R-:W-:-:S03]  /*0e40*/  DSETP.GEU.AND P1, PT, R18, R8, PT ;  /* 0x000000081200722a */ /* 0x000fc60003f2e000 */
[----:B------:R-:W-:Y:S02]  /*0e50*/  FSEL R14, R16, R14, !P2 ;  /* 0x0000000e100e7208 */ /* 0x000fe40005000000 */
[----:B------:R-:W-:Y:S01]  /*0e60*/  FSEL R15, R17, R15, !P2 ;  /* 0x0000000f110f7208 */ /* 0x000fe20005000000 */
[----:B------:R-:W-:Y:S01]  /*0e70*/  DADD R16, -RZ, -R12 ;  /* 0x00000000ff107229 */ /* 0x000fe2000000090c */
[----:B------:R-:W-:Y:S01]  /*0e80*/  FSEL R8, R8, R18, !P1 ;  /* 0x0000001208087208 */ /* 0x000fe20004800000 */
[----:B------:R-:W-:Y:S01]  /*0e90*/  DSETP.GEU.AND P2, PT, R12, RZ, PT ;  /* 0x000000ff0c00722a */ /* 0x000fe20003f4e000 */
[----:B------:R-:W-:-:S06]  /*0ea0*/  FSEL R9, R9, R19, !P1 ;  /* 0x0000001309097208 */ /* 0x000fcc0004800000 */
[----:B------:R-:W-:Y:S01]  /*0eb0*/  DSETP.GEU.AND P1, PT, R8, R14, PT ;  /* 0x0000000e0800722a */ /* 0x000fe20003f2e000 */
[----:B------:R-:W-:Y:S02]  /*0ec0*/  FSEL R12, R16, R12, !P2 ;  /* 0x0000000c100c7208 */ /* 0x000fe40005000000 */
[----:B------:R-:W-:Y:S01]  /*0ed0*/  FSEL R13, R17, R13, !P2 ;  /* 0x0000000d110d7208 */ /* 0x000fe20005000000 */
[----:B------:R-:W-:Y:S02]  /*0ee0*/  DSETP.GEU.AND P2, PT, R10, RZ, PT ;  /* 0x000000ff0a00722a */ /* 0x000fe40003f4e000 */
[----:B------:R-:W-:Y:S02]  /*0ef0*/  FSEL R8, R14, R8, !P1 ;  /* 0x000000080e087208 */ /* 0x000fe40004800000 */
[----:B------:R-:W-:Y:S01]  /*0f00*/  FSEL R9, R15, R9, !P1 ;  /* 0x000000090f097208 */ /* 0x000fe20004800000 */
[----:B------:R-:W-:-:S05]  /*0f10*/  DADD R14, -RZ, -R10 ;  /* 0x00000000ff0e7229 */ /* 0x000fca000000090a */
[----:B------:R-:W-:-:S05]  /*0f20*/  DSETP.GEU.AND P1, PT, R8, R12, PT ;  /* 0x0000000c0800722a */ /* 0x000fca0003f2e000 */
[----:B------:R-:W-:Y:S02]  /*0f30*/  FSEL R10, R14, R10, !P2 ;  /* 0x0000000a0e0a7208 */ /* 0x000fe40005000000 */
[----:B------:R-:W-:Y:S02]  /*0f40*/  FSEL R8, R12, R8, !P1 ;  /* 0x000000080c087208 */ /* 0x000fe40004800000 */
[----:B------:R-:W-:Y:S01]  /*0f50*/  FSEL R11, R15, R11, !P2 ;  /* 0x0000000b0f0b7208 */ /* 0x000fe20005000000 */
[----:B------:R-:W-:Y:S01]  /*0f60*/  DSETP.GEU.AND P2, PT, R6, RZ, PT ;  /* 0x000000ff0600722a */ /* 0x000fe20003f4e000 */
[----:B------:R-:W-:Y:S01]  /*0f70*/  FSEL R9, R13, R9, !P1 ;  /* 0x000000090d097208 */ /* 0x000fe20004800000 */
[----:B------:R-:W-:-:S05]  /*0f80*/  DADD R12, -RZ, -R6 ;  /* 0x00000000ff0c7229 */ /* 0x000fca0000000906 */
[----:B------:R-:W-:-:S05]  /*0f90*/  DSETP.GEU.AND P1, PT, R8, R10, PT ;  /* 0x0000000a0800722a */ /* 0x000fca0003f2e000 */
[----:B------:R-:W-:Y:S02]  /*0fa0*/  FSEL R6, R12, R6, !P2 ;  /* 0x000000060c067208 */ /* 0x000fe40005000000 */
[----:B------:R-:W-:Y:S02]  /*0fb0*/  FSEL R8, R10, R8, !P1 ;  /* 0x000000080a087208 */ /* 0x000fe40004800000 */
[----:B------:R-:W-:Y:S01]  /*0fc0*/  FSEL R9, R11, R9, !P1 ;  /* 0x000000090b097208 */ /* 0x000fe20004800000 */
[----:B------:R-:W-:Y:S01]  /*0fd0*/  DADD R10, -RZ, -R4 ;  /* 0x00000000ff0a7229 */ /* 0x000fe20000000904 */
[----:B------:R-:W-:Y:S01]  /*0fe0*/  FSEL R7, R13, R7, !P2 ;  /* 0x000000070d077208 */ /* 0x000fe20005000000 */
[----:B------:R-:W-:-:S05]  /*0ff0*/  DSETP.GEU.AND P2, PT, R4, RZ, PT ;  /* 0x000000ff0400722a */ /* 0x000fca0003f4e000 */
[----:B------:R-:W-:-:S03]  /*1000*/  DSETP.GEU.AND P1, PT, R8, R6, PT ;  /* 0x000000060800722a */ /* 0x000fc60003f2e000 */
[----:B------:R-:W-:Y:S02]  /*1010*/  FSEL R10, R10, R4, !P2 ;  /* 0x000000040a0a7208 */ /* 0x000fe40005000000 */
[----:B------:R-:W-:Y:S02]  /*1020*/  FSEL R11, R11, R5, !P2 ;  /* 0x000000050b0b7208 */ /* 0x000fe40005000000 */
[----:B------:R-:W-:Y:S02]  /*1030*/  FSEL R4, R6, R8, !P1 ;  /* 0x0000000806047208 */ /* 0x000fe40004800000 */
[----:B------:R-:W-:-:S06]  /*1040*/  FSEL R5, R7, R9, !P1 ;  /* 0x0000000907057208 */ /* 0x000fcc0004800000 */
[----:B------:R-:W-:-:S06]  /*1050*/  DSETP.GEU.AND P1, PT, R4, R10, PT ;  /* 0x0000000a0400722a */ /* 0x000fcc0003f2e000 */
[----:B------:R-:W-:Y:S02]  /*1060*/  FSEL R8, R10, R4, !P1 ;  /* 0x000000040a087208 */ /* 0x000fe40004800000 */
[----:B------:R-:W-:-:S07]  /*1070*/  FSEL R9, R11, R5, !P1 ;  /* 0x000000050b097208 */ /* 0x000fce0004800000 */
.L_x_544:
[----:B------:R-:W-:Y:S05]  /*1080*/  BSYNC.RECONVERGENT B2 ;  /* 0x0000000000027941 */ /* 0x000fea0003800200 */
.L_x_543:
        /* <DEDUP_REMOVED lines=14> */
[----:B------:R4:W5:Y:S01]  /*1170*/  LDG.E.64 R6, desc[UR16][R10.64+0x1800] ;  /* 0x001800100a067981 */ /* 0x000962000c1e1b00 */
[----:B------:R-:W-:Y:S01]  /*1180*/  VIADD R2, R2, 0x400 ;  /* 0x0000040002027836 */ /* 0x000fe20000000000 */
[----:B--2---:R-:W-:-:S02]  /*1190*/  DADD R14, -RZ, -R12 ;  /* 0x00000000ff0e7229 */ /* 0x004fc4000000090c */
[----:B------:R-:W-:Y:S02]  /*11a0*/  DSETP.GEU.AND P1, PT, R12, RZ, PT ;  /* 0x000000ff0c00722a */ /* 0x000fe40003f2e000 */
[----:B---3--:R-:W-:Y:S02]  /*11b0*/  DSETP.GEU.AND P2, PT, R16, RZ, PT ;  /* 0x000000ff1000722a */ /* 0x008fe40003f4e000 */
[----:B----4-:R-:W-:-:S04]  /*11c0*/  DADD R10, -RZ, -R4 ;  /* 0x00000000ff0a7229 */ /* 0x010fc80000000904 */
[----:B------:R-:W-:Y:S02]  /*11d0*/  FSEL R12, R14, R12, !P1 ;  /* 0x0000000c0e0c7208 */ /* 0x000fe40004800000 */
[----:B------:R-:W-:Y:S01]  /*11e0*/  FSEL R13, R15, R13, !P1 ;  /* 0x0000000d0f0d7208 */ /* 0x000fe20004800000 */
[----:B------:R-:W-:-:S05]  /*11f0*/  DADD R14, -RZ, -R16 ;  /* 0x00000000ff0e7229 */ /* 0x000fca0000000910 */
[----:B------:R-:W-:-:S05]  /*1200*/  DSETP.GEU.AND P1, PT, R8, R12, PT ;  /* 0x0000000c0800722a */ /* 0x000fca0003f2e000 */
[----:B------:R-:W-:Y:S02]  /*1210*/  FSEL R14, R14, R16, !P2 ;  /* 0x000000100e0e7208 */ /* 0x000fe40005000000 */
[----:B------:R-:W-:Y:S01]  /*1220*/  FSEL R15, R15, R17, !P2 ;  /* 0x000000110f0f7208 */ /* 0x000fe20005000000 */
[----:B------:R-:W-:Y:S01]  /*1230*/  DSETP.GEU.AND P2, PT, R4, RZ, PT ;  /* 0x000000ff0400722a */ /* 0x000fe20003f4e000 */
[----:B------:R-:W-:Y:S02]  /*1240*/  FSEL R8, R12, R8, !P1 ;  /* 0x000000080c087208 */ /* 0x000fe40004800000 */
[----:B------:R-:W-:-:S03]  /*1250*/  FSEL R9, R13, R9, !P1 ;  /* 0x000000090d097208 */ /* 0x000fc60004800000 */
[----:B------:R-:W-:Y:S02]  /*1260*/  FSEL R4, R10, R4, !P2 ;  /* 0x000000040a047208 */ /* 0x000fe40005000000 */
[----:B------:R-:W-:Y:S01]  /*1270*/  FSEL R5, R11, R5, !P2 ;  /* 0x000000050b057208 */ /* 0x000fe20005000000 */
[----:B------:R-:W-:Y:S02]  /*1280*/  DSETP.GEU.AND P1, PT, R8, R14, PT ;  /* 0x0000000e0800722a */ /* 0x000fe40003f2e000 */
[----:B-----5:R-:W-:Y:S02]  /*1290*/  DADD R10, -RZ, -R6 ;  /* 0x00000000ff0a7229 */ /* 0x020fe40000000906 */
[----:B------:R-:W-:Y:S02]  /*12a0*/  DSETP.GEU.AND P2, PT, R6, RZ, PT ;  /* 0x000000ff0600722a */ /* 0x000fe40003f4e000 */
[----:B------:R-:W-:Y:S02]  /*12b0*/  FSEL R8, R14, R8, !P1 ;  /* 0x000000080e087208 */ /* 0x000fe40004800000 */
[----:B------:R-:W-:-:S04]  /*12c0*/  FSEL R9, R15, R9, !P1 ;  /* 0x000000090f097208 */ /* 0x000fc80004800000 */
[----:B------:R-:W-:Y:S02]  /*12d0*/  FSEL R6, R10, R6, !P2 ;  /* 0x000000060a067208 */ /* 0x000fe40005000000 */
[----:B------:R-:W-:Y:S01]  /*12e0*/  DSETP.GEU.AND P1, PT, R8, R4, PT ;  /* 0x000000040800722a */ /* 0x000fe20003f2e000 */
[----:B------:R-:W-:-:S05]  /*12f0*/  FSEL R7, R11, R7, !P2 ;  /* 0x000000070b077208 */ /* 0x000fca0005000000 */
[----:B------:R-:W-:Y:S02]  /*1300*/  FSEL R4, R4, R8, !P1 ;  /* 0x0000000804047208 */ /* 0x000fe40004800000 */
[----:B------:R-:W-:-:S06]  /*1310*/  FSEL R5, R5, R9, !P1 ;  /* 0x0000000905057208 */ /* 0x000fcc0004800000 */
[----:B------:R-:W-:-:S06]  /*1320*/  DSETP.GEU.AND P1, PT, R4, R6, PT ;  /* 0x000000060400722a */ /* 0x000fcc0003f2e000 */
[----:B------:R-:W-:Y:S02]  /*1330*/  FSEL R8, R6, R4, !P1 ;  /* 0x0000000406087208 */ /* 0x000fe40004800000 */
[----:B------:R-:W-:-:S07]  /*1340*/  FSEL R9, R7, R5, !P1 ;  /* 0x0000000507097208 */ /* 0x000fce0004800000 */
.L_x_546:
[----:B------:R-:W-:Y:S05]  /*1350*/  BSYNC.RECONVERGENT B2 ;  /* 0x0000000000027941 */ /* 0x000fea0003800200 */
.L_x_545:
[----:B------:R-:W-:Y:S05]  /*1360*/  @!P0 BRA `(.L_x_539) ;  /* 0x0000000000448947 */ /* 0x000fea0003800000 */
[----:B------:R-:W0:Y:S01]  /*1370*/  LDC.64 R4, c[0x0][0x380] ;  /* 0x0000e000ff047b82 */ /* 0x000e220000000a00 */
[----:B------:R-:W-:Y:S02]  /*1380*/  IMAD.U32 R7, RZ, RZ, UR18 ;  /* 0x00000012ff077e24 */ /* 0x000fe4000f8e00ff */
[----:B------:R-:W-:Y:S02]  /*1390*/  IMAD.MOV R3, RZ, RZ, -R3 ;  /* 0x000000ffff037224 */ /* 0x000fe400078e0a03 */
[----:B0-----:R-:W-:-:S07]  /*13a0*/  IMAD.WIDE.U32 R4, R7, 0x4000, R4 ;  /* 0x0000400007047825 */ /* 0x001fce00078e0004 */
.L_x_547:
[----:B------:R-:W-:-:S06]  /*13b0*/  IMAD.WIDE R6, R2, 0x8, R4 ;  /* 0x0000000802067825 */ /* 0x000fcc00078e0204 */
[----:B------:R-:W2:Y:S01]  /*13c0*/  LDG.E.64 R6, desc[UR16][R6.64] ;  /* 0x0000001006067981 */ /* 0x000ea2000c1e1b00 */
[----:B------:R-:W-:Y:S02]  /*13d0*/  VIADD R3, R3, 0x1 ;  /* 0x0000000103037836 */ /* 0x000fe40000000000 */
[----:B------:R-:W-:-:S03]  /*13e0*/  VIADD R2, R2, 0x100 ;  /* 0x0000010002027836 */ /* 0x000fc60000000000 */
[----:B------:R-:W-:Y:S01]  /*13f0*/  ISETP.NE.AND P1, PT, R3, RZ, PT ;  /* 0x000000ff0300720c */ /* 0x000fe20003f25270 */
[----:B--2---:R-:W-:Y:S02]  /*1400*/  DADD R10, -RZ, -R6 ;  /* 0x00000000ff0a7229 */ /* 0x004fe40000000906 */
[----:B------:R-:W-:-:S08]  /*1410*/  DSETP.GEU.AND P0, PT, R6, RZ, PT ;  /* 0x000000ff0600722a */ /* 0x000fd00003f0e000 */
[----:B------:R-:W-:Y:S02]  /*1420*/  FSEL R10, R10, R6, !P0 ;  /* 0x000000060a0a7208 */ /* 0x000fe40004000000 */
[----:B------:R-:W-:-:S06]  /*1430*/  FSEL R11, R11, R7, !P0 ;  /* 0x000000070b0b7208 */ /* 0x000fcc0004000000 */
[----:B------:R-:W-:-:S06]  /*1440*/  DSETP.GEU.AND P0, PT, R8, R10, PT ;  /* 0x0000000a0800722a */ /* 0x000fcc0003f0e000 */
[----:B------:R-:W-:Y:S02]  /*1450*/  FSEL R8, R10, R8, !P0 ;  /* 0x000000080a087208 */ /* 0x000fe40004000000 */
[----:B------:R-:W-:Y:S01]  /*1460*/  FSEL R9, R11, R9, !P0 ;  /* 0x000000090b097208 */ /* 0x000fe20004000000 */
[----:B------:R-:W-:Y:S06]  /*1470*/  @P1 BRA `(.L_x_547) ;  /* 0xfffffffc00cc1947 */ /* 0x000fec000383ffff */
.L_x_539:
[----:B------:R-:W-:Y:S05]  /*1480*/  BSYNC.RECONVERGENT B1 ;  /* 0x0000000000017941 */ /* 0x000fea0003800200 */
.L_x_538:
[----:B------:R-:W-:-:S09]  /*1490*/  UISETP.GE.AND UP0, UPT, UR7, 0x100, UPT ;  /* 0x000001000700788c */ /* 0x000fd2000bf06270 */
[----:B------:R-:W-:Y:S05]  /*14a0*/  BRA.U !UP0, `(.L_x_548) ;  /* 0x00000005082c7547 */ /* 0x000fea000b800000 */
        /* <DEDUP_REMOVED lines=50> */
[----:B-1----:R-:W1:Y:S04]  /*17d0*/  LDS.128 R4, [UR4+0x20] ;  /* 0x00002004ff047984 */ /* 0x002e680008000c00 */
        /* <DEDUP_REMOVED lines=24> */
.L_x_548:
[----:B------:R-:W-:Y:S01]  /*1960*/  LOP3.LUT R2, R0, 0x3e0, RZ, 0xc0, !PT ;  /* 0x000003e000027812 */ /* 0x000fe200078ec0ff */
[----:B------:R-:W0:Y:S04]  /*1970*/  S2R R10, SR_LANEID ;  /* 0x00000000000a7919 */ /* 0x000e280000000000 */
[----:B------:R-:W-:Y:S01]  /*1980*/  VIADD R3, R2, 0x20 ;  /* 0x0000002002037836 */ /* 0x000fe20000000000 */
[----:B------:R-:W-:-:S04]  /*1990*/  LOP3.LUT R2, RZ, R2, RZ, 0x33, !PT ;  /* 0x00000002ff027212 */ /* 0x000fc800078e33ff */
[----:B------:R-:W-:Y:S01]  /*19a0*/  ISETP.GT.AND P0, PT, R3, UR7, PT ;  /* 0x0000000703007c0c */ /* 0x000fe2000bf04270 */
[----:B------:R-:W-:-:S05]  /*19b0*/  VIADD R2, R2, UR7 ;  /* 0x0000000702027c36 */ /* 0x000fca0008000000 */
[----:B------:R-:W-:-:S05]  /*19c0*/  SEL R3, R2, 0x1f, P0 ;  /* 0x0000001f02037807 */ /* 0x000fca0000000000 */
[----:B------:R-:W-:Y:S04]  /*19d0*/  SHFL.DOWN PT, R4, R8, 0x1, R3 ;  /* 0x0820000008047989 */ /* 0x000fe800000e0003 */
        /* <DEDUP_REMOVED lines=53> */
[----:B------:R-:W-:Y:S02]  /*1d30*/  UISETP.GT.AND UP0, UPT, UR7, 0x20, UPT ;  /* 0x000000200700788c */ /* 0x000fe4000bf04270 */
[----:B------:R-:W-:-:S04]  /*1d40*/  UISETP.GT.AND UP1, UPT, UR7, 0x40, UPT ;  /* 0x000000400700788c */ /* 0x000fc8000bf24270 */
[----:B------:R-:W-:Y:S01]  /*1d50*/  PLOP3.LUT P3, PT, PT, PT, UP0, 0x80, 0x8 ;  /* 0x000000000008781c */ /* 0x000fe20003f6f008 */
[----:B------:R-:W-:Y:S01]  /*1d60*/  UISETP.GT.AND UP0, UPT, UR7, 0x60, UPT ;  /* 0x000000600700788c */ /* 0x000fe2000bf04270 */
[----:B------:R-:W-:Y:S01]  /*1d70*/  PLOP3.LUT P2, PT, PT, PT, UP1, 0x80, 0x8 ;  /* 0x000000000008781c */ /* 0x000fe20003f4f018 */
[----:B0-----:R-:W-:-:S09]  /*1d80*/  ULEA UR4, UR5, UR4, 0x18 ;  /* 0x0000000405047291 */ /* 0x001fd2000f8ec0ff */
[----:B------:R-:W0:Y:S04]  /*1d90*/  LDS.128 R12, [UR4+0x10] ;  /* 0x00001004ff0c7984 */ /* 0x000e280008000c00 */
[----:B------:R-:W1:Y:S01]  /*1da0*/  LDS.128 R4, [UR4+0x20] ;  /* 0x00002004ff047984 */ /* 0x000e620008000c00 */
[----:B0-----:R-:W-:-:S06]  /*1db0*/  DSETP.GEU.AND P1, PT, R2, R12, PT ;  /* 0x0000000c0200722a */ /* 0x001fcc0003f2e000 */
[-C--:B------:R-:W-:Y:S02]  /*1dc0*/  FSEL R9, R12, R2.reuse, !P1 ;  /* 0x000000020c097208 */ /* 0x080fe40004800000 */
[-C--:B------:R-:W-:Y:S02]  /*1dd0*/  FSEL R11, R13, R3.reuse, !P1 ;  /* 0x000000030d0b7208 */ /* 0x080fe40004800000 */
[----:B------:R-:W-:Y:S02]  /*1de0*/  FSEL R13, R9, R2, P3 ;  /* 0x00000002090d7208 */ /* 0x000fe40001800000 */
[----:B------:R-:W-:Y:S02]  /*1df0*/  FSEL R0, R11, R3, P3 ;  /* 0x000000030b007208 */ /* 0x000fe40001800000 */
[----:B------:R-:W-:Y:S01]  /*1e00*/  PLOP3.LUT P1, PT, PT, PT, UP0, 0x80, 0x8 ;  /* 0x000000000008781c */ /* 0x000fe20003f2f008 */
[----:B------:R-:W-:Y:S01]  /*1e10*/  IMAD.MOV.U32 R2, RZ, RZ, R13 ;  /* 0x000000ffff027224 */ /* 0x000fe200078e000d */
[----:B------:R-:W0:Y:S01]  /*1e20*/  LDS.128 R8, [UR4+0x30] ;  /* 0x00003004ff087984 */ /* 0x000e220008000c00 */
[----:B------:R-:W-:Y:S01]  /*1e30*/  IMAD.MOV.U32 R3, RZ, RZ, R0 ;  /* 0x000000ffff037224 */ /* 0x000fe200078e0000 */
[----:B------:R-:W-:-:S05]  /*1e40*/  UISETP.GT.AND UP0, UPT, UR7, 0x80, UPT ;  /* 0x000000800700788c */ /* 0x000fca000bf04270 */
[----:B------:R-:W-:-:S06]  /*1e50*/  DSETP.GEU.AND P3, PT, R2, R14, PT ;  /* 0x0000000e0200722a */ /* 0x000fcc0003f6e000 */
[----:B------:R-:W-:Y:S02]  /*1e60*/  @P2 FSEL R13, R14, R13, !P3 ;  /* 0x0000000d0e0d2208 */ /* 0x000fe40005800000 */
[----:B------:R-:W-:Y:S02]  /*1e70*/  @P2 FSEL R0, R15, R0, !P3 ;  /* 0x000000000f002208 */ /* 0x000fe40005800000 */
[----:B------:R-:W-:Y:S01]  /*1e80*/  PLOP3.LUT P2, PT, PT, PT, UP0, 0x80, 0x8 ;  /* 0x000000000008781c */ /* 0x000fe20003f4f008 */
[----:B------:R-:W-:Y:S01]  /*1e90*/  IMAD.MOV.U32 R2, RZ, RZ, R13 ;  /* 0x000000ffff027224 */ /* 0x000fe200078e000d */
[----:B------:R-:W-:Y:S01]  /*1ea0*/  UISETP.GT.AND UP0, UPT, UR7, 0xa0, UPT ;  /* 0x000000a00700788c */ /* 0x000fe2000bf04270 */
[----:B------:R-:W-:-:S06]  /*1eb0*/  IMAD.MOV.U32 R3, RZ, RZ, R0 ;  /* 0x000000ffff037224 */ /* 0x000fcc00078e0000 */
[----:B-1----:R-:W-:Y:S01]  /*1ec0*/  DSETP.GEU.AND P3, PT, R2, R4, PT ;  /* 0x000000040200722a */ /* 0x002fe20003f6e000 */
[----:B------:R-:W1:Y:S05]  /*1ed0*/  LDS.64 R2, [UR4+0x40] ;  /* 0x00004004ff027984 */ /* 0x000e6a0008000a00 */
[----:B------:R-:W-:Y:S02]  /*1ee0*/  @P1 FSEL R13, R4, R13, !P3 ;  /* 0x0000000d040d1208 */ /* 0x000fe40005800000 */
[----:B------:R-:W-:Y:S02]  /*1ef0*/  @P1 FSEL R0, R5, R0, !P3 ;  /* 0x0000000005001208 */ /* 0x000fe40005800000 */
[----:B------:R-:W-:Y:S01]  /*1f00*/  PLOP3.LUT P1, PT, PT, PT, UP0, 0x80, 0x8 ;  /* 0x000000000008781c */ /* 0x000fe20003f2f008 */
[----:B------:R-:W-:Y:S01]  /*1f10*/  IMAD.MOV.U32 R4, RZ, RZ, R13 ;  /* 0x000000ffff047224 */ /* 0x000fe200078e000d */
[----:B------:R-:W-:Y:S01]  /*1f20*/  UISETP.GT.AND UP0, UPT, UR7, 0xc0, UPT ;  /* 0x000000c00700788c */ /* 0x000fe2000bf04270 */
[----:B------:R-:W-:-:S06]  /*1f30*/  IMAD.MOV.U32 R5, RZ, RZ, R0 ;  /* 0x000000ffff057224 */ /* 0x000fcc00078e0000 */
[----:B------:R-:W-:-:S06]  /*1f40*/  DSETP.GEU.AND P3, PT, R4, R6, PT ;  /* 0x000000060400722a */ /* 0x000fcc0003f6e000 */
[----:B------:R-:W-:Y:S02]  /*1f50*/  @P2 FSEL R13, R6, R13, !P3 ;  /* 0x0000000d060d2208 */ /* 0x000fe40005800000 */
[----:B------:R-:W-:Y:S02]  /*1f60*/  @P2 FSEL R0, R7, R0, !P3 ;  /* 0x0000000007002208 */ /* 0x000fe40005800000 */
[----:B------:R-:W-:Y:S01]  /*1f70*/  PLOP3.LUT P2, PT, PT, PT, UP0, 0x80, 0x8 ;  /* 0x000000000008781c */ /* 0x000fe20003f4f008 */
[----:B------:R-:W-:Y:S01]  /*1f80*/  IMAD.MOV.U32 R4, RZ, RZ, R13 ;  /* 0x000000ffff047224 */ /* 0x000fe200078e000d */
[----:B------:R-:W-:Y:S01]  /*1f90*/  UISETP.GT.AND UP0, UPT, UR7, 0xe0, UPT ;  /* 0x000000e00700788c */ /* 0x000fe2000bf04270 */
[----:B------:R-:W-:-:S06]  /*1fa0*/  IMAD.MOV.U32 R5, RZ, RZ, R0 ;  /* 0x000000ffff057224 */ /* 0x000fcc00078e0000 */
[----:B0-----:R-:W-:-:S06]  /*1fb0*/  DSETP.GEU.AND P3, PT, R4, R8, PT ;  /* 0x000000080400722a */ /* 0x001fcc0003f6e000 */
[----:B------:R-:W-:Y:S02]  /*1fc0*/  @P1 FSEL R13, R8, R13, !P3 ;  /* 0x0000000d080d1208 */ /* 0x000fe40005800000 */
[----:B------:R-:W-:Y:S02]  /*1fd0*/  @P1 FSEL R0, R9, R0, !P3 ;  /* 0x0000000009001208 */ /* 0x000fe40005800000 */
[----:B------:R-:W-:Y:S01]  /*1fe0*/  PLOP3.LUT P1, PT, PT, PT, UP0, 0x80, 0x8 ;  /* 0x000000000008781c */ /* 0x000fe20003f2f008 */
        /* <DEDUP_REMOVED lines=13> */
.L_x_535:
        /* <DEDUP_REMOVED lines=12> */
[----:B------:R-:W-:-:S04]  /*2180*/  UISETP.GE.U32.AND UP0, UPT, UR7, UR5, UPT ;  /* 0x000000050700728c */ /* 0x000fc8000bf06070 */
[----:B------:R-:W-:Y:S01]  /*2190*/  UISETP.GE.U32.AND.EX UP0, UPT, UR8, UR4, UPT, UP0 ;  /* 0x000000040800728c */ /* 0x000fe2000bf06100 */
[----:B--2---:R-:W-:Y:S02]  /*21a0*/  DADD R18, -RZ, -R14 ;  /* 0x00000000ff127229 */ /* 0x004fe4000000090e */
[----:B------:R-:W-:Y:S02]  /*21b0*/  DSETP.GEU.AND P0, PT, R14, RZ, PT ;  /* 0x000000ff0e00722a */ /* 0x000fe40003f0e000 */
[----:B---3--:R-:W-:Y:S02]  /*21c0*/  DADD R20, -RZ, -R16 ;  /* 0x00000000ff147229 */ /* 0x008fe40000000910 */
[----:B------:R-:W-:-:S04]  /*21d0*/  DSETP.GEU.AND P1, PT, R16, RZ, PT ;  /* 0x000000ff1000722a */ /* 0x000fc80003f2e000 */
[----:B------:R-:W-:Y:S02]  /*21e0*/  FSEL R14, R18, R14, !P0 ;  /* 0x0000000e120e7208 */ /* 0x000fe40004000000 */
[----:B------:R-:W-:Y:S01]  /*21f0*/  FSEL R15, R19, R15, !P0 ;  /* 0x0000000f130f7208 */ /* 0x000fe20004000000 */
[----:B----4-:R-:W-:Y:S01]  /*2200*/  DADD R18, -RZ, -R12 ;  /* 0x00000000ff127229 */ /* 0x010fe2000000090c */
[----:B------:R-:W-:Y:S01]  /*2210*/  FSEL R16, R20, R16, !P1 ;  /* 0x0000001014107208 */ /* 0x000fe20004800000 */
[----:B------:R-:W-:Y:S01]  /*2220*/  DSETP.GEU.AND P0, PT, R12, RZ, PT ;  /* 0x000000ff0c00722a */ /* 0x000fe20003f0e000 */
[----:B------:R-:W-:-:S06]  /*2230*/  FSEL R17, R21, R17, !P1 ;  /* 0x0000001115117208 */ /* 0x000fcc0004800000 */
[----:B------:R-:W-:Y:S01]  /*2240*/  DSETP.GEU.AND P1, PT, R14, R16, PT ;  /* 0x000000100e00722a */ /* 0x000fe20003f2e000 */
[----:B------:R-:W-:Y:S02]  /*2250*/  FSEL R12, R18, R12, !P0 ;  /* 0x0000000c120c7208 */ /* 0x000fe40004000000 */
[----:B------:R-:W-:Y:S01]  /*2260*/  FSEL R13, R19, R13, !P0 ;  /* 0x0000000d130d7208 */ /* 0x000fe20004000000 */
[----:B-----5:R-:W-:Y:S02]  /*2270*/  DSETP.GEU.AND P0, PT, R10, RZ, PT ;  /* 0x000000ff0a00722a */ /* 0x020fe40003f0e000 */
        /* <DEDUP_REMOVED lines=38> */
[----:B------:R-:W-:Y:S01]  /*24e0*/  FSEL R21, R9, R3, !P0 ;  /* 0x0000000309157208 */ /* 0x000fe20004000000 */
[----:B------:R-:W-:Y:S06]  /*24f0*/  BRA.U !UP0, `(.L_x_550) ;  /* 0x00000019089c7547 */ /* 0x000fec000b800000 */
[----:B------:R-:W0:Y:S01]  /*2500*/  LDCU.64 UR14, c[0x0][0x380] ;  /* 0x00007000ff0e77ac */ /* 0x000e220008000a00 */
[----:B------:R-:W-:Y:S01]  /*2510*/  IMAD.U32 R3, RZ, RZ, UR5 ;  /* 0x00000005ff037e24 */ /* 0x000fe2000f8e00ff */
[----:B------:R-:W-:Y:S01]  /*2520*/  LOP3.LUT R2, RZ, R0, RZ, 0x33, !PT ;  /* 0x00000000ff027212 */ /* 0x000fe200078e33ff */
[----:B------:R-:W-:Y:S02]  /*2530*/  UIADD3 UR8, UP0, UPT, UR5, UR6, URZ ;  /* 0x0000000605087290 */ /* 0x000fe4000ff1e0ff */
[----:B------:R-:W-:Y:S02]  /*2540*/  UIADD3 UR20, UP1, UPT, UR12, -0x800, URZ ;  /* 0xfffff8000c147890 */ /* 0x000fe4000ff3e0ff */
[----:B------:R-:W-:Y:S01]  /*2550*/  IADD3 R2, PT, PT, -R3, UR12, R2 ;  /* 0x0000000c03027c10 */ /* 0x000fe2000fffe102 */
[----:B------:R-:W-:Y:S01]  /*2560*/  UIADD3.X UR9, UPT, UPT, URZ, UR4, URZ, UP0, !UPT ;  /* 0x00000004ff097290 */ /* 0x000fe200087fe4ff */
[----:B------:R-:W-:Y:S01]  /*2570*/  IADD3 R11, P0, PT, R0, UR8, RZ ;  /* 0x00000008000b7c10 */ /* 0x000fe2000ff1e0ff */
[----:B------:R-:W-:-:S02]  /*2580*/  UIADD3.X UR21, UPT, UPT, UR13, -0x1, URZ, UP1, !UPT ;  /* 0xffffffff0d157890 */ /* 0x000fc40008ffe4ff */
[----:B------:R-:W-:Y:S01]  /*2590*/  VIADD R2, R2, -UR6 ;  /* 0x8000000602027c36 */ /* 0x000fe20008000000 */
[----:B------:R-:W-:Y:S01]  /*25a0*/  UISETP.GT.U32.AND UP0, UPT, UR8, UR20, UPT ;  /* 0x000000140800728c */ /* 0x000fe2000bf04070 */
[----:B------:R-:W-:Y:S01]  /*25b0*/  IMAD.X R4, RZ, RZ, UR9, P0 ;  /* 0x00000009ff047e24 */ /* 0x000fe200080e06ff */
[----:B------:R-:W-:Y:S02]  /*25c0*/  UMOV UR4, URZ ;  /* 0x000000ff00047c82 */ /* 0x000fe40008000000 */
[----:B------:R-:W-:Y:S01]  /*25d0*/  UISETP.GT.U32.AND.EX UP0, UPT, UR9, UR21, UPT, UP0 ;  /* 0x000000150900728c */ /* 0x000fe2000bf04100 */
[----:B0-----:R-:W-:Y:S01]  /*25e0*/  LEA R10, P1, R11, UR14, 0x3 ;  /* 0x0000000e0b0a7c11 */ /* 0x001fe2000f8218ff */
[----:B------:R-:W-:Y:S01]  /*25f0*/  UMOV UR10, UR8 ;  /* 0x00000008000a7c82 */ /* 0x000fe20008000000 */
[----:B------:R-:W-:Y:S02]  /*2600*/  UMOV UR7, UR9 ;  /* 0x0000000900077c82 */ /* 0x000fe40008000000 */
[----:B------:R-:W-:-:S02]  /*2610*/  IADD3 R10, P0, PT, R10, 0x4000, RZ ;  /* 0x000040000a0a7810 */ /* 0x000fc40007f1e0ff */
[----:B------:R-:W-:-:S05]  /*2620*/  LEA.HI.X R11, R11, UR15, R4, 0x3, P1 ;  /* 0x0000000f0b0b7c11 */ /* 0x000fca00088f1c04 */
[----:B------:R-:W-:Y:S01]  /*2630*/  IMAD.X R11, RZ, RZ, R11, P0 ;  /* 0x000000ffff0b7224 */ /* 0x000fe200000e060b */
[----:B------:R-:W-:Y:S06]  /*2640*/  BRA.U UP0, `(.L_x_551) ;  /* 0x0000000500807547 */ /* 0x000fec000b800000 */
[----:B------:R-:W0:Y:S01]  /*2650*/  LDCU.64 UR14, c[0x0][0x380] ;  /* 0x00007000ff0e77ac */ /* 0x000e220008000a00 */
[----:B------:R-:W1:Y:S01]  /*2660*/  LDCU.64 UR12, c[0x0][0x3b8] ;  /* 0x00007700ff0c77ac */ /* 0x000e620008000a00 */
[----:B------:R-:W-:Y:S01]  /*2670*/  NOP ;  /* 0x0000000000007918 */ /* 0x000fe20000000000 */
.L_x_552:
[----:B------:R-:W-:-:S05]  /*2680*/  IADD3 R3, P0, PT, R0, UR8, RZ ;  /* 0x0000000800037c10 */ /* 0x000fca000ff1e0ff */
[----:B------:R-:W-:Y:S01]  /*2690*/  IMAD.X R4, RZ, RZ, UR9, P0 ;  /* 0x00000009ff047e24 */ /* 0x000fe200080e06ff */
        /* <DEDUP_REMOVED lines=10> */
[----:B-1----:R-:W-:Y:S01]  /*2740*/  UIADD3 UR19, UP0, UPT, -UR8, UR12, URZ ;  /* 0x0000000c08137290 */ /* 0x002fe2000ff1e1ff */
[----:B------:R-:W-:Y:S01]  /*2750*/  IMAD.U32 R3, RZ, RZ, UR5 ;  /* 0x00000005ff037e24 */ /* 0x000fe2000f8e00ff */
[----:B------:R-:W-:-:S02]  /*2760*/  UIADD3 UR6, UP1, UPT, UR5, UR10, URZ ;  /* 0x0000000a05067290 */ /* 0x000fc4000ff3e0ff */
[----:B------:R-:W-:Y:S02]  /*2770*/  UIADD3.X UR10, UPT, UPT, ~UR9, UR13, URZ, UP0, !UPT ;  /* 0x0000000d090a7290 */ /* 0x000fe400087fe5ff */
[----:B------:R-:W-:Y:S02]  /*2780*/  USHF.R.S32.HI UR11, URZ, 0x1f, UR5 ;  /* 0x0000001fff0b7899 */ /* 0x000fe40008011405 */
[----:B------:R-:W-:Y:S02]  /*2790*/  UISETP.GE.U32.AND UP0, UPT, UR19, UR5, UPT ;  /* 0x000000051300728c */ /* 0x000fe4000bf06070 */
[----:B------:R-:W-:Y:S02]  /*27a0*/  UIADD3.X UR7, UPT, UPT, UR11, UR7, URZ, UP1, !UPT ;  /* 0x000000070b077290 */ /* 0x000fe40008ffe4ff */
[----:B------:R-:W-:Y:S01]  /*27b0*/  UISETP.GE.U32.AND.EX UP0, UPT, UR10, UR11, UPT, UP0 ;  /* 0x0000000b0a00728c */ /* 0x000fe2000bf06100 */
[--C-:B--2---:R-:W-:Y:S02]  /*27c0*/  DADD R22, -RZ, -R26.reuse ;  /* 0x00000000ff167229 */ /* 0x104fe4000000091a */
[----:B------:R-:W-:-:S02]  /*27d0*/  DADD R24, -RZ, -R26 ;  /* 0x00000000ff187229 */ /* 0x000fc4000000091a */
[C---:B------:R-:W-:Y:S02]  /*27e0*/  DSETP.GEU.AND P0, PT, R26.reuse, RZ, PT ;  /* 0x000000ff1a00722a */ /* 0x040fe40003f0e000 */
[----:B------:R-:W-:-:S04]  /*27f0*/  DSETP.GEU.AND P1, PT, R26, RZ, PT ;  /* 0x000000ff1a00722a */ /* 0x000fc80003f2e000 */
[----:B------:R-:W-:Y:S01]  /*2800*/  FSEL R23, R23, R27, !P0 ;  /* 0x0000001b17177208 */ /* 0x000fe20004000000 */
[----:B---3--:R-:W-:Y:S01]  /*2810*/  DSETP.GEU.AND P0, PT, R4, RZ, PT ;  /* 0x000000ff0400722a */ /* 0x008fe20003f0e000 */
        /* <DEDUP_REMOVED lines=13> */
[----:B-----5:R-:W-:Y:S01]  /*28f0*/  DSETP.GEU.AND P0, PT, R8, RZ, PT ;  /* 0x000000ff0800722a */ /* 0x020fe20003f0e000 */
        /* <DEDUP_REMOVED lines=15> */
[----:B------:R-:W-:Y:S02]  /*29f0*/  DADD R8, -RZ, -R14 ;  /* 0x00000000ff087229 */ /* 0x000fe4000000090e */
[----:B------:R-:W-:-:S03]  /*2a00*/  DADD R12, -RZ, -R18 ;  /* 0x00000000ff0c7229 */ /* 0x000fc60000000912 */
[----:B------:R-:W-:-:S05]  /*2a10*/  DSETP.GEU.AND P1, PT, R4, R6, PT ;  /* 0x000000060400722a */ /* 0x000fca0003f2e000 */
[----:B------:R-:W-:Y:S02]  /*2a20*/  FSEL R8, R8, R14, !P0 ;  /* 0x0000000e08087208 */ /* 0x000fe40004000000 */
[----:B------:R-:W-:Y:S02]  /*2a30*/  FSEL R4, R6, R4, !P1 ;  /* 0x0000000406047208 */ /* 0x000fe40004800000 */
[----:B------:R-:W-:Y:S01]  /*2a40*/  FSEL R9, R9, R15, !P0 ;  /* 0x0000000f09097208 */ /* 0x000fe20004000000 */
[----:B------:R-:W-:Y:S01]  /*2a50*/  DSETP.GEU.AND P0, PT, R18, RZ, PT ;  /* 0x000000ff1200722a */ /* 0x000fe20003f0e000 */
        /* <DEDUP_REMOVED lines=10> */
[----:B------:R-:W-:Y:S01]  /*2b00*/  DSETP.GEU.AND P1, PT, R4, R6, PT ;  /* 0x000000060400722a */ /* 0x000fe20003f2e000 */
[----:B------:R-:W-:-:S04]  /*2b10*/  FSEL R9, R13, R19, !P0 ;  /* 0x000000130d097208 */ /* 0x000fc80004000000 */
[----:B------:R-:W-:Y:S02]  /*2b20*/  FSEL R8, R8, R18, !P2 ;  /* 0x0000001208087208 */ /* 0x000fe40005000000 */
[----:B------:R-:W-:Y:S02]  /*2b30*/  FSEL R4, R6, R4, !P1 ;  /* 0x0000000406047208 */ /* 0x000fe40004800000 */
[----:B------:R-:W-:Y:S02]  /*2b40*/  FSEL R5, R7, R5, !P1 ;  /* 0x0000000507057208 */ /* 0x000fe40004800000 */
[----:B------:R-:W-:Y:S01]  /*2b50*/  LEA R10, P1, R3, R10, 0x3 ;  /* 0x0000000a030a7211 */ /* 0x000fe200078218ff */
[----:B------:R-:W-:-:S03]  /*2b60*/  IMAD.U32 R3, RZ, RZ, UR11 ;  /* 0x0000000bff037e24 */ /* 0x000fc6000f8e00ff */
[----:B------:R-:W-:-:S06]  /*2b70*/  DSETP.GEU.AND P0, PT, R4, R8, PT ;  /* 0x000000080400722a */ /* 0x000fcc0003f0e000 */
[----:B------:R-:W-:Y:S01]  /*2b80*/  FSEL R20, R8, R4, !P0 ;  /* 0x0000000408147208 */ /* 0x000fe20004000000 */
[----:B------:R-:W-:Y:S01]  /*2b90*/  IMAD.U32 R4, RZ, RZ, UR5 ;  /* 0x00000005ff047e24 */ /* 0x000fe2000f8e00ff */
[----:B------:R-:W-:-:S04]  /*2ba0*/  FSEL R21, R9, R5, !P0 ;  /* 0x0000000509157208 */ /* 0x000fc80004000000 */
[----:B------:R-:W-:Y:S01]  /*2bb0*/  LEA.HI.X R11, R4, R11, R3, 0x3, P1 ;  /* 0x0000000b040b7211 */ /* 0x000fe200008f1c03 */
[----:B------:R-:W-:Y:S06]  /*2bc0*/  BRA.U !UP0, `(.L_x_550) ;  /* 0x0000001108e87547 */ /* 0x000fec000b800000 */
[----:B------:R-:W-:Y:S02]  /*2bd0*/  UIADD3 UR8, UP0, UPT, UR5, UR8, URZ ;  /* 0x0000000805087290 */ /* 0x000fe4000ff1e0ff */
[----:B------:R-:W-:Y:S01]  /*2be0*/  VIADD R2, R2, -UR5 ;  /* 0x8000000502027c36 */ /* 0x000fe20008000000 */
[----:B------:R-:W-:Y:S02]  /*2bf0*/  UIADD3 UR4, UPT, UPT, UR4, 0x1, URZ ;  /* 0x0000000104047890 */ /* 0x000fe4000fffe0ff */
[----:B------:R-:W-:Y:S02]  /*2c00*/  UIADD3.X UR9, UPT, UPT, UR11, UR9, URZ, UP0, !UPT ;  /* 0x000000090b097290 */ /* 0x000fe400087fe4ff */
[----:B------:R-:W-:Y:S01]  /*2c10*/  UISETP.GT.U32.AND UP0, UPT, UR8, UR20, UPT ;  /* 0x000000140800728c */ /* 0x000fe2000bf04070 */
[----:B------:R-:W-:-:S03]  /*2c20*/  UMOV UR10, UR6 ;  /* 0x00000006000a7c82 */ /* 0x000fc60008000000 */
[----:B------:R-:W-:-:S09]  /*2c30*/  UISETP.GT.U32.AND.EX UP0, UPT, UR9, UR21, UPT, UP0 ;  /* 0x000000150900728c */ /* 0x000fd2000bf04100 */
[----:B------:R-:W-:Y:S05]  /*2c40*/  BRA.U !UP0, `(.L_x_552) ;  /* 0xfffffff9088c7547 */ /* 0x000fea000b83ffff */
.L_x_551:
[----:B------:R-:W-:Y:S01]  /*2c50*/  UIADD3 UR6, UPT, UPT, -UR8, UR12, URZ ;  /* 0x0000000c08067290 */ /* 0x000fe2000fffe1ff */
[----:B------:R-:W-:Y:S01]  /*2c60*/  IMAD.U32 R3, RZ, RZ, UR9 ;  /* 0x00000009ff037e24 */ /* 0x000fe2000f8e00ff */
[----:B------:R-:W-:Y:S01]  /*2c70*/  UISETP.GE.U32.AND UP0, UPT, UR8, UR12, UPT ;  /* 0x0000000c0800728c */ /* 0x000fe2000bf06070 */
[----:B------:R-:W-:Y:S03]  /*2c80*/  BSSY.RECONVERGENT B1, `(.L_x_550) ;  /* 0x000012e000017945 */ /* 0x000fe60003800200 */
[----:B------:R-:W-:Y:S02]  /*2c90*/  ISETP.GE.AND P0, PT, R0, UR6, PT ;  /* 0x0000000600007c0c */ /* 0x000fe4000bf06270 */
[----:B------:R-:W-:-:S04]  /*2ca0*/  PLOP3.LUT P1, PT, PT, PT, UP0, 0x80, 0x8 ;  /* 0x000000000008781c */ /* 0x000fc80003f2f008 */
[----:B------:R-:W-:-:S13]  /*2cb0*/  ISETP.GE.U32.OR.EX P0, PT, R3, UR13, P0, P1 ;  /* 0x0000000d03007c0c */ /* 0x000fda0008706510 */
[----:B------:R-:W-:Y:S05]  /*2cc0*/  @P0 BRA `(.L_x_553) ;  /* 0x0000001000a40947 */ /* 0x000fea0003800000 */
[----:B------:R-:W0:Y:S01]  /*2cd0*/  LDC R4, c[0x0][0x3c0] ;  /* 0x0000f000ff047b82 */ /* 0x000e220000000800 */
[----:B------:R-:W-:Y:S01]  /*2ce0*/  USHF.L.U32 UR6, UR18, 0xb, URZ ;  /* 0x0000000b12067899 */ /* 0x000fe200080006ff */
[----:B------:R-:W-:Y:S01]  /*2cf0*/  LOP3.LUT R3, RZ, R0, RZ, 0x33, !PT ;  /* 0x00000000ff037212 */ /* 0x000fe200078e33ff */
[----:B------:R-:W-:Y:S02]  /*2d00*/  BSSY.RECONVERGENT B2, `(.L_x_554) ;  /* 0x0000096000027945 */ /* 0x000fe40003800200 */
[----:B------:R-:W-:-:S06]  /*2d10*/  UIADD3 UR6, UPT, UPT, UR5, UR6, URZ ;  /* 0x0000000605067290 */ /* 0x000fcc000fffe0ff */
[----:B------:R-:W-:-:S05]  /*2d20*/  IMAD.U32 R6, RZ, RZ, UR6 ;  /* 0x00000006ff067e24 */ /* 0x000fca000f8e00ff */
[----:B------:R-:W-:Y:S01]  /*2d30*/  IADD3 R3, PT, PT, -R6, UR12, R3 ;  /* 0x0000000c06037c10 */ /* 0x000fe2000fffe103 */
        /* <DEDUP_REMOVED lines=12> */
.L_x_556:
[----:B------:R-:W2:Y:S04]  /*2e00*/  LDG.E.64 R18, desc[UR16][R10.64+-0x4000] ;  /* 0xffc000100a127981 */ /* 0x000ea8000c1e1b00 */
[----:B------:R-:W3:Y:S04]  /*2e10*/  LDG.E.64 R12, desc[UR16][R10.64+-0x3800] ;  /* 0xffc800100a0c7981 */ /* 0x000ee8000c1e1b00 */
[----:B------:R-:W4:Y:S04]  /*2e20*/  LDG.E.64 R8, desc[UR16][R10.64+-0x3000] ;  /* 0xffd000100a087981 */ /* 0x000f28000c1e1b00 */
[----:B------:R-:W5:Y:S04]  /*2e30*/  LDG.E.64 R6, desc[UR16][R10.64+-0x2800] ;  /* 0xffd800100a067981 */ /* 0x000f68000c1e1b00 */
[----:B------:R-:W5:Y:S04]  /*2e40*/  LDG.E.64 R22, desc[UR16][R10.64+-0x2000] ;  /* 0xffe000100a167981 */ /* 0x000f68000c1e1b00 */
[----:B------:R-:W5:Y:S01]  /*2e50*/  LDG.E.64 R16, desc[UR16][R10.64+-0x1800] ;  /* 0xffe800100a107981 */ /* 0x000f62000c1e1b00 */
[----:B--2---:R-:W-:-:S02]  /*2e60*/  DADD R14, -RZ, -R18 ;  /* 0x00000000ff0e7229 */ /* 0x004fc40000000912 */
[----:B------:R-:W-:Y:S02]  /*2e70*/  DSETP.GEU.AND P1, PT, R18, RZ, PT ;  /* 0x000000ff1200722a */ /* 0x000fe40003f2e000 */
[----:B---3--:R-:W-:-:S06]  /*2e80*/  DSETP.GEU.AND P2, PT, R12, RZ, PT ;  /* 0x000000ff0c00722a */ /* 0x008fcc0003f4e000 */
[----:B------:R-:W-:Y:S02]  /*2e90*/  FSEL R18, R14, R18, !P1 ;  /* 0x000000120e127208 */ /* 0x000fe40004800000 */
[----:B------:R-:W-:Y:S01]  /*2ea0*/  FSEL R19, R15, R19, !P1 ;  /* 0x000000130f137208 */ /* 0x000fe20004800000 */
[----:B------:R-:W-:-:S05]  /*2eb0*/  DADD R14, -RZ, -R12 ;  /* 0x00000000ff0e7229 */ /* 0x000fca000000090c */
[----:B------:R-:W-:-:S06]  /*2ec0*/  DSETP.GEU.AND P1, PT, R20, R18, PT ;  /* 0x000000121400722a */ /* 0x000fcc0003f2e000 */
[----:B------:R-:W-:Y:S02]  /*2ed0*/  FSEL R20, R18, R20, !P1 ;  /* 0x0000001412147208 */ /* 0x000fe40004800000 */
[----:B------:R-:W-:Y:S02]  /*2ee0*/  FSEL R21, R19, R21, !P1 ;  /* 0x0000001513157208 */ /* 0x000fe40004800000 */
[----:B------:R-:W-:Y:S02]  /*2ef0*/  FSEL R18, R14, R12, !P2 ;  /* 0x0000000c0e127208 */ /* 0x000fe40005000000 */
[----:B------:R-:W-:Y:S02]  /*2f00*/  FSEL R19, R15, R13, !P2 ;  /* 0x0000000d0f137208 */ /* 0x000fe40005000000 */
[----:B------:R-:W2:Y:S01]  /*2f10*/  LDG.E.64 R14, desc[UR16][R10.64+-0x1000] ;  /* 0xfff000100a0e7981 */ /* 0x000ea2000c1e1b00 */
[----:B----4-:R-:W-:Y:S02]  /*2f20*/  DADD R12, -RZ, -R8 ;  /* 0x00000000ff0c7229 */ /* 0x010fe40000000908 */
[----:B------:R-:W-:-:S02]  /*2f30*/  DSETP.GEU.AND P2, PT, R8, RZ, PT ;  /* 0x000000ff0800722a */ /* 0x000fc40003f4e000 */
[----:B------:R-:W-:-:S06]  /*2f40*/  DSETP.GEU.AND P1, PT, R20, R18, PT ;  /* 0x000000121400722a */ /* 0x000fcc0003f2e000 */
[----:B------:R-:W-:Y:S02]  /*2f50*/  FSEL R20, R18, R20, !P1 ;  /* 0x0000001412147208 */ /* 0x000fe40004800000 */
[----:B------:R-:W-:Y:S01]  /*2f60*/  FSEL R21, R19, R21, !P1 ;  /* 0x0000001513157208 */ /* 0x000fe20004800000 */
[----:B-----5:R-:W-:Y:S01]  /*2f70*/  DADD R18, -RZ, -R6 ;  /* 0x00000000ff127229 */ /* 0x020fe20000000906 */
[----:B------:R-:W-:Y:S02]  /*2f80*/  FSEL R8, R12, R8, !P2 ;  /* 0x000000080c087208 */ /* 0x000fe40005000000 */
[----:B------:R-:W-:Y:S02]  /*2f90*/  FSEL R9, R13, R9, !P2 ;  /* 0x000000090d097208 */ /* 0x000fe40005000000 */
[----:B------:R-:W3:Y:S01]  /*2fa0*/  LDG.E.64 R12, desc[UR16][R10.64+-0x800] ;  /* 0xfff800100a0c7981 */ /* 0x000ee2000c1e1b00 */
[----:B------:R-:W-:-:S03]  /*2fb0*/  DSETP.GEU.AND P2, PT, R6, RZ, PT ;  /* 0x000000ff0600722a */ /* 0x000fc60003f4e000 */
[----:B------:R-:W-:-:S03]  /*2fc0*/  DSETP.GEU.AND P1, PT, R20, R8, PT ;  /* 0x000000081400722a */ /* 0x000fc60003f2e000 */
[----:B------:R-:W-:Y:S02]  /*2fd0*/  FSEL R18, R18, R6, !P2 ;  /* 0x0000000612127208 */ /* 0x000fe40005000000 */
[----:B------:R-:W-:Y:S02]  /*2fe0*/  FSEL R19, R19, R7, !P2 ;  /* 0x0000000713137208 */ /* 0x000fe40005000000 */
[----:B------:R-:W-:Y:S01]  /*2ff0*/  FSEL R8, R8, R20, !P1 ;  /* 0x0000001408087208 */ /* 0x000fe20004800000 */
[----:B------:R-:W4:Y:S01]  /*3000*/  LDG.E.64 R6, desc[UR16][R10.64] ;  /* 0x000000100a067981 */ /* 0x000f22000c1e1b00 */
        /* <DEDUP_REMOVED lines=8> */
[----:B------:R-:W5:Y:S01]  /*3090*/  LDG.E.64 R22, desc[UR16][R10.64+0x800] ;  /* 0x000800100a167981 */ /* 0x000f62000c1e1b00 */
[----:B------:R-:W-:Y:S02]  /*30a0*/  DADD R18, -RZ, -R16 ;  /* 0x00000000ff127229 */ /* 0x000fe40000000910 */
[----:B------:R-:W-:-:S08]  /*30b0*/  DSETP.GEU.AND P2, PT, R16, RZ, PT ;  /* 0x000000ff1000722a */ /* 0x000fd00003f4e000 */
[----:B------:R-:W-:Y:S02]  /*30c0*/  FSEL R16, R18, R16, !P2 ;  /* 0x0000001012107208 */ /* 0x000fe40005000000 */
[----:B------:R-:W-:Y:S02]  /*30d0*/  FSEL R17, R19, R17, !P2 ;  /* 0x0000001113117208 */ /* 0x000fe40005000000 */
[----:B------:R-:W5:Y:S01]  /*30e0*/  LDG.E.64 R18, desc[UR16][R10.64+0x1000] ;  /* 0x001000100a127981 */ /* 0x000f62000c1e1b00 */
[----:B------:R-:W-:-:S06]  /*30f0*/  DSETP.GEU.AND P1, PT, R8, R20, PT ;  /* 0x000000140800722a */ /* 0x000fcc0003f2e000 */
[----:B------:R-:W-:Y:S02]  /*3100*/  FSEL R20, R20, R8, !P1 ;  /* 0x0000000814147208 */ /* 0x000fe40004800000 */
[----:B------:R-:W-:-:S06]  /*3110*/  FSEL R21, R21, R9, !P1 ;  /* 0x0000000915157208 */ /* 0x000fcc0004800000 */
[----:B------:R-:W-:-:S06]  /*3120*/  DSETP.GEU.AND P1, PT, R20, R16, PT ;  /* 0x000000101400722a */ /* 0x000fcc0003f2e000 */
[----:B------:R-:W-:Y:S02]  /*3130*/  FSEL R16, R16, R20, !P1 ;  /* 0x0000001410107208 */ /* 0x000fe40004800000 */
[----:B------:R-:W-:Y:S02]  /*3140*/  FSEL R17, R17, R21, !P1 ;  /* 0x0000001511117208 */ /* 0x000fe40004800000 */
[----:B------:R-:W5:Y:S01]  /*3150*/  LDG.E.64 R20, desc[UR16][R10.64+0x1800] ;  /* 0x001800100a147981 */ /* 0x000f62000c1e1b00 */
[----:B--2---:R-:W-:Y:S02]  /*3160*/  DADD R8, -RZ, -R14 ;  /* 0x00000000ff087229 */ /* 0x004fe4000000090e */
[----:B------:R-:W-:-:S08]  /*3170*/  DSETP.GEU.AND P2, PT, R14, RZ, PT ;  /* 0x000000ff0e00722a */ /* 0x000fd00003f4e000 */
[----:B------:R-:W-:Y:S02]  /*3180*/  FSEL R8, R8, R14, !P2 ;  /* 0x0000000e08087208 */ /* 0x000fe40005000000 */
[----:B------:R-:W-:Y:S01]  /*3190*/  FSEL R9, R9, R15, !P2 ;  /* 0x0000000f09097208 */ /* 0x000fe20005000000 */
[----:B---3--:R-:W-:-:S05]  /*31a0*/  DADD R14, -RZ, -R12 ;  /* 0x00000000ff0e7229 */ /* 0x008fca000000090c */
[----:B------:R-:W-:Y:S02]  /*31b0*/  DSETP.GEU.AND P1, PT, R16, R8, PT ;  /* 0x000000081000722a */ /* 0x000fe40003f2e000 */
[----:B------:R-:W-:-:S04]  /*31c0*/  DSETP.GEU.AND P2, PT, R12, RZ, PT ;  /* 0x000000ff0c00722a */ /* 0x000fc80003f4e000 */
[----:B------:R-:W-:Y:S02]  /*31d0*/  FSEL R8, R8, R16, !P1 ;  /* 0x0000001008087208 */ /* 0x000fe40004800000 */
[----:B------:R-:W-:Y:S02]  /*31e0*/  FSEL R9, R9, R17, !P1 ;  /* 0x0000001109097208 */ /* 0x000fe40004800000 */
[----:B------:R-:W-:Y:S01]  /*31f0*/  FSEL R12, R14, R12, !P2 ;  /* 0x0000000c0e0c7208 */ /* 0x000fe20005000000 */
[----:B------:R-:W2:Y:S01]  /*3200*/  LDG.E.64 R16, desc[UR16][R10.64+0x2000] ;  /* 0x002000100a107981 */ /* 0x000ea2000c1e1b00 */
[----:B------:R-:W-:Y:S01]  /*3210*/  FSEL R13, R15, R13, !P2 ;  /* 0x0000000d0f0d7208 */ /* 0x000fe20005000000 */
[----:B----4-:R-:W-:Y:S02]  /*3220*/  DADD R14, -RZ, -R6 ;  /* 0x00000000ff0e7229 */ /* 0x010fe40000000906 */
[----:B------:R-:W-:-:S03]  /*3230*/  DSETP.GEU.AND P2, PT, R6, RZ, PT ;  /* 0x000000ff0600722a */ /* 0x000fc60003f4e000 */
[----:B------:R-:W-:-:S05]  /*3240*/  DSETP.GEU.AND P1, PT, R8, R12, PT ;  /* 0x0000000c0800722a */ /* 0x000fca0003f2e000 */
[----:B------:R-:W-:Y:S02]  /*3250*/  FSEL R6, R14, R6, !P2 ;  /* 0x000000060e067208 */ /* 0x000fe40005000000 */
[----:B------:R-:W-:Y:S02]  /*3260*/  FSEL R7, R15, R7, !P2 ;  /* 0x000000070f077208 */ /* 0x000fe40005000000 */
[----:B------:R-:W-:Y:S01]  /*3270*/  FSEL R8, R12, R8, !P1 ;  /* 0x000000080c087208 */ /* 0x000fe20004800000 */
[----:B------:R-:W3:Y:S01]  /*3280*/  LDG.E.64 R14, desc[UR16][R10.64+0x2800] ;  /* 0x002800100a0e7981 */ /* 0x000ee2000c1e1b00 */
        /* <DEDUP_REMOVED lines=8> */
[----:B------:R-:W4:Y:S01]  /*3310*/  LDG.E.64 R22, desc[UR16][R10.64+0x3000] ;  /* 0x003000100a167981 */ /* 0x000f22000c1e1b00 */
[----:B------:R-:W-:Y:S02]  /*3320*/  DADD R8, -RZ, -R18 ;  /* 0x00000000ff087229 */ /* 0x000fe40000000912 */
[----:B------:R-:W-:-:S08]  /*3330*/  DSETP.GEU.AND P2, PT, R18, RZ, PT ;  /* 0x000000ff1200722a */ /* 0x000fd00003f4e000 */
[----:B------:R-:W-:Y:S02]  /*3340*/  FSEL R8, R8, R18, !P2 ;  /* 0x0000001208087208 */ /* 0x000fe40005000000 */
[----:B------:R-:W-:Y:S02]  /*3350*/  FSEL R9, R9, R19, !P2 ;  /* 0x0000001309097208 */ /* 0x000fe40005000000 */
[----:B------:R0:W5:Y:S01]  /*3360*/  LDG.E.64 R18, desc[UR16][R10.64+0x3800] ;  /* 0x003800100a127981 */ /* 0x000162000c1e1b00 */
[----:B------:R-:W-:-:S06]  /*3370*/  DSETP.GEU.AND P1, PT, R6, R12, PT ;  /* 0x0000000c0600722a */ /* 0x000fcc0003f2e000 */
        /* <DEDUP_REMOVED lines=25> */
[----:B------:R-:W-:Y:S02]  /*3510*/  FSEL R9, R9, R15, !P2 ;  /* 0x0000000f09097208 */ /* 0x000fe40005000000 */
[----:B------:R-:W-:Y:S01]  /*3520*/  FSEL R7, R13, R7, !P1 ;  /* 0x000000070d077208 */ /* 0x000fe20004800000 */
[----:B----4-:R-:W-:-:S05]  /*3530*/  DADD R12, -RZ, -R22 ;  /* 0x00000000ff0c7229 */ /* 0x010fca0000000916 */
[----:B------:R-:W-:Y:S02]  /*3540*/  DSETP.GEU.AND P1, PT, R6, R8, PT ;  /* 0x000000080600722a */ /* 0x000fe40003f2e000 */
[----:B------:R-:W-:-:S04]  /*3550*/  DSETP.GEU.AND P2, PT, R22, RZ, PT ;  /* 0x000000ff1600722a */ /* 0x000fc80003f4e000 */
[----:B------:R-:W-:Y:S02]  /*3560*/  FSEL R6, R8, R6, !P1 ;  /* 0x0000000608067208 */ /* 0x000fe40004800000 */
[----:B------:R-:W-:Y:S02]  /*3570*/  FSEL R7, R9, R7, !P1 ;  /* 0x0000000709077208 */ /* 0x000fe40004800000 */
[----:B------:R-:W-:Y:S02]  /*3580*/  FSEL R8, R12, R22, !P2 ;  /* 0x000000160c087208 */ /* 0x000fe40005000000 */
[----:B------:R-:W-:Y:S01]  /*3590*/  FSEL R9, R13, R23, !P2 ;  /* 0x000000170d097208 */ /* 0x000fe20005000000 */
[----:B-----5:R-:W-:Y:S02]  /*35a0*/  DADD R12, -RZ, -R18 ;  /* 0x00000000ff0c7229 */ /* 0x020fe40000000912 */
        /* <DEDUP_REMOVED lines=11> */
.L_x_555:
[----:B------:R-:W-:Y:S05]  /*3660*/  BSYNC.RECONVERGENT B2 ;  /* 0x0000000000027941 */ /* 0x000fea0003800200 */
.L_x_554:
        /* <DEDUP_REMOVED lines=75> */
.L_x_558:
[----:B------:R-:W-:Y:S05]  /*3b20*/  BSYNC.RECONVERGENT B2 ;  /* 0x0000000000027941 */ /* 0x000fea0003800200 */
.L_x_557:
        /* <DEDUP_REMOVED lines=42> */
.L_x_560:
[----:B------:R-:W-:Y:S05]  /*3dd0*/  BSYNC.RECONVERGENT B2 ;  /* 0x0000000000027941 */ /* 0x000fea0003800200 */
.L_x_559:
        /* <DEDUP_REMOVED lines=9> */
.L_x_561:
[----:B------:R-:W-:Y:S02]  /*3e70*/  IMAD.MOV.U32 R2, RZ, RZ, R7 ;  /* 0x000000ffff027224 */ /* 0x000fe400078e0007 */
[----:B------:R-:W-:-:S06]  /*3e80*/  IMAD.MOV.U32 R3, RZ, RZ, R8 ;  /* 0x000000ffff037224 */ /* 0x000fcc00078e0008 */
[----:B------:R-:W2:Y:S01]  /*3e90*/  LDG.E.64 R2, desc[UR16][R2.64] ;  /* 0x0000001002027981 */ /* 0x000ea2000c1e1b00 */
[----:B------:R-:W-:Y:S01]  /*3ea0*/  VIADD R6, R6, 0x1 ;  /* 0x0000000106067836 */ /* 0x000fe20000000000 */
[----:B------:R-:W-:-:S05]  /*3eb0*/  IADD3 R7, P1, PT, R7, 0x800, RZ ;  /* 0x0000080007077810 */ /* 0x000fca0007f3e0ff */
[----:B------:R-:W-:Y:S01]  /*3ec0*/  IMAD.X R8, RZ, RZ, R8, P1 ;  /* 0x000000ffff087224 */ /* 0x000fe200008e0608 */
[----:B--2---:R-:W-:Y:S02]  /*3ed0*/  DADD R4, -RZ, -R2 ;  /* 0x00000000ff047229 */ /* 0x004fe40000000902 */
[----:B------:R-:W-:-:S08]  /*3ee0*/  DSETP.GEU.AND P0, PT, R2, RZ, PT ;  /* 0x000000ff0200722a */ /* 0x000fd00003f0e000 */
[----:B------:R-:W-:Y:S02]  /*3ef0*/  FSEL R4, R4, R2, !P0 ;  /* 0x0000000204047208 */ /* 0x000fe40004000000 */
[----:B------:R-:W-:-:S06]  /*3f00*/  FSEL R5, R5, R3, !P0 ;  /* 0x0000000305057208 */ /* 0x000fcc0004000000 */
[----:B------:R-:W-:-:S06]  /*3f10*/  DSETP.GEU.AND P0, PT, R20, R4, PT ;  /* 0x000000041400722a */ /* 0x000fcc0003f0e000 */
[----:B------:R-:W-:Y:S02]  /*3f20*/  FSEL R20, R4, R20, !P0 ;  /* 0x0000001404147208 */ /* 0x000fe40004000000 */
[----:B------:R-:W-:Y:S02]  /*3f30*/  FSEL R21, R5, R21, !P0 ;  /* 0x0000001505157208 */ /* 0x000fe40004000000 */
[----:B------:R-:W-:-:S13]  /*3f40*/  ISETP.NE.AND P0, PT, R6, RZ, PT ;  /* 0x000000ff0600720c */ /* 0x000fda0003f05270 */
[----:B------:R-:W-:Y:S05]  /*3f50*/  @P0 BRA `(.L_x_561) ;  /* 0xfffffffc00c40947 */ /* 0x000fea000383ffff */
.L_x_553:
[----:B------:R-:W-:Y:S05]  /*3f60*/  BSYNC.RECONVERGENT B1 ;  /* 0x0000000000017941 */ /* 0x000fea0003800200 */
.L_x_550:
        /* <DEDUP_REMOVED lines=50> */
[----:B0-----:R-:W0:Y:S04]  /*4290*/  LDS.128 R4, [UR4+0x20] ;  /* 0x00002004ff047984 */ /* 0x001e280008000c00 */
[----:B------:R-:W2:Y:S01]  /*42a0*/  LDS.128 R8, [UR4+0x30] ;  /* 0x00003004ff087984 */ /* 0x000ea20008000c00 */
        /* <DEDUP_REMOVED lines=22> */
.L_x_549:
[----:B------:R-:W-:Y:S05]  /*4410*/  BSYNC.RECONVERGENT B0 ;  /* 0x0000000000007941 */ /* 0x000fea0003800200 */
.L_x_534:
[----:B------:R-:W-:Y:S05]  /*4420*/  @P0 EXIT ;  /* 0x000000000000094d */ /* 0x000fea0003800000 */
[----:B------:R-:W2:Y:S02]  /*4430*/  LDCU.64 UR4, c[0x0][0x388] ;  /* 0x00007100ff0477ac */ /* 0x000ea40008000a00 */
[----:B--2---:R-:W-:-:S06]  /*4440*/  UIMAD.WIDE.U32 UR4, UR18, 0x8, UR4 ;  /* 0x00000008120478a5 */ /* 0x004fcc000f8e0004 */
[----:B01----:R-:W-:Y:S02]  /*4450*/  IMAD.U32 R4, RZ, RZ, UR4 ;  /* 0x00000004ff047e24 */ /* 0x003fe4000f8e00ff */
[----:B------:R-:W-:-:S05]  /*4460*/  IMAD.U32 R5, RZ, RZ, UR5 ;  /* 0x00000005ff057e24 */ /* 0x000fca000f8e00ff */
[----:B------:R-:W-:Y:S01]  /*4470*/  STG.E.64 desc[UR16][R4.64], R2 ;  /* 0x0000000204007986 */ /* 0x000fe2000c101b10 */
[----:B------:R-:W-:Y:S05]  /*4480*/  EXIT ;  /* 0x000000000000794d */ /* 0x000fea0003800000 */
.L_x_562:
        /* <DEDUP_REMOVED lines=15> */
.L_x_1201:


//--------------------- .text._ZN3cub18CUB_300001_SM_10006detail6reduce28DeviceReduceSingleTileKernelINS2_10policy_hubIdy11max_functorIdEE10Policy1000EN6thrust24THRUST_300001_SM_1000_NS6detail15normal_iteratorINSA_10device_ptrIdEEEEPdyS6_dd11abs_functorIdEEEvT0_T1_T2_T3_T4_T6_ --------------------------
	.section	.text._ZN3cub18CUB_300001_SM_10006detail6reduce28DeviceReduceSingleTileKernelINS2_10policy_hubIdy11max_functorIdEE10Policy1000EN6thrust24THRUST_300001_SM_1000_NS6detail15normal_iteratorINSA_10device_ptrIdEEEEPdyS6_dd11abs_functorIdEEEvT0_T1_T2_T3_T4_T6_,"ax",@progbits
	.align	128
        .global         _ZN3cub18CUB_300001_SM_10006detail6reduce28DeviceReduceSingleTileKernelINS2_10policy_hubIdy11max_functorIdEE10Policy1000EN6thrust24THRUST_300001_SM_1000_NS6detail15normal_iteratorINSA_10device_ptrIdEEEEPdyS6_dd11abs_functorIdEEEvT0_T1_T2_T3_T4_T6_
        .type           _ZN3cub18CUB_300001_SM_10006detail6reduce28DeviceReduceSingleTileKernelINS2_10policy_hubIdy11max_functorIdEE10Policy1000EN6thrust24THRUST_300001_SM_1000_NS6detail15normal_iteratorINSA_10device_ptrIdEEEEPdyS6_dd11abs_functorIdEEEvT0_T1_T2_T3_T4_T6_,@function
        .size           _ZN3cub18CUB_300001_SM_10006detail6reduce28DeviceReduceSingleTileKernelINS2_10policy_hubIdy11max_functorIdEE10Policy1000EN6thrust24THRUST_300001_SM_1000_NS6detail15normal_iteratorINSA_10device_ptrIdEEEEPdyS6_dd11abs_functorIdEEEvT0_T1_T2_T3_T4_T6_,(.L_x_1202 - _ZN3cub18CUB_300001_SM_10006detail6reduce28DeviceReduceSingleTileKernelINS2_10policy_hubIdy11max_functorIdEE10Policy1000EN6thrust24THRUST_300001_SM_1000_NS6detail15normal_iteratorINSA_10device_ptrIdEEEEPdyS6_dd11abs_functorIdEEEvT0_T1_T2_T3_T4_T6_)
        .other          _ZN3cub18CUB_300001_SM_10006detail6reduce28DeviceReduceSingleTileKernelINS2_10policy_hubIdy11max_functorIdEE10Policy1000EN6thrust24THRUST_300001_SM_1000_NS6detail15normal_iteratorINSA_10device_ptrIdEEEEPdyS6_dd11abs_functorIdEEEvT0_T1_T2_T3_T4_T6_,@"STO_CUDA_ENTRY STV_DEFAULT"
_ZN3cub18CUB_300001_SM_10006detail6reduce28DeviceReduceSingleTileKernelINS2_10policy_hubIdy11max_functorIdEE10Policy1000EN6thrust24THRUST_300001_SM_1000_NS6detail15normal_iteratorINSA_10device_ptrIdEEEEPdyS6_dd11abs_functorIdEEEvT0_T1_T2_T3_T4_T6_:
.text._ZN3cub18CUB_300001_SM_10006detail6reduce28DeviceReduceSingleTileKernelINS2_10policy_hubIdy11max_functorIdEE10Policy1000EN6thrust24THRUST_300001_SM_1000_NS6detail15normal_iteratorINSA_10device_ptrIdEEEEPdyS6_dd11abs_functorIdEEEvT0_T1_T2_T3_T4_T6_:
        /* <DEDUP_REMOVED lines=15> */
.L_x_563:
        /* <DEDUP_REMOVED lines=14> */
[----:B--2---:R-:W-:Y:S02]  /*01d0*/  DADD R4, -RZ, -R8 ;  /* 0x00000000ff047229 */ /* 0x004fe40000000908 */
[----:B------:R-:W-:-:S08]  /*01e0*/  DSETP.GEU.AND P0, PT, R8, RZ, PT ;  /* 0x000000ff0800722a */ /* 0x000fd00003f0e000 */
[----:B------:R-:W-:Y:S02]  /*01f0*/  FSEL R4, R4, R8, !P0 ;  /* 0x0000000804047208 */ /* 0x000fe40004000000 */
[----:B------:R-:W-:-:S07]  /*0200*/  FSEL R5, R5, R9, !P0 ;  /* 0x0000000905057208 */ /* 0x000fce0004000000 */
.L_x_567:
[----:B------:R-:W-:Y:S05]  /*0210*/  BSYNC.RECONVERGENT B1 ;  /* 0x0000000000017941 */ /* 0x000fea0003800200 */
.L_x_566:
        /* <DEDUP_REMOVED lines=17> */
.L_x_572:
        /* <DEDUP_REMOVED lines=17> */
[----:B------:R-:W-:Y:S01]  /*0440*/  VIADD R45, R45, 0x1000 ;  /* 0x000010002d2d7836 */ /* 0x000fe20000000000 */
[----:B0-----:R-:W-:-:S05]  /*0450*/  IADD3 R8, P3, PT, R8, 0x8000, RZ ;  /* 0x0000800008087810 */ /* 0x001fca0007f7e0ff */
[----:B------:R-:W-:Y:S01]  /*0460*/  IMAD.X R9, RZ, RZ, R9, P3 ;  /* 0x000000ffff097224 */ /* 0x000fe200018e0609 */
[----:B--2---:R-:W-:Y:S02]  /*0470*/  DADD R40, -RZ, -R42 ;  /* 0x00000000ff287229 */ /* 0x004fe4000000092a */
        /* <DEDUP_REMOVED lines=22> */
[----:B------:R-:W-:Y:S01]  /*05e0*/  DSETP.GEU.AND P2, PT, R16, RZ, PT ;  /* 0x000000ff1000722a */ /* 0x000fe20003f4e000 */
        /* <DEDUP_REMOVED lines=90> */
.L_x_571:
[----:B------:R-:W-:Y:S05]  /*0b90*/  BSYNC.RECONVERGENT B2 ;  /* 0x0000000000027941 */ /* 0x000fea0003800200 */
.L_x_570:
        /* <DEDUP_REMOVED lines=39> */
[----:B------:R-:W-:Y:S01]  /*0e10*/  FSEL R17, R21, R17, !P2 ;  /* 0x0000001115117208 */ /* 0x000fe20005000000 */
[----:B------:R-:W-:-:S04]  /*0e20*/  DSETP.GEU.AND P2, PT, R12, RZ, PT ;  /* 0x000000ff0c00722a */ /* 0x000fc80003f4e000 */
        /* <DEDUP_REMOVED lines=32> */
.L_x_574:
[----:B------:R-:W-:Y:S05]  /*1030*/  BSYNC.RECONVERGENT B2 ;  /* 0x0000000000027941 */ /* 0x000fea0003800200 */
.L_x_573:
        /* <DEDUP_REMOVED lines=25> */
[----:B------:R-:W-:Y:S01]  /*11d0*/  FSEL R5, R11, R5, !P1 ;  /* 0x000000050b057208 */ /* 0x000fe20004800000 */
[----:B-----5:R-:W-:Y:S02]  /*11e0*/  DADD R10, -RZ, -R18 ;  /* 0x00000000ff0a7229 */ /* 0x020fe40000000912 */
[----:B------:R-:W-:Y:S02]  /*11f0*/  FSEL R8, R8, R16, !P2 ;  /* 0x0000001008087208 */ /* 0x000fe40005000000 */
[----:B------:R-:W-:Y:S01]  /*1200*/  FSEL R9, R9, R17, !P2 ;  /* 0x0000001109097208 */ /* 0x000fe20005000000 */
[----:B------:R-:W-:-:S02]  /*1210*/  DSETP.GEU.AND P1, PT, R4, R12, PT ;  /* 0x0000000c0400722a */ /* 0x000fc40003f2e000 */
[----:B------:R-:W-:-:S04]  /*1220*/  DSETP.GEU.AND P2, PT, R18, RZ, PT ;  /* 0x000000ff1200722a */ /* 0x000fc80003f4e000 */
[----:B------:R-:W-:Y:S02]  /*1230*/  FSEL R4, R12, R4, !P1 ;  /* 0x000000040c047208 */ /* 0x000fe40004800000 */
[----:B------:R-:W-:Y:S02]  /*1240*/  FSEL R5, R13, R5, !P1 ;  /* 0x000000050d057208 */ /* 0x000fe40004800000 */
[----:B------:R-:W-:Y:S02]  /*1250*/  FSEL R10, R10, R18, !P2 ;  /* 0x000000120a0a7208 */ /* 0x000fe40005000000 */
[----:B------:R-:W-:Y:S02]  /*1260*/  FSEL R11, R11, R19, !P2 ;  /* 0x000000130b0b7208 */ /* 0x000fe40005000000 */
[----:B------:R-:W-:-:S06]  /*1270*/  DSETP.GEU.AND P1, PT, R4, R8, PT ;  /* 0x000000080400722a */ /* 0x000fcc0003f2e000 */
[----:B------:R-:W-:Y:S02]  /*1280*/  FSEL R4, R8, R4, !P1 ;  /* 0x0000000408047208 */ /* 0x000fe40004800000 */
[----:B------:R-:W-:-:S06]  /*1290*/  FSEL R5, R9, R5, !P1 ;  /* 0x0000000509057208 */ /* 0x000fcc0004800000 */
[----:B------:R-:W-:-:S06]  /*12a0*/  DSETP.GEU.AND P1, PT, R4, R10, PT ;  /* 0x0000000a0400722a */ /* 0x000fcc0003f2e000 */
[----:B------:R-:W-:Y:S02]  /*12b0*/  FSEL R4, R10, R4, !P1 ;  /* 0x000000040a047208 */ /* 0x000fe40004800000 */
[----:B------:R-:W-:-:S07]  /*12c0*/  FSEL R5, R11, R5, !P1 ;  /* 0x000000050b057208 */ /* 0x000fce0004800000 */
.L_x_576:
[----:B------:R-:W-:Y:S05]  /*12d0*/  BSYNC.RECONVERGENT B2 ;  /* 0x0000000000027941 */ /* 0x000fea0003800200 */
.L_x_575:
[----:B------:R-:W-:Y:S05]  /*12e0*/  @!P0 BRA `(.L_x_569) ;  /* 0x00000000003c8947 */ /* 0x000fea0003800000 */
[----:B------:R-:W0:Y:S01]  /*12f0*/  LDC.64 R12, c[0x0][0x380] ;  /* 0x0000e000ff0c7b82 */ /* 0x000e220000000a00 */
[----:B------:R-:W-:-:S07]  /*1300*/  IMAD.MOV R0, RZ, RZ, -R0 ;  /* 0x000000ffff007224 */ /* 0x000fce00078e0a00 */
.L_x_577:
[----:B0-----:R-:W-:-:S06]  /*1310*/  IMAD.WIDE R8, R45, 0x8, R12 ;  /* 0x000000082d087825 */ /* 0x001fcc00078e020c */
        /* <DEDUP_REMOVED lines=12> */
.L_x_569:
[----:B------:R-:W-:Y:S05]  /*13e0*/  BSYNC.RECONVERGENT B1 ;  /* 0x0000000000017941 */ /* 0x000fea0003800200 */
.L_x_568:
[----:B------:R-:W-:-:S04]  /*13f0*/  ISETP.GE.U32.AND P0, PT, R2, 0x100, PT ;  /* 0x000001000200780c */ /* 0x000fc80003f06070 */
[----:B------:R-:W-:-:S13]  /*1400*/  ISETP.GE.U32.AND.EX P0, PT, R7, RZ, PT, P0 ;  /* 0x000000ff0700720c */ /* 0x000fda0003f06100 */
[----:B------:R-:W-:Y:S05]  /*1410*/  @!P0 BRA `(.L_x_578) ;  /* 0x00000004004c8947 */ /* 0x000fea0003800000 */
        /* <DEDUP_REMOVED lines=83> */
.L_x_578:
        /* <DEDUP_REMOVED lines=53> */
[----:B------:R-:W-:-:S05]  /*1ca0*/  @!P0 MOV R8, 0x400 ;  /* 0x0000040000088802 */ /* 0x000fca0000000f00 */
[----:B------:R-:W-:Y:S02]  /*1cb0*/  @!P1 FSEL R6, R4, R6, !P2 ;  /* 0x0000000604069208 */ /* 0x000fe40005000000 */
[----:B------:R-:W-:Y:S02]  /*1cc0*/  @!P1 FSEL R13, R5, R13, !P2 ;  /* 0x0000000d050d9208 */ /* 0x000fe40005000000 */
[----:B------:R-:W-:Y:S01]  /*1cd0*/  ISETP.NE.AND P2, PT, R3, RZ, PT ;  /* 0x000000ff0300720c */ /* 0x000fe20003f45270 */
[----:B------:R-:W-:Y:S01]  /*1ce0*/  IMAD.MOV.U32 R4, RZ, RZ, R6 ;  /* 0x000000ffff047224 */ /* 0x000fe200078e0006 */
[----:B-1----:R-:W-:Y:S01]  /*1cf0*/  @!P0 LEA R15, R15, R8, 0x18 ;  /* 0x000000080f0f8211 */ /* 0x002fe200078ec0ff */
        /* <DEDUP_REMOVED lines=13> */
[----:B0-----:R-:W0:Y:S01]  /*1dd0*/  LDS.128 R12, [UR4+0x20] ;  /* 0x00002004ff0c7984 */ /* 0x001e220008000c00 */
[----:B-1----:R-:W-:-:S06]  /*1de0*/  DSETP.GEU.AND P3, PT, R4, R16, PT ;  /* 0x000000100400722a */ /* 0x002fcc0003f6e000 */
[-C--:B------:R-:W-:Y:S02]  /*1df0*/  FSEL R3, R16, R4.reuse, !P3 ;  /* 0x0000000410037208 */ /* 0x080fe40005800000 */
[-C--:B------:R-:W-:Y:S02]  /*1e00*/  FSEL R9, R17, R5.reuse, !P3 ;  /* 0x0000000511097208 */ /* 0x080fe40005800000 */
[----:B------:R-:W-:Y:S02]  /*1e10*/  FSEL R17, R3, R4, P0 ;  /* 0x0000000403117208 */ /* 0x000fe40000000000 */
[----:B------:R-:W-:Y:S02]  /*1e20*/  FSEL R3, R9, R5, P0 ;  /* 0x0000000509037208 */ /* 0x000fe40000000000 */
[----:B------:R-:W-:Y:S01]  /*1e30*/  ISETP.GT.U32.AND P0, PT, R2, 0x60, PT ;  /* 0x000000600200780c */ /* 0x000fe20003f04070 */
[----:B------:R-:W-:Y:S01]  /*1e40*/  IMAD.MOV.U32 R4, RZ, RZ, R17 ;  /* 0x000000ffff047224 */ /* 0x000fe200078e0011 */
[----:B------:R-:W1:Y:S01]  /*1e50*/  LDS.128 R8, [UR4+0x30] ;  /* 0x00003004ff087984 */ /* 0x000e620008000c00 */
        /* <DEDUP_REMOVED lines=9> */
[----:B0-----:R-:W-:Y:S01]  /*1ef0*/  DSETP.GEU.AND P3, PT, R4, R12, PT ;  /* 0x0000000c0400722a */ /* 0x001fe20003f6e000 */
[----:B------:R-:W0:Y:S05]  /*1f00*/  LDS.64 R4, [UR4+0x40] ;  /* 0x00004004ff047984 */ /* 0x000e2a0008000a00 */
[----:B------:R-:W-:Y:S02]  /*1f10*/  @P0 FSEL R17, R12, R17, !P3 ;  /* 0x000000110c110208 */ /* 0x000fe40005800000 */
[----:B------:R-:W-:Y:S02]  /*1f20*/  @P0 FSEL R3, R13, R3, !P3 ;  /* 0x000000030d030208 */ /* 0x000fe40005800000 */
[----:B------:R-:W-:Y:S01]  /*1f30*/  ISETP.GT.U32.AND P0, PT, R2, 0xa0, PT ;  /* 0x000000a00200780c */ /* 0x000fe20003f04070 */
[----:B------:R-:W-:-:S02]  /*1f40*/  IMAD.MOV.U32 R12, RZ, RZ, R17 ;  /* 0x000000ffff0c7224 */ /* 0x000fc400078e0011 */
        /* <DEDUP_REMOVED lines=9> */
[----:B-1----:R-:W-:-:S06]  /*1fe0*/  DSETP.GEU.AND P3, PT, R12, R8, PT ;  /* 0x000000080c00722a */ /* 0x002fcc0003f6e000 */
        /* <DEDUP_REMOVED lines=9> */
[----:B------:R-:W-:-:S06]  /*2080*/  IMAD.MOV.U32 R2, RZ, RZ, R17 ;  /* 0x000000ffff027224 */ /* 0x000fcc00078e0011 */
[----:B0-----:R-:W-:-:S06]  /*2090*/  DSETP.GEU.AND P1, PT, R2, R4, PT ;  /* 0x000000040200722a */ /* 0x001fcc0003f2e000 */
[----:B------:R-:W-:Y:S02]  /*20a0*/  @P0 FSEL R17, R4, R17, !P1 ;  /* 0x0000001104110208 */ /* 0x000fe40004800000 */
[----:B------:R-:W-:-:S03]  /*20b0*/  @P0 FSEL R3, R5, R3, !P1 ;  /* 0x0000000305030208 */ /* 0x000fc60004800000 */
[----:B------:R-:W-:Y:S02]  /*20c0*/  IMAD.MOV.U32 R4, RZ, RZ, R17 ;  /* 0x000000ffff047224 */ /* 0x000fe400078e0011 */
[----:B------:R-:W-:Y:S01]  /*20d0*/  IMAD.MOV.U32 R5, RZ, RZ, R3 ;  /* 0x000000ffff057224 */ /* 0x000fe200078e0003 */
[----:B------:R-:W-:Y:S06]  /*20e0*/  BRA `(.L_x_579) ;  /* 0x00000020004c7947 */ /* 0x000fec0003800000 */
.L_x_565:
        /* <DEDUP_REMOVED lines=11> */
[----:B------:R-:W-:Y:S01]  /*21a0*/  IADD3 R6, P2, PT, R2, -0x800, RZ ;  /* 0xfffff80002067810 */ /* 0x000fe20007f5e0ff */
[----:B------:R-:W-:-:S02]  /*21b0*/  IMAD.MOV.U32 R3, RZ, RZ, 0x800 ;  /* 0x00000800ff037424 */ /* 0x000fc400078e00ff */
[----:B------:R-:W-:Y:S01]  /*21c0*/  IMAD.MOV.U32 R42, RZ, RZ, RZ ;  /* 0x000000ffff2a7224 */ /* 0x000fe200078e00ff */
        /* <DEDUP_REMOVED lines=44> */
[----:B------:R-:W-:Y:S01]  /*2490*/  DADD R12, -RZ, -R4 ;  /* 0x00000000ff0c7229 */ /* 0x000fe20000000904 */
[----:B------:R-:W-:-:S04]  /*24a0*/  IADD3.X R15, PT, PT, R7, -0x1, RZ, P2, !PT ;  /* 0xffffffff070f7810 */ /* 0x000fc800017fe4ff */
[----:B------:R-:W-:-:S05]  /*24b0*/  DSETP.GEU.AND P1, PT, R10, R16, PT ;  /* 0x000000100a00722a */ /* 0x000fca0003f2e000 */
[----:B------:R-:W-:Y:S02]  /*24c0*/  FSEL R12, R12, R4, !P0 ;  /* 0x000000040c0c7208 */ /* 0x000fe40004000000 */
[----:B------:R-:W-:Y:S02]  /*24d0*/  FSEL R13, R13, R5, !P0 ;  /* 0x000000050d0d7208 */ /* 0x000fe40004000000 */
[----:B------:R-:W-:Y:S02]  /*24e0*/  ISETP.GE.U32.AND P0, PT, R6, 0x800, PT ;  /* 0x000008000600780c */ /* 0x000fe40003f06070 */
[----:B------:R-:W-:Y:S02]  /*24f0*/  FSEL R4, R16, R10, !P1 ;  /* 0x0000000a10047208 */ /* 0x000fe40004800000 */
[----:B------:R-:W-:Y:S02]  /*2500*/  ISETP.GE.U32.AND.EX P0, PT, R15, RZ, PT, P0 ;  /* 0x000000ff0f00720c */ /* 0x000fe40003f06100 */
[----:B------:R-:W-:-:S06]  /*2510*/  FSEL R5, R17, R11, !P1 ;  /* 0x0000000b11057208 */ /* 0x000fcc0004800000 */
[----:B------:R-:W-:-:S06]  /*2520*/  DSETP.GEU.AND P1, PT, R4, R12, PT ;  /* 0x0000000c0400722a */ /* 0x000fcc0003f2e000 */
[----:B------:R-:W-:Y:S02]  /*2530*/  FSEL R4, R12, R4, !P1 ;  /* 0x000000040c047208 */ /* 0x000fe40004800000 */
[----:B------:R-:W-:Y:S01]  /*2540*/  FSEL R5, R13, R5, !P1 ;  /* 0x000000050d057208 */ /* 0x000fe20004800000 */
[----:B------:R-:W-:Y:S06]  /*2550*/  @!P0 BRA `(.L_x_580) ;  /* 0x0000000400448947 */ /* 0x000fec0003800000 */
[----:B------:R-:W0:Y:S01]  /*2560*/  LDC.64 R10, c[0x0][0x390] ;  /* 0x0000e400ff0a7b82 */ /* 0x000e220000000a00 */
[----:B------:R-:W-:Y:S02]  /*2570*/  IMAD.MOV.U32 R3, RZ, RZ, 0x800 ;  /* 0x00000800ff037424 */ /* 0x000fe400078e00ff */
[----:B------:R-:W-:-:S07]  /*2580*/  IMAD.MOV.U32 R42, RZ, RZ, RZ ;  /* 0x000000ffff2a7224 */ /* 0x000fce00078e00ff */
.L_x_582:
        /* <DEDUP_REMOVED lines=10> */
[----:B0-----:R-:W-:-:S02]  /*2630*/  IMAD.MOV.U32 R2, RZ, RZ, R10 ;  /* 0x000000ffff027224 */ /* 0x001fc400078e000a */
[----:B------:R-:W-:Y:S01]  /*2640*/  IMAD.MOV.U32 R7, RZ, RZ, R11 ;  /* 0x000000ffff077224 */ /* 0x000fe200078e000b */
[----:B--2---:R-:W-:Y:S02]  /*2650*/  DADD R32, -RZ, -R28 ;  /* 0x00000000ff207229 */ /* 0x004fe4000000091c */
[----:B------:R-:W-:Y:S02]  /*2660*/  DSETP.GEU.AND P0, PT, R28, RZ, PT ;  /* 0x000000ff1c00722a */ /* 0x000fe40003f0e000 */
[----:B----4-:R-:W-:-:S06]  /*2670*/  DADD R26, -RZ, -R24 ;  /* 0x00000000ff1a7229 */ /* 0x010fcc0000000918 */
[----:B------:R-:W-:Y:S02]  /*2680*/  FSEL R28, R32, R28, !P0 ;  /* 0x0000001c201c7208 */ /* 0x000fe40004000000 */
[----:B------:R-:W-:Y:S01]  /*2690*/  FSEL R29, R33, R29, !P0 ;  /* 0x0000001d211d7208 */ /* 0x000fe20004000000 */
[----:B---3--:R-:W-:Y:S02]  /*26a0*/  DADD R32, -RZ, -R30 ;  /* 0x00000000ff207229 */ /* 0x008fe4000000091e */
[----:B------:R-:W-:-:S03]  /*26b0*/  DSETP.GEU.AND P0, PT, R30, RZ, PT ;  /* 0x000000ff1e00722a */ /* 0x000fc60003f0e000 */
        /* <DEDUP_REMOVED lines=44> */
[----:B------:R-:W-:Y:S02]  /*2980*/  IADD3 R12, P2, PT, -R3, R2, RZ ;  /* 0x00000002030c7210 */ /* 0x000fe40007f5e1ff */
[----:B------:R-:W-:Y:S02]  /*2990*/  FSEL R17, R19, R17, !P0 ;  /* 0x0000001113117208 */ /* 0x000fe40004000000 */
[----:B------:R-:W-:Y:S01]  /*29a0*/  ISETP.GE.U32.AND P0, PT, R12, 0x800, PT ;  /* 0x000008000c00780c */ /* 0x000fe20003f06070 */
[----:B------:R-:W-:Y:S01]  /*29b0*/  IMAD.X R12, R7, 0x1, ~R42, P2 ;  /* 0x00000001070c7824 */ /* 0x000fe200010e0e2a */
[----:B------:R-:W-:-:S04]  /*29c0*/  FSEL R5, R13, R5, !P1 ;  /* 0x000000050d057208 */ /* 0x000fc80004800000 */
[----:B------:R-:W-:Y:S02]  /*29d0*/  ISETP.GE.U32.AND.EX P0, PT, R12, RZ, PT, P0 ;  /* 0x000000ff0c00720c */ /* 0x000fe40003f06100 */
[----:B------:R-:W-:-:S06]  /*29e0*/  DSETP.GEU.AND P1, PT, R4, R16, PT ;  /* 0x000000100400722a */ /* 0x000fcc0003f2e000 */
[----:B------:R-:W-:Y:S02]  /*29f0*/  FSEL R4, R16, R4, !P1 ;  /* 0x0000000410047208 */ /* 0x000fe40004800000 */
[----:B------:R-:W-:-:S03]  /*2a00*/  FSEL R5, R17, R5, !P1 ;  /* 0x0000000511057208 */ /* 0x000fc60004800000 */
[----:B------:R-:W-:Y:S05]  /*2a10*/  @!P0 BRA `(.L_x_581) ;  /* 0x0000001000d88947 */ /* 0x000fea0003800000 */
[----:B------:R-:W-:-:S05]  /*2a20*/  IADD3 R3, P0, PT, R3, 0x800, RZ ;  /* 0x0000080003037810 */ /* 0x000fca0007f1e0ff */
[----:B------:R-:W-:Y:S01]  /*2a30*/  IMAD.X R42, RZ, RZ, R42, P0 ;  /* 0x000000ffff2a7224 */ /* 0x000fe200000e062a */
[----:B------:R-:W-:-:S04]  /*2a40*/  ISETP.GT.U32.AND P0, PT, R3, R6, PT ;  /* 0x000000060300720c */ /* 0x000fc80003f04070 */
[----:B------:R-:W-:-:S13]  /*2a50*/  ISETP.GT.U32.AND.EX P0, PT, R42, R15, PT, P0 ;  /* 0x0000000f2a00720c */ /* 0x000fda0003f04100 */
[----:B------:R-:W-:Y:S05]  /*2a60*/  @!P0 BRA `(.L_x_582) ;  /* 0xfffffff800c88947 */ /* 0x000fea000383ffff */
.L_x_580:
        /* <DEDUP_REMOVED lines=8> */
[----:B------:R-:W-:Y:S01]  /*2af0*/  IADD3 R6, PT, PT, -R3, R2, R6 ;  /* 0x0000000203067210 */ /* 0x000fe20007ffe106 */
[----:B------:R-:W-:-:S03]  /*2b00*/  IMAD.MOV.U32 R2, RZ, RZ, R0 ;  /* 0x000000ffff027224 */ /* 0x000fc600078e0000 */
[C---:B------:R-:W-:Y:S02]  /*2b10*/  ISETP.GE.U32.AND P1, PT, R6.reuse, 0xf00, PT ;  /* 0x00000f000600780c */ /* 0x040fe40003f26070 */
[----:B------:R-:W-:-:S04]  /*2b20*/  LEA.HI R43, R6, 0x1, RZ, 0x18 ;  /* 0x00000001062b7811 */ /* 0x000fc800078fc0ff */
        /* <DEDUP_REMOVED lines=13> */
.L_x_586:
        /* <DEDUP_REMOVED lines=134> */
.L_x_585:
[----:B------:R-:W-:Y:S05]  /*3460*/  BSYNC.RECONVERGENT B2 ;  /* 0x0000000000027941 */ /* 0x000fea0003800200 */
.L_x_584:
        /* <DEDUP_REMOVED lines=76> */
.L_x_588:
[----:B------:R-:W-:Y:S05]  /*3930*/  BSYNC.RECONVERGENT B2 ;  /* 0x0000000000027941 */ /* 0x000fea0003800200 */
.L_x_587:
        /* <DEDUP_REMOVED lines=44> */
.L_x_590:
[----:B------:R-:W-:Y:S05]  /*3c00*/  BSYNC.RECONVERGENT B2 ;  /* 0x0000000000027941 */ /* 0x000fea0003800200 */
.L_x_589:
[----:B------:R-:W-:Y:S05]  /*3c10*/  @!P0 BRA `(.L_x_583) ;  /* 0x0000000000548947 */ /* 0x000fea0003800000 */
[----:B------:R-:W0:Y:S01]  /*3c20*/  LDCU.64 UR4, c[0x0][0x380] ;  /* 0x00007000ff0477ac */ /* 0x000e220008000a00 */
[----:B------:R-:W-:Y:S01]  /*3c30*/  IADD3 R3, P0, PT, R2, R3, RZ ;  /* 0x0000000302037210 */ /* 0x000fe20007f1e0ff */
[----:B------:R-:W-:-:S04]  /*3c40*/  IMAD.MOV R43, RZ, RZ, -R43 ;  /* 0x000000ffff2b7224 */ /* 0x000fc800078e0a2b */
[----:B------:R-:W-:Y:S01]  /*3c50*/  IMAD.X R42, RZ, RZ, R42, P0 ;  /* 0x000000ffff2a7224 */ /* 0x000fe200000e062a */
[----:B0-----:R-:W-:-:S04]  /*3c60*/  LEA R8, P1, R3, UR4, 0x3 ;  /* 0x0000000403087c11 */ /* 0x001fc8000f8218ff */
[----:B------:R-:W-:-:S09]  /*3c70*/  LEA.HI.X R9, R3, UR5, R42, 0x3, P1 ;  /* 0x0000000503097c11 */ /* 0x000fd200088f1c2a */
.L_x_591:
[----:B------:R-:W-:Y:S02]  /*3c80*/  IMAD.MOV.U32 R2, RZ, RZ, R8 ;  /* 0x000000ffff027224 */ /* 0x000fe400078e0008 */
[----:B------:R-:W-:-:S06]  /*3c90*/  IMAD.MOV.U32 R3, RZ, RZ, R9 ;  /* 0x000000ffff037224 */ /* 0x000fcc00078e0009 */
[----:B------:R-:W2:Y:S01]  /*3ca0*/  LDG.E.64 R2, desc[UR6][R2.64] ;  /* 0x0000000602027981 */ /* 0x000ea2000c1e1b00 */
[----:B------:R-:W-:Y:S01]  /*3cb0*/  VIADD R43, R43, 0x1 ;  /* 0x000000012b2b7836 */ /* 0x000fe20000000000 */
[----:B------:R-:W-:-:S04]  /*3cc0*/  IADD3 R8, P2, PT, R8, 0x800, RZ ;  /* 0x0000080008087810 */ /* 0x000fc80007f5e0ff */
[----:B------:R-:W-:Y:S01]  /*3cd0*/  ISETP.NE.AND P1, PT, R43, RZ, PT ;  /* 0x000000ff2b00720c */ /* 0x000fe20003f25270 */
[----:B------:R-:W-:Y:S01]  /*3ce0*/  IMAD.X R9, RZ, RZ, R9, P2 ;  /* 0x000000ffff097224 */ /* 0x000fe200010e0609 */
        /* <DEDUP_REMOVED lines=8> */
.L_x_583:
[----:B------:R-:W-:Y:S05]  /*3d70*/  BSYNC.RECONVERGENT B1 ;  /* 0x0000000000017941 */ /* 0x000fea0003800200 */
.L_x_581:
        /* <DEDUP_REMOVED lines=74> */
.L_x_579:
[----:B------:R-:W-:Y:S05]  /*4220*/  BSYNC.RECONVERGENT B0 ;  /* 0x0000000000007941 */ /* 0x000fea0003800200 */
.L_x_564:
[----:B------:R-:W-:Y:S05]  /*4230*/  @P2 EXIT ;  /* 0x000000000000294d */ /* 0x000fea0003800000 */
[----:B------:R-:W1:Y:S01]  /*4240*/  LDCU.64 UR8, c[0x0][0x3a0] ;  /* 0x00007400ff0877ac */ /* 0x000e620008000a00 */
[----:B------:R-:W2:Y:S01]  /*4250*/  LDC.64 R6, c[0x0][0x388] ;  /* 0x0000e200ff067b82 */ /* 0x000ea20000000a00 */
[----:B------:R-:W3:Y:S01]  /*4260*/  LDCU.64 UR4, c[0x0][0x3a0] ;  /* 0x00007400ff0477ac */ /* 0x000ee20008000a00 */
[----:B-1----:R-:W-:-:S06]  /*4270*/  DSETP.GT.AND P0, PT, R4, UR8, PT ;  /* 0x0000000804007e2a */ /* 0x002fcc000bf04000 */
[----:B---3--:R-:W-:Y:S02]  /*4280*/  FSEL R2, R4, UR4, P0 ;  /* 0x0000000404027c08 */ /* 0x008fe40008000000 */
[----:B------:R-:W-:-:S05]  /*4290*/  FSEL R3, R5, UR5, P0 ;  /* 0x0000000505037c08 */ /* 0x000fca0008000000 */
[----:B--2---:R-:W-:Y:S01]  /*42a0*/  STG.E.64 desc[UR6][R6.64], R2 ;  /* 0x0000000206007986 */ /* 0x004fe2000c101b06 */
[----:B------:R-:W-:Y:S05]  /*42b0*/  EXIT ;  /* 0x000000000000794d */ /* 0x000fea0003800000 */
.L_x_592:
        /* <DEDUP_REMOVED lines=12> */
.L_x_1202:


//--------------------- .text._ZN3cub18CUB_300001_SM_10006detail6reduce28DeviceReduceSingleTileKernelINS2_10policy_hubIdj11max_functorIdEE10Policy1000EPdS9_iS6_ddN4cuda3std3__410__identityEEEvT0_T1_T2_T3_T4_T6_ --------------------------
	.section	.text._ZN3cub18CUB_300001_SM_10006detail6reduce28DeviceReduceSingleTileKernelINS2_10policy_hubIdj11max_functorIdEE10Policy1000EPdS9_iS6_ddN4cuda3std3__410__identityEEEvT0_T1_T2_T3_T4_T6_,"ax",@progbits
	.align	128
        .global         _ZN3cub18CUB_300001_SM_10006detail6reduce28DeviceReduceSingleTileKernelINS2_10policy_hubIdj11max_functorIdEE10Policy1000EPdS9_iS6_ddN4cuda3std3__410__identityEEEvT0_T1_T2_T3_T4_T6_
        .type           _ZN3cub18CUB_300001_SM_10006detail6reduce28DeviceReduceSingleTileKernelINS2_10policy_hubIdj11max_functorIdEE10Policy1000EPdS9_iS6_ddN4cuda3std3__410__identityEEEvT0_T1_T2_T3_T4_T6_,@function
        .size           _ZN3cub18CUB_300001_SM_10006detail6reduce28DeviceReduceSingleTileKernelINS2_10policy_hubIdj11max_functorIdEE10Policy1000EPdS9_iS6_ddN4cuda3std3__410__identityEEEvT0_T1_T2_T3_T4_T6_,(.L_x_1203 - _ZN3cub18CUB_300001_SM_10006detail6reduce28DeviceReduceSingleTileKernelINS2_10policy_hubIdj11max_functorIdEE10Policy1000EPdS9_iS6_ddN4cuda3std3__410__identityEEEvT0_T1_T2_T3_T4_T6_)
        .other          _ZN3cub18CUB_300001_SM_10006detail6reduce28DeviceReduceSingleTileKernelINS2_10policy_hubIdj11max_functorIdEE10Policy1000EPdS9_iS6_ddN4cuda3std3__410__identityEEEvT0_T1_T2_T3_T4_T6_,@"STO_CUDA_ENTRY STV_DEFAULT"
_ZN3cub18CUB_300001_SM_10006detail6reduce28DeviceReduceSingleTileKernelINS2_10policy_hubIdj11max_functorIdEE10Policy1000EPdS9_iS6_ddN4cuda3std3__410__identityEEEvT0_T1_T2_T3_T4_T6_:
.text._ZN3cub18CUB_300001_SM_10006detail6reduce28DeviceReduceSingleTileKernelINS2_10policy_hubIdj11max_functorIdEE10Policy1000EPdS9_iS6_ddN4cuda3std3__410__identityEEEvT0_T1_T2_T3_T4_T6_:
        /* <DEDUP_REMOVED lines=13> */
.L_x_593:
        /* <DEDUP_REMOVED lines=16> */
.L_x_598:
[----:B------:R-:W-:Y:S05]  /*01d0*/  BSYNC.RECONVERGENT B1 ;  /* 0x0000000000017941 */ /* 0x000fea0003800200 */
.L_x_597:
        /* <DEDUP_REMOVED lines=17> */
.L_x_603:
        /* <DEDUP_REMOVED lines=12> */
.L_x_602:
[----:B------:R-:W-:Y:S05]  /*03b0*/  BSYNC.RECONVERGENT B2 ;  /* 0x0000000000027941 */ /* 0x000fea0003800200 */
.L_x_601:
        /* <DEDUP_REMOVED lines=9> */
.L_x_606:
        /* <DEDUP_REMOVED lines=74> */
.L_x_605:
[----:B------:R-:W-:Y:S05]  /*08f0*/  BSYNC.RECONVERGENT B2 ;  /* 0x0000000000027941 */ /* 0x000fea0003800200 */
.L_x_604:
        /* <DEDUP_REMOVED lines=42> */
.L_x_608:
[----:B------:R-:W-:Y:S05]  /*0ba0*/  BSYNC.RECONVERGENT B2 ;  /* 0x0000000000027941 */ /* 0x000fea0003800200 */
.L_x_607:
        /* <DEDUP_REMOVED lines=20> */
.L_x_600:
[----:B------:R-:W-:Y:S05]  /*0cf0*/  BSYNC.RECONVERGENT B1 ;  /* 0x0000000000017941 */ /* 0x000fea0003800200 */
.L_x_599:
        /* <DEDUP_REMOVED lines=81> */
.L_x_609:
        /* <DEDUP_REMOVED lines=108> */
.L_x_596:
        /* <DEDUP_REMOVED lines=38> */
.L_x_613:
        /* <DEDUP_REMOVED lines=37> */
.L_x_611:
        /* <DEDUP_REMOVED lines=19> */
.L_x_617:
        /* <DEDUP_REMOVED lines=10> */
.L_x_616:
[----:B------:R-:W-:Y:S05]  /*1f50*/  BSYNC.RECONVERGENT B2 ;  /* 0x0000000000027941 */ /* 0x000fea0003800200 */
.L_x_615:
        /* <DEDUP_REMOVED lines=16> */
.L_x_620:
        /* <DEDUP_REMOVED lines=77> */
.L_x_619:
[----:B------:R-:W-:Y:S05]  /*2530*/  BSYNC.RECONVERGENT B2 ;  /* 0x0000000000027941 */ /* 0x000fea0003800200 */
.L_x_618:
        /* <DEDUP_REMOVED lines=44> */
.L_x_622:
[----:B------:R-:W-:Y:S05]  /*2800*/  BSYNC.RECONVERGENT B2 ;  /* 0x0000000000027941 */ /* 0x000fea0003800200 */
.L_x_621:
        /* <DEDUP_REMOVED lines=19> */
.L_x_614:
[----:B------:R-:W-:Y:S05]  /*2940*/  BSYNC.RECONVERGENT B1 ;  /* 0x0000000000017941 */ /* 0x000fea0003800200 */
.L_x_612:
        /* <DEDUP_REMOVED lines=75> */
.L_x_595:
        /* <DEDUP_REMOVED lines=12> */
.L_x_625:
[----:B------:R-:W-:Y:S05]  /*2ec0*/  BSYNC.RECONVERGENT B1 ;  /* 0x0000000000017941 */ /* 0x000fea0003800200 */
.L_x_624:
        /* <DEDUP_REMOVED lines=17> */
.L_x_630:
        /* <DEDUP_REMOVED lines=12> */
.L_x_629:
[----:B------:R-:W-:Y:S05]  /*30a0*/  BSYNC.RECONVERGENT B2 ;  /* 0x0000000000027941 */ /* 0x000fea0003800200 */
.L_x_628:
        /* <DEDUP_REMOVED lines=9> */
.L_x_633:
        /* <DEDUP_REMOVED lines=74> */
.L_x_632:
[----:B------:R-:W-:Y:S05]  /*35e0*/  BSYNC.RECONVERGENT B2 ;  /* 0x0000000000027941 */ /* 0x000fea0003800200 */
.L_x_631:
        /* <DEDUP_REMOVED lines=42> */
.L_x_635:
[----:B------:R-:W-:Y:S05]  /*3890*/  BSYNC.RECONVERGENT B2 ;  /* 0x0000000000027941 */ /* 0x000fea0003800200 */
.L_x_634:
        /* <DEDUP_REMOVED lines=20> */
.L_x_627:
[----:B------:R-:W-:Y:S05]  /*39e0*/  BSYNC.RECONVERGENT B1 ;  /* 0x0000000000017941 */ /* 0x000fea0003800200 */
.L_x_626:
        /* <DEDUP_REMOVED lines=85> */
.L_x_636:
        /* <DEDUP_REMOVED lines=108> */
.L_x_623:
        /* <DEDUP_REMOVED lines=38> */
.L_x_639:
        /* <DEDUP_REMOVED lines=40> */
.L_x_637:
        /* <DEDUP_REMOVED lines=20> */
.L_x_643:
        /* <DEDUP_REMOVED lines=10> */
.L_x_642:
[----:B------:R-:W-:Y:S05]  /*4cc0*/  BSYNC.RECONVERGENT B2 ;  /* 0x0000000000027941 */ /* 0x000fea0003800200 */
.L_x_641:
        /* <DEDUP_REMOVED lines=17> */
.L_x_646:
        /* <DEDUP_REMOVED lines=77> */
.L_x_645:
[----:B------:R-:W-:Y:S05]  /*52b0*/  BSYNC.RECONVERGENT B2 ;  /* 0x0000000000027941 */ /* 0x000fea0003800200 */
.L_x_644:
        /* <DEDUP_REMOVED lines=45> */
.L_x_648:
[----:B------:R-:W-:Y:S05]  /*5590*/  BSYNC.RECONVERGENT B2 ;  /* 0x0000000000027941 */ /* 0x000fea0003800200 */
.L_x_647:
        /* <DEDUP_REMOVED lines=20> */
.L_x_640:
[----:B------:R-:W-:Y:S05]  /*56e0*/  BSYNC.RECONVERGENT B1 ;  /* 0x0000000000017941 */ /* 0x000fea0003800200 */
.L_x_638:
        /* <DEDUP_REMOVED lines=82> */
.L_x_610:
[----:B------:R-:W-:Y:S05]  /*5c10*/  BSYNC.RECONVERGENT B0 ;  /* 0x0000000000007941 */ /* 0x000fea0003800200 */
.L_x_594:
        /* <DEDUP_REMOVED lines=9> */
.L_x_649:
        /* <DEDUP_REMOVED lines=13> */
.L_x_1203:


//--------------------- .text._ZN3cub18CUB_300001_SM_10006detail6reduce18DeviceReduceKernelINS2_10policy_hubIdj11max_functorIdEE10Policy1000EN6thrust24THRUST_300001_SM_1000_NS6detail15normal_iteratorINSA_10device_ptrIdEEEEjS6_d11abs_functorIdEEEvT0_PT3_T1_NS0_13GridEvenShareISL_EET2_T4_ --------------------------
	.section	.text._ZN3cub18CUB_300001_SM_10006detail6reduce18DeviceReduceKernelINS2_10policy_hubIdj11max_functorIdEE10Policy1000EN6thrust24THRUST_300001_SM_1000_NS6detail15normal_iteratorINSA_10device_ptrIdEEEEjS6_d11abs_functorIdEEEvT0_PT3_T1_NS0_13GridEvenShareISL_EET2_T4_,"ax",@progbits
	.align	128
        .global         _ZN3cub18CUB_300001_SM_10006detail6reduce18DeviceReduceKernelINS2_10policy_hubIdj11max_functorIdEE10Policy1000EN6thrust24THRUST_300001_SM_1000_NS6detail15normal_iteratorINSA_10device_ptrIdEEEEjS6_d11abs_functorIdEEEvT0_PT3_T1_NS0_13GridEvenShareISL_EET2_T4_
        .type           _ZN3cub18CUB_300001_SM_10006detail6reduce18DeviceReduceKernelINS2_10policy_hubIdj11max_functorIdEE10Policy1000EN6thrust24THRUST_300001_SM_1000_NS6detail15normal_iteratorINSA_10device_ptrIdEEEEjS6_d11abs_functorIdEEEvT0_PT3_T1_NS0_13GridEvenShareISL_EET2_T4_,@function
        .size           _ZN3cub18CUB_300001_SM_10006detail6reduce18DeviceReduceKernelINS2_10policy_hubIdj11max_functorIdEE10Policy1000EN6thrust24THRUST_300001_SM_1000_NS6detail15normal_iteratorINSA_10device_ptrIdEEEEjS6_d11abs_functorIdEEEvT0_PT3_T1_NS0_13GridEvenShareISL_EET2_T4_,(.L_x_1204 - _ZN3cub18CUB_300001_SM_10006detail6reduce18DeviceReduceKernelINS2_10policy_hubIdj11max_functorIdEE10Policy1000EN6thrust24THRUST_300001_SM_1000_NS6detail15normal_iteratorINSA_10device_ptrIdEEEEjS6_d11abs_functorIdEEEvT0_PT3_T1_NS0_13GridEvenShareISL_EET2_T4_)
        .other          _ZN3cub18CUB_300001_SM_10006detail6reduce18DeviceReduceKernelINS2_10policy_hubIdj11max_functorIdEE10Policy1000EN6thrust24THRUST_300001_SM_1000_NS6detail15normal_iteratorINSA_10device_ptrIdEEEEjS6_d11abs_functorIdEEEvT0_PT3_T1_NS0_13GridEvenShareISL_EET2_T4_,@"STO_CUDA_ENTRY STV_DEFAULT"
_ZN3cub18CUB_300001_SM_10006detail6reduce18DeviceReduceKernelINS2_10policy_hubIdj11max_functorIdEE10Policy1000EN6thrust24THRUST_300001_SM_1000_NS6detail15normal_iteratorINSA_10device_ptrIdEEEEjS6_d11abs_functorIdEEEvT0_PT3_T1_NS0_13GridEvenShareISL_EET2_T4_:
.text._ZN3cub18CUB_300001_SM_10006detail6reduce18DeviceReduceKernelINS2_10policy_hubIdj11max_functorIdEE10Policy1000EN6thrust24THRUST_300001_SM_1000_NS6detail15normal_iteratorINSA_10device_ptrIdEEEEjS6_d11abs_functorIdEEEvT0_PT3_T1_NS0_13GridEvenShareISL_EET2_T4_:
[----:B------:R-:W-:Y:S01]  /*0000*/  LDC R1, c[0x0][0x37c] ;  /* 0x0000df00ff017b82 */ /* 0x000fe20000000800 */
[----:B------:R-:W0:Y:S07]  /*0010*/  S2R R0, SR_CTAID.X ;  /* 0x0000000000007919 */ /* 0x000e2e0000002500 */
[----:B------:R-:W0:Y:S01]  /*0020*/  LDC R12, c[0x0][0x3a8] ;  /* 0x0000ea00ff0c7b82 */ /* 0x000e220000000800 */
[----:B------:R-:W1:Y:S01]  /*0030*/  LDCU.64 UR6, c[0x0][0x358] ;  /* 0x00006b00ff0677ac */ /* 0x000e620008000a00 */
[----:B------:R-:W-:Y:S01]  /*0040*/  BSSY.RECONVERGENT B0, `(.L_x_650) ;  /* 0x000045b000007945 */ /* 0x000fe20003800200 */
[----:B0-----:R-:W-:-:S05]  /*0050*/  IMAD R2, R0, -0x800, R12 ;  /* 0xfffff80000027824 */ /* 0x001fca00078e020c */
[----:B------:R-:W-:-:S13]  /*0060*/  ISETP.GT.U32.AND P0, PT, R2, 0x7ff, PT ;  /* 0x000007ff0200780c */ /* 0x000fda0003f04070 */
[----:B-1----:R-:W-:Y:S05]  /*0070*/  @P0 BRA `(.L_x_651) ;  /* 0x0000002000400947 */ /* 0x002fea0003800000 */
        /* <DEDUP_REMOVED lines=11> */
[----:B--2---:R-:W-:Y:S02]  /*0130*/  DADD R6, -RZ, -R4 ;  /* 0x00000000ff067229 */ /* 0x004fe40000000904 */
[----:B------:R-:W-:-:S08]  /*0140*/  DSETP.GEU.AND P0, PT, R4, RZ, PT ;  /* 0x000000ff0400722a */ /* 0x000fd00003f0e000 */
[----:B------:R-:W-:Y:S02]  /*0150*/  FSEL R22, R6, R4, !P0 ;  /* 0x0000000406167208 */ /* 0x000fe40004000000 */
[----:B------:R-:W-:-:S07]  /*0160*/  FSEL R23, R7, R5, !P0 ;  /* 0x0000000507177208 */ /* 0x000fce0004000000 */
.L_x_653:
[----:B------:R-:W-:Y:S05]  /*0170*/  BSYNC.RECONVERGENT B1 ;  /* 0x0000000000017941 */ /* 0x000fea0003800200 */
.L_x_652:
        /* <DEDUP_REMOVED lines=11> */
[----:B------:R-:W0:Y:S01]  /*0230*/  LDC.64 R10, c[0x0][0x380] ;  /* 0x0000e000ff0a7b82 */ /* 0x000e220000000a00 */
[----:B------:R-:W-:Y:S01]  /*0240*/  LOP3.LUT R24, R4, 0x1fffff0, RZ, 0xc0, !PT ;  /* 0x01fffff004187812 */ /* 0x000fe200078ec0ff */
[----:B------:R-:W-:Y:S01]  /*0250*/  BSSY.RECONVERGENT B3, `(.L_x_658) ;  /* 0x00000a8000037945 */ /* 0x000fe20003800200 */
[----:B------:R-:W-:Y:S01]  /*0260*/  LOP3.LUT R7, R9, 0x800, RZ, 0xfc, !PT ;  /* 0x0000080009077812 */ /* 0x000fe200078efcff */
[----:B------:R-:W-:Y:S02]  /*0270*/  IMAD R6, R0, 0x800, R9 ;  /* 0x0000080000067824 */ /* 0x000fe400078e0209 */
[----:B------:R-:W-:-:S07]  /*0280*/  IMAD.MOV R24, RZ, RZ, -R24 ;  /* 0x000000ffff187224 */ /* 0x000fce00078e0a18 */
.L_x_659:
[----:B0-----:R-:W-:-:S04]  /*0290*/  IMAD.WIDE.U32 R12, R6, 0x8, R10 ;  /* 0x00000008060c7825 */ /* 0x001fc800078e000a */
[----:B------:R-:W-:Y:S02]  /*02a0*/  VIADD R15, R6, 0x100 ;  /* 0x00000100060f7836 */ /* 0x000fe40000000000 */
[----:B------:R-:W2:Y:S02]  /*02b0*/  LDG.E.64 R12, desc[UR6][R12.64] ;  /* 0x000000060c0c7981 */ /* 0x000ea4000c1e1b00 */
[----:B------:R-:W-:-:S06]  /*02c0*/  IMAD.WIDE.U32 R14, R15, 0x8, R10 ;  /* 0x000000080f0e7825 */ /* 0x000fcc00078e000a */
[----:B------:R-:W3:Y:S01]  /*02d0*/  LDG.E.64 R14, desc[UR6][R14.64] ;  /* 0x000000060e0e7981 */ /* 0x000ee2000c1e1b00 */
[----:B------:R-:W-:-:S04]  /*02e0*/  VIADD R19, R6, 0x200 ;  /* 0x0000020006137836 */ /* 0x000fc80000000000 */
[----:B------:R-:W-:-:S06]  /*02f0*/  IMAD.WIDE.U32 R18, R19, 0x8, R10 ;  /* 0x0000000813127825 */ /* 0x000fcc00078e000a */
[----:B------:R-:W4:Y:S01]  /*0300*/  LDG.E.64 R18, desc[UR6][R18.64] ;  /* 0x0000000612127981 */ /* 0x000f22000c1e1b00 */
[----:B------:R-:W-:-:S04]  /*0310*/  VIADD R21, R6, 0x300 ;  /* 0x0000030006157836 */ /* 0x000fc80000000000 */
[----:B------:R-:W-:-:S06]  /*0320*/  IMAD.WIDE.U32 R20, R21, 0x8, R10 ;  /* 0x0000000815147825 */ /* 0x000fcc00078e000a */
[----:B------:R-:W5:Y:S01]  /*0330*/  LDG.E.64 R20, desc[UR6][R20.64] ;  /* 0x0000000614147981 */ /* 0x000f62000c1e1b00 */
[----:B------:R-:W-:-:S04]  /*0340*/  VIADD R17, R6, 0x400 ;  /* 0x0000040006117836 */ /* 0x000fc80000000000 */
[----:B------:R-:W-:-:S06]  /*0350*/  IMAD.WIDE.U32 R16, R17, 0x8, R10 ;  /* 0x0000000811107825 */ /* 0x000fcc00078e000a */
[----:B------:R-:W5:Y:S01]  /*0360*/  LDG.E.64 R16, desc[UR6][R16.64] ;  /* 0x0000000610107981 */ /* 0x000f62000c1e1b00 */
[----:B------:R-:W-:Y:S01]  /*0370*/  VIADD R25, R6, 0x600 ;  /* 0x0000060006197836 */ /* 0x000fe20000000000 */
[----:B--2---:R-:W-:Y:S02]  /*0380*/  DADD R8, -RZ, -R12 ;  /* 0x00000000ff087229 */ /* 0x004fe4000000090c */
[----:B------:R-:W-:-:S08]  /*0390*/  DSETP.GEU.AND P0, PT, R12, RZ, PT ;  /* 0x000000ff0c00722a */ /* 0x000fd00003f0e000 */
[----:B------:R-:W-:Y:S02]  /*03a0*/  FSEL R12, R8, R12, !P0 ;  /* 0x0000000c080c7208 */ /* 0x000fe40004000000 */
[----:B------:R-:W-:Y:S01]  /*03b0*/  FSEL R13, R9, R13, !P0 ;  /* 0x0000000d090d7208 */ /* 0x000fe20004000000 */
[----:B---3--:R-:W-:Y:S02]  /*03c0*/  DADD R8, -RZ, -R14 ;  /* 0x00000000ff087229 */ /* 0x008fe4000000090e */
[----:B------:R-:W-:-:S08]  /*03d0*/  DSETP.GEU.AND P0, PT, R14, RZ, PT ;  /* 0x000000ff0e00722a */ /* 0x000fd00003f0e000 */
[----:B------:R-:W-:Y:S02]  /*03e0*/  FSEL R8, R8, R14, !P0 ;  /* 0x0000000e08087208 */ /* 0x000fe40004000000 */
[----:B------:R-:W-:Y:S01]  /*03f0*/  FSEL R9, R9, R15, !P0 ;  /* 0x0000000f09097208 */ /* 0x000fe20004000000 */
[----:B------:R-:W-:Y:S01]  /*0400*/  DSETP.GEU.AND P0, PT, R22, R12, PT ;  /* 0x0000000c1600722a */ /* 0x000fe20003f0e000 */
[----:B------:R-:W-:-:S04]  /*0410*/  VIADD R15, R6, 0x500 ;  /* 0x00000500060f7836 */ /* 0x000fc80000000000 */
[----:B------:R-:W-:Y:S01]  /*0420*/  IMAD.WIDE.U32 R14, R15, 0x8, R10 ;  /* 0x000000080f0e7825 */ /* 0x000fe200078e000a */
[----:B------:R-:W-:Y:S02]  /*0430*/  FSEL R22, R12, R22, !P0 ;  /* 0x000000160c167208 */ /* 0x000fe40004000000 */
[----:B------:R-:W-:Y:S01]  /*0440*/  FSEL R23, R13, R23, !P0 ;  /* 0x000000170d177208 */ /* 0x000fe20004000000 */
[----:B----4-:R-:W-:Y:S02]  /*0450*/  DADD R12, -RZ, -R18 ;  /* 0x00000000ff0c7229 */ /* 0x010fe40000000912 */
[----:B------:R-:W-:Y:S01]  /*0460*/  DSETP.GEU.AND P1, PT, R18, RZ, PT ;  /* 0x000000ff1200722a */ /* 0x000fe20003f2e000 */
[----:B------:R-:W2:Y:S02]  /*0470*/  LDG.E.64 R14, desc[UR6][R14.64] ;  /* 0x000000060e0e7981 */ /* 0x000ea4000c1e1b00 */
[----:B------:R-:W-:-:S05]  /*0480*/  DSETP.GEU.AND P0, PT, R22, R8, PT ;  /* 0x000000081600722a */ /* 0x000fca0003f0e000 */
[----:B------:R-:W-:Y:S02]  /*0490*/  FSEL R18, R12, R18, !P1 ;  /* 0x000000120c127208 */ /* 0x000fe40004800000 */
[----:B------:R-:W-:Y:S01]  /*04a0*/  FSEL R19, R13, R19, !P1 ;  /* 0x000000130d137208 */ /* 0x000fe20004800000 */
[----:B------:R-:W-:Y:S01]  /*04b0*/  IMAD.WIDE.U32 R12, R25, 0x8, R10 ;  /* 0x00000008190c7825 */ /* 0x000fe200078e000a */
[----:B------:R-:W-:Y:S02]  /*04c0*/  FSEL R22, R8, R22, !P0 ;  /* 0x0000001608167208 */ /* 0x000fe40004000000 */
[----:B------:R-:W-:Y:S01]  /*04d0*/  FSEL R23, R9, R23, !P0 ;  /* 0x0000001709177208 */ /* 0x000fe20004000000 */
[----:B-----5:R-:W-:Y:S02]  /*04e0*/  DADD R8, -RZ, -R20 ;  /* 0x00000000ff087229 */ /* 0x020fe40000000914 */
[----:B------:R-:W3:Y:S01]  /*04f0*/  LDG.E.64 R12, desc[UR6][R12.64] ;  /* 0x000000060c0c7981 */ /* 0x000ee2000c1e1b00 */
[----:B------:R-:W-:Y:S01]  /*0500*/  DSETP.GEU.AND P1, PT, R20, RZ, PT ;  /* 0x000000ff1400722a */ /* 0x000fe20003f2e000 */
[----:B------:R-:W-:-:S06]  /*0510*/  VIADD R25, R6, 0x700 ;  /* 0x0000070006197836 */ /* 0x000fcc0000000000 */
[----:B------:R-:W-:Y:S02]  /*0520*/  FSEL R20, R8, R20, !P1 ;  /* 0x0000001408147208 */ /* 0x000fe40004800000 */
[----:B------:R-:W-:Y:S01]  /*0530*/  FSEL R21, R9, R21, !P1 ;  /* 0x0000001509157208 */ /* 0x000fe20004800000 */
[----:B------:R-:W-:-:S06]  /*0540*/  IMAD.WIDE.U32 R8, R25, 0x8, R10 ;  /* 0x0000000819087825 */ /* 0x000fcc00078e000a */
[----:B------:R-:W4:Y:S01]  /*0550*/  LDG.E.64 R8, desc[UR6][R8.64] ;  /* 0x0000000608087981 */ /* 0x000f22000c1e1b00 */
[----:B------:R-:W-:-:S06]  /*0560*/  DSETP.GEU.AND P0, PT, R22, R18, PT ;  /* 0x000000121600722a */ /* 0x000fcc0003f0e000 */
[----:B------:R-:W-:Y:S02]  /*0570*/  FSEL R22, R18, R22, !P0 ;  /* 0x0000001612167208 */ /* 0x000fe40004000000 */
[----:B------:R-:W-:Y:S01]  /*0580*/  FSEL R23, R19, R23, !P0 ;  /* 0x0000001713177208 */ /* 0x000fe20004000000 */
[----:B------:R-:W-:Y:S02]  /*0590*/  DADD R18, -RZ, -R16 ;  /* 0x00000000ff127229 */ /* 0x000fe40000000910 */
[----:B------:R-:W-:-:S03]  /*05a0*/  DSETP.GEU.AND P1, PT, R16, RZ, PT ;  /* 0x000000ff1000722a */ /* 0x000fc60003f2e000 */
[----:B------:R-:W-:-:S05]  /*05b0*/  DSETP.GEU.AND P0, PT, R22, R20, PT ;  /* 0x000000141600722a */ /* 0x000fca0003f0e000 */
[----:B------:R-:W-:Y:S02]  /*05c0*/  FSEL R16, R18, R16, !P1 ;  /* 0x0000001012107208 */ /* 0x000fe40004800000 */
[----:B------:R-:W-:Y:S01]  /*05d0*/  FSEL R21, R21, R23, !P0 ;  /* 0x0000001715157208 */ /* 0x000fe20004000000 */
[----:B------:R-:W-:Y:S01]  /*05e0*/  VIADD R23, R6, 0x800 ;  /* 0x0000080006177836 */ /* 0x000fe20000000000 */
[----:B------:R-:W-:Y:S02]  /*05f0*/  FSEL R20, R20, R22, !P0 ;  /* 0x0000001614147208 */ /* 0x000fe40004000000 */
[----:B------:R-:W-:Y:S01]  /*0600*/  FSEL R17, R19, R17, !P1 ;  /* 0x0000001113117208 */ /* 0x000fe20004800000 */
[----:B------:R-:W-:-:S05]  /*0610*/  IMAD.WIDE.U32 R22, R23, 0x8, R10 ;  /* 0x0000000817167825 */ /* 0x000fca00078e000a */
[----:B------:R-:W-:Y:S01]  /*0620*/  DSETP.GEU.AND P0, PT, R20, R16, PT ;  /* 0x000000101400722a */ /* 0x000fe20003f0e000 */
[----:B------:R-:W5:Y:S05]  /*0630*/  LDG.E.64 R22, desc[UR6][R22.64] ;  /* 0x0000000616167981 */ /* 0x000f6a000c1e1b00 */
[----:B------:R-:W-:Y:S01]  /*0640*/  FSEL R17, R17, R21, !P0 ;  /* 0x0000001511117208 */ /* 0x000fe20004000000 */
[----:B------:R-:W-:Y:S01]  /*0650*/  VIADD R21, R6, 0x900 ;  /* 0x0000090006157836 */ /* 0x000fe20000000000 */
[----:B------:R-:W-:-:S03]  /*0660*/  FSEL R16, R16, R20, !P0 ;  /* 0x0000001410107208 */ /* 0x000fc60004000000 */
        /* <DEDUP_REMOVED lines=8> */
[----:B------:R-:W-:-:S03]  /*06f0*/  DSETP.GEU.AND P1, PT, R12, RZ, PT ;  /* 0x000000ff0c00722a */ /* 0x000fc60003f2e000 */
[----:B------:R-:W-:-:S05]  /*0700*/  DSETP.GEU.AND P0, PT, R16, R14, PT ;  /* 0x0000000e1000722a */ /* 0x000fca0003f0e000 */
[----:B------:R-:W-:Y:S01]  /*0710*/  FSEL R13, R19, R13, !P1 ;  /* 0x0000000d130d7208 */ /* 0x000fe20004800000 */
[----:B------:R-:W-:Y:S01]  /*0720*/  VIADD R19, R6, 0xa00 ;  /* 0x00000a0006137836 */ /* 0x000fe20000000000 */
[----:B------:R-:W-:Y:S02]  /*0730*/  FSEL R12, R18, R12, !P1 ;  /* 0x0000000c120c7208 */ /* 0x000fe40004800000 */
[----:B------:R-:W-:Y:S01]  /*0740*/  FSEL R16, R14, R16, !P0 ;  /* 0x000000100e107208 */ /* 0x000fe20004000000 */
[----:B------:R-:W-:Y:S01]  /*0750*/  IMAD.WIDE.U32 R18, R19, 0x8, R10 ;  /* 0x0000000813127825 */ /* 0x000fe200078e000a */
[----:B------:R-:W-:Y:S01]  /*0760*/  FSEL R17, R15, R17, !P0 ;  /* 0x000000110f117208 */ /* 0x000fe20004000000 */
[----:B----4-:R-:W-:Y:S02]  /*0770*/  DADD R14, -RZ, -R8 ;  /* 0x00000000ff0e7229 */ /* 0x010fe40000000908 */
[----:B------:R-:W-:Y:S02]  /*0780*/  DSETP.GEU.AND P1, PT, R8, RZ, PT ;  /* 0x000000ff0800722a */ /* 0x000fe40003f2e000 */
[----:B------:R-:W2:Y:S06]  /*0790*/  LDG.E.64 R18, desc[UR6][R18.64] ;  /* 0x0000000612127981 */ /* 0x000eac000c1e1b00 */
[----:B------:R-:W-:-:S02]  /*07a0*/  FSEL R8, R14, R8, !P1 ;  /* 0x000000080e087208 */ /* 0x000fc40004800000 */
[----:B------:R-:W-:Y:S01]  /*07b0*/  FSEL R9, R15, R9, !P1 ;  /* 0x000000090f097208 */ /* 0x000fe20004800000 */
[----:B------:R-:W-:-:S06]  /*07c0*/  IMAD.WIDE.U32 R14, R25, 0x8, R10 ;  /* 0x00000008190e7825 */ /* 0x000fcc00078e000a */
[----:B------:R-:W3:Y:S01]  /*07d0*/  LDG.E.64 R14, desc[UR6][R14.64] ;  /* 0x000000060e0e7981 */ /* 0x000ee2000c1e1b00 */
[----:B------:R-:W-:-:S06]  /*07e0*/  DSETP.GEU.AND P0, PT, R16, R12, PT ;  /* 0x0000000c1000722a */ /* 0x000fcc0003f0e000 */
[----:B------:R-:W-:Y:S02]  /*07f0*/  FSEL R16, R12, R16, !P0 ;  /* 0x000000100c107208 */ /* 0x000fe40004000000 */
[----:B------:R-:W-:Y:S01]  /*0800*/  FSEL R17, R13, R17, !P0 ;  /* 0x000000110d117208 */ /* 0x000fe20004000000 */
[----:B-----5:R-:W-:-:S05]  /*0810*/  DADD R12, -RZ, -R22 ;  /* 0x00000000ff0c7229 */ /* 0x020fca0000000916 */
[----:B------:R-:W-:Y:S02]  /*0820*/  DSETP.GEU.AND P0, PT, R16, R8, PT ;  /* 0x000000081000722a */ /* 0x000fe40003f0e000 */
[----:B------:R-:W-:-:S04]  /*0830*/  DSETP.GEU.AND P1, PT, R22, RZ, PT ;  /* 0x000000ff1600722a */ /* 0x000fc80003f2e000 */
[----:B------:R-:W-:Y:S02]  /*0840*/  FSEL R8, R8, R16, !P0 ;  /* 0x0000001008087208 */ /* 0x000fe40004000000 */
[----:B------:R-:W-:Y:S02]  /*0850*/  FSEL R12, R12, R22, !P1 ;  /* 0x000000160c0c7208 */ /* 0x000fe40004800000 */
[----:B------:R-:W-:Y:S02]  /*0860*/  FSEL R13, R13, R23, !P1 ;  /* 0x000000170d0d7208 */ /* 0x000fe40004800000 */
[----:B------:R-:W-:Y:S01]  /*0870*/  FSEL R9, R9, R17, !P0 ;  /* 0x0000001109097208 */ /* 0x000fe20004000000 */
[----:B------:R-:W-:Y:S01]  /*0880*/  VIADD R23, R6, 0xc00 ;  /* 0x00000c0006177836 */ /* 0x000fe20000000000 */
[----:B------:R-:W-:Y:S02]  /*0890*/  DADD R16, -RZ, -R20 ;  /* 0x00000000ff107229 */ /* 0x000fe40000000914 */
[----:B------:R-:W-:Y:S01]  /*08a0*/  DSETP.GEU.AND P1, PT, R20, RZ, PT ;  /* 0x000000ff1400722a */ /* 0x000fe20003f2e000 */
[----:B------:R-:W-:Y:S01]  /*08b0*/  IMAD.WIDE.U32 R22, R23, 0x8, R10 ;  /* 0x0000000817167825 */ /* 0x000fe200078e000a */
[----:B------:R-:W-:-:S05]  /*08c0*/  DSETP.GEU.AND P0, PT, R8, R12, PT ;  /* 0x0000000c0800722a */ /* 0x000fca0003f0e000 */
[----:B------:R-:W4:Y:S01]  /*08d0*/  LDG.E.64 R22, desc[UR6][R22.64] ;  /* 0x0000000616167981 */ /* 0x000f22000c1e1b00 */
        /* <DEDUP_REMOVED lines=8> */
[----:B------:R-:W-:Y:S02]  /*0960*/  FSEL R8, R12, R8, !P0 ;  /* 0x000000080c087208 */ /* 0x000fe40004000000 */
[----:B------:R-:W-:Y:S01]  /*0970*/  FSEL R9, R13, R9, !P0 ;  /* 0x000000090d097208 */ /* 0x000fe20004000000 */
[----:B------:R-:W-:Y:S01]  /*0980*/  VIADD R25, R6, 0xf00 ;  /* 0x00000f0006197836 */ /* 0x000fe20000000000 */
[----:B--2---:R-:W-:-:S02]  /*0990*/  DADD R16, -RZ, -R18 ;  /* 0x00000000ff107229 */ /* 0x004fc40000000912 */
[----:B------:R-:W-:-:S08]  /*09a0*/  DSETP.GEU.AND P1, PT, R18, RZ, PT ;  /* 0x000000ff1200722a */ /* 0x000fd00003f2e000 */
[----:B------:R-:W-:Y:S01]  /*09b0*/  FSEL R17, R17, R19, !P1 ;  /* 0x0000001311117208 */ /* 0x000fe20004800000 */
[----:B------:R-:W-:Y:S01]  /*09c0*/  VIADD R19, R6, 0xe00 ;  /* 0x00000e0006137836 */ /* 0x000fe20000000000 */
[----:B------:R-:W-:Y:S01]  /*09d0*/  FSEL R16, R16, R18, !P1 ;  /* 0x0000001210107208 */ /* 0x000fe20004800000 */
[----:B---3--:R-:W-:Y:S02]  /*09e0*/  DADD R12, -RZ, -R14 ;  /* 0x00000000ff0c7229 */ /* 0x008fe4000000090e */
[----:B------:R-:W-:Y:S01]  /*09f0*/  IMAD.WIDE.U32 R18, R19, 0x8, R10 ;  /* 0x0000000813127825 */ /* 0x000fe200078e000a */
[----:B------:R-:W-:-:S05]  /*0a00*/  DSETP.GEU.AND P1, PT, R14, RZ, PT ;  /* 0x000000ff0e00722a */ /* 0x000fca0003f2e000 */
[----:B------:R-:W2:Y:S02]  /*0a10*/  LDG.E.64 R18, desc[UR6][R18.64] ;  /* 0x0000000612127981 */ /* 0x000ea4000c1e1b00 */
[----:B------:R-:W-:Y:S02]  /*0a20*/  FSEL R12, R12, R14, !P1 ;  /* 0x0000000e0c0c7208 */ /* 0x000fe40004800000 */
[----:B------:R-:W-:Y:S01]  /*0a30*/  FSEL R13, R13, R15, !P1 ;  /* 0x0000000f0d0d7208 */ /* 0x000fe20004800000 */
[----:B------:R-:W-:-:S06]  /*0a40*/  IMAD.WIDE.U32 R14, R25, 0x8, R10 ;  /* 0x00000008190e7825 */ /* 0x000fcc00078e000a */
[----:B------:R-:W3:Y:S01]  /*0a50*/  LDG.E.64 R14, desc[UR6][R14.64] ;  /* 0x000000060e0e7981 */ /* 0x000ee2000c1e1b00 */
[----:B------:R-:W-:-:S06]  /*0a60*/  DSETP.GEU.AND P0, PT, R8, R16, PT ;  /* 0x000000100800722a */ /* 0x000fcc0003f0e000 */
[----:B------:R-:W-:Y:S02]  /*0a70*/  FSEL R16, R16, R8, !P0 ;  /* 0x0000000810107208 */ /* 0x000fe40004000000 */
[----:B------:R-:W-:-:S06]  /*0a80*/  FSEL R17, R17, R9, !P0 ;  /* 0x0000000911117208 */ /* 0x000fcc0004000000 */
[----:B------:R-:W-:Y:S02]  /*0a90*/  DSETP.GEU.AND P0, PT, R16, R12, PT ;  /* 0x0000000c1000722a */ /* 0x000fe40003f0e000 */
[----:B----4-:R-:W-:Y:S02]  /*0aa0*/  DADD R8, -RZ, -R22 ;  /* 0x00000000ff087229 */ /* 0x010fe40000000916 */
[----:B------:R-:W-:Y:S02]  /*0ab0*/  DSETP.GEU.AND P1, PT, R22, RZ, PT ;  /* 0x000000ff1600722a */ /* 0x000fe40003f2e000 */
[----:B------:R-:W-:Y:S02]  /*0ac0*/  FSEL R12, R12, R16, !P0 ;  /* 0x000000100c0c7208 */ /* 0x000fe40004000000 */
[----:B------:R-:W-:-:S04]  /*0ad0*/  FSEL R13, R13, R17, !P0 ;  /* 0x000000110d0d7208 */ /* 0x000fc80004000000 */
[----:B------:R-:W-:Y:S02]  /*0ae0*/  FSEL R8, R8, R22, !P1 ;  /* 0x0000001608087208 */ /* 0x000fe40004800000 */
[----:B------:R-:W-:Y:S01]  /*0af0*/  FSEL R9, R9, R23, !P1 ;  /* 0x0000001709097208 */ /* 0x000fe20004800000 */
[----:B-----5:R-:W-:Y:S02]  /*0b00*/  DADD R16, -RZ, -R20 ;  /* 0x00000000ff107229 */ /* 0x020fe40000000914 */
[----:B------:R-:W-:-:S03]  /*0b10*/  DSETP.GEU.AND P1, PT, R20, RZ, PT ;  /* 0x000000ff1400722a */ /* 0x000fc60003f2e000 */
[----:B------:R-:W-:-:S06]  /*0b20*/  DSETP.GEU.AND P0, PT, R12, R8, PT ;  /* 0x000000080c00722a */ /* 0x000fcc0003f0e000 */
[----:B------:R-:W-:Y:S02]  /*0b30*/  FSEL R8, R8, R12, !P0 ;  /* 0x0000000c08087208 */ /* 0x000fe40004000000 */
[----:B------:R-:W-:Y:S02]  /*0b40*/  FSEL R16, R16, R20, !P1 ;  /* 0x0000001410107208 */ /* 0x000fe40004800000 */
[----:B------:R-:W-:Y:S02]  /*0b50*/  FSEL R17, R17, R21, !P1 ;  /* 0x0000001511117208 */ /* 0x000fe40004800000 */
[----:B------:R-:W-:-:S06]  /*0b60*/  FSEL R9, R9, R13, !P0 ;  /* 0x0000000d09097208 */ /* 0x000fcc0004000000 */
[----:B------:R-:W-:-:S06]  /*0b70*/  DSETP.GEU.AND P0, PT, R8, R16, PT ;  /* 0x000000100800722a */ /* 0x000fcc0003f0e000 */
[----:B------:R-:W-:Y:S02]  /*0b80*/  FSEL R8, R16, R8, !P0 ;  /* 0x0000000810087208 */ /* 0x000fe40004000000 */
[----:B------:R-:W-:Y:S01]  /*0b90*/  FSEL R9, R17, R9, !P0 ;  /* 0x0000000911097208 */ /* 0x000fe20004000000 */
[----:B------:R-:W-:Y:S02]  /*0ba0*/  VIADD R24, R24, 0x10 ;  /* 0x0000001018187836 */ /* 0x000fe40000000000 */
[----:B------:R-:W-:Y:S02]  /*0bb0*/  VIADD R7, R7, 0x1000 ;  /* 0x0000100007077836 */ /* 0x000fe40000000000 */
[----:B------:R-:W-:Y:S01]  /*0bc0*/  VIADD R6, R6, 0x1000 ;  /* 0x0000100006067836 */ /* 0x000fe20000000000 */
[----:B--2---:R-:W-:Y:S02]  /*0bd0*/  DADD R12, -RZ, -R18 ;  /* 0x00000000ff0c7229 */ /* 0x004fe40000000912 */
[----:B------:R-:W-:-:S08]  /*0be0*/  DSETP.GEU.AND P1, PT, R18, RZ, PT ;  /* 0x000000ff1200722a */ /* 0x000fd00003f2e000 */
[----:B------:R-:W-:Y:S01]  /*0bf0*/  FSEL R12, R12, R18, !P1 ;  /* 0x000000120c0c7208 */ /* 0x000fe20004800000 */
[----:B---3--:R-:W-:Y:S01]  /*0c00*/  DADD R16, -RZ, -R14 ;  /* 0x00000000ff107229 */ /* 0x008fe2000000090e */
        /* <DEDUP_REMOVED lines=12> */
[----:B------:R-:W-:Y:S05]  /*0cd0*/  BSYNC.RECONVERGENT B3 ;  /* 0x0000000000037941 */ /* 0x000fea0003800200 */
.L_x_658:
[----:B------:R-:W-:-:S07]  /*0ce0*/  VIADD R9, R7, 0xfffff800 ;  /* 0xfffff80007097836 */ /* 0x000fce0000000000 */
.L_x_657:
[----:B------:R-:W-:Y:S05]  /*0cf0*/  BSYNC.RECONVERGENT B2 ;  /* 0x0000000000027941 */ /* 0x000fea0003800200 */
.L_x_656:
        /* <DEDUP_REMOVED lines=10> */
[----:B0-----:R-:W-:-:S06]  /*0da0*/  IMAD.WIDE.U32 R20, R5, 0x8, R6 ;  /* 0x0000000805147825 */ /* 0x001fcc00078e0006 */
[----:B------:R-:W2:Y:S01]  /*0db0*/  LDG.E.64 R20, desc[UR6][R20.64] ;  /* 0x0000000614147981 */ /* 0x000ea2000c1e1b00 */
        /* <DEDUP_REMOVED lines=14> */
[----:B--2---:R-:W-:Y:S02]  /*0ea0*/  DADD R16, -RZ, -R20 ;  /* 0x00000000ff107229 */ /* 0x004fe40000000914 */
[----:B------:R-:W-:-:S08]  /*0eb0*/  DSETP.GEU.AND P1, PT, R20, RZ, PT ;  /* 0x000000ff1400722a */ /* 0x000fd00003f2e000 */
[----:B------:R-:W-:Y:S02]  /*0ec0*/  FSEL R16, R16, R20, !P1 ;  /* 0x0000001410107208 */ /* 0x000fe40004800000 */
[----:B------:R-:W-:Y:S01]  /*0ed0*/  FSEL R17, R17, R21, !P1 ;  /* 0x0000001511117208 */ /* 0x000fe20004800000 */
[----:B---3--:R-:W-:Y:S02]  /*0ee0*/  DADD R20, -RZ, -R10 ;  /* 0x00000000ff147229 */ /* 0x008fe4000000090a */
[----:B------:R-:W-:-:S08]  /*0ef0*/  DSETP.GEU.AND P2, PT, R10, RZ, PT ;  /* 0x000000ff0a00722a */ /* 0x000fd00003f4e000 */
[----:B------:R-:W-:Y:S01]  /*0f00*/  FSEL R11, R21, R11, !P2 ;  /* 0x0000000b150b7208 */ /* 0x000fe20005000000 */
[----:B------:R-:W-:Y:S01]  /*0f10*/  VIADD R21, R5, 0x600 ;  /* 0x0000060005157836 */ /* 0x000fe20000000000 */
[----:B------:R-:W-:Y:S01]  /*0f20*/  FSEL R10, R20, R10, !P2 ;  /* 0x0000000a140a7208 */ /* 0x000fe20005000000 */
[----:B------:R-:W-:Y:S02]  /*0f30*/  DSETP.GEU.AND P1, PT, R22, R16, PT ;  /* 0x000000101600722a */ /* 0x000fe40003f2e000 */
[----:B------:R-:W-:-:S04]  /*0f40*/  IMAD.WIDE.U32 R20, R21, 0x8, R6 ;  /* 0x0000000815147825 */ /* 0x000fc800078e0006 */
[----:B------:R-:W-:Y:S02]  /*0f50*/  FSEL R17, R17, R23, !P1 ;  /* 0x0000001711117208 */ /* 0x000fe40004800000 */
[----:B------:R-:W2:Y:S01]  /*0f60*/  LDG.E.64 R20, desc[UR6][R20.64] ;  /* 0x0000000614147981 */ /* 0x000ea2000c1e1b00 */
[----:B------:R-:W-:Y:S01]  /*0f70*/  VIADD R23, R5, 0x700 ;  /* 0x0000070005177836 */ /* 0x000fe20000000000 */
[----:B------:R-:W-:-:S03]  /*0f80*/  FSEL R16, R16, R22, !P1 ;  /* 0x0000001610107208 */ /* 0x000fc60004800000 */
[----:B------:R-:W-:-:S06]  /*0f90*/  IMAD.WIDE.U32 R22, R23, 0x8, R6 ;  /* 0x0000000817167825 */ /* 0x000fcc00078e0006 */
[----:B------:R-:W3:Y:S01]  /*0fa0*/  LDG.E.64 R22, desc[UR6][R22.64] ;  /* 0x0000000616167981 */ /* 0x000ee2000c1e1b00 */
[----:B----4-:R-:W-:Y:S02]  /*0fb0*/  DADD R6, -RZ, -R12 ;  /* 0x00000000ff067229 */ /* 0x010fe4000000090c */
        /* <DEDUP_REMOVED lines=44> */
[----:B------:R-:W-:-:S07]  /*1280*/  FSEL R23, R13, R7, !P1 ;  /* 0x000000070d177208 */ /* 0x000fce0004800000 */
.L_x_661:
[----:B------:R-:W-:Y:S05]  /*1290*/  BSYNC.RECONVERGENT B2 ;  /* 0x0000000000027941 */ /* 0x000fea0003800200 */
.L_x_660:
        /* <DEDUP_REMOVED lines=17> */
[----:B------:R-:W-:-:S06]  /*13b0*/  IMAD.WIDE.U32 R10, R5, 0x8, R10 ;  /* 0x00000008050a7825 */ /* 0x000fcc00078e000a */
[----:B------:R-:W5:Y:S01]  /*13c0*/  LDG.E.64 R10, desc[UR6][R10.64] ;  /* 0x000000060a0a7981 */ /* 0x000f62000c1e1b00 */
[----:B------:R-:W-:Y:S01]  /*13d0*/  VIADD R9, R9, 0x400 ;  /* 0x0000040009097836 */ /* 0x000fe20000000000 */
        /* <DEDUP_REMOVED lines=28> */
.L_x_663:
[----:B------:R-:W-:Y:S05]  /*15a0*/  BSYNC.RECONVERGENT B2 ;  /* 0x0000000000027941 */ /* 0x000fea0003800200 */
.L_x_662:
[----:B------:R-:W-:Y:S05]  /*15b0*/  @!P0 BRA `(.L_x_655) ;  /* 0x0000000000408947 */ /* 0x000fea0003800000 */
[----:B------:R-:W0:Y:S01]  /*15c0*/  LDC.64 R6, c[0x0][0x380] ;  /* 0x0000e000ff067b82 */ /* 0x000e220000000a00 */
[----:B------:R-:W-:Y:S02]  /*15d0*/  IMAD R11, R0, 0x800, R9 ;  /* 0x00000800000b7824 */ /* 0x000fe400078e0209 */
[----:B------:R-:W-:-:S07]  /*15e0*/  IMAD.MOV R10, RZ, RZ, -R4 ;  /* 0x000000ffff0a7224 */ /* 0x000fce00078e0a04 */
.L_x_664:
[----:B0-----:R-:W-:-:S06]  /*15f0*/  IMAD.WIDE.U32 R4, R11, 0x8, R6 ;  /* 0x000000080b047825 */ /* 0x001fcc00078e0006 */
        /* <DEDUP_REMOVED lines=12> */
.L_x_655:
[----:B------:R-:W-:Y:S05]  /*16c0*/  BSYNC.RECONVERGENT B1 ;  /* 0x0000000000017941 */ /* 0x000fea0003800200 */
.L_x_654:
[----:B------:R-:W-:-:S13]  /*16d0*/  ISETP.GE.U32.AND P0, PT, R2, 0x100, PT ;  /* 0x000001000200780c */ /* 0x000fda0003f06070 */
        /* <DEDUP_REMOVED lines=76> */
.L_x_665:
[----:B------:R-:W-:-:S04]  /*1ba0*/  LOP3.LUT R4, R3, 0x3e0, RZ, 0xc0, !PT ;  /* 0x000003e003047812 */ /* 0x000fc800078ec0ff */
[----:B------:R-:W-:Y:S01]  /*1bb0*/  LOP3.LUT R7, RZ, R4, RZ, 0x33, !PT ;  /* 0x00000004ff077212 */ /* 0x000fe200078e33ff */
[----:B------:R-:W-:Y:S02]  /*1bc0*/  VIADD R5, R4, 0x20 ;  /* 0x0000002004057836 */ /* 0x000fe40000000000 */
[----:B------:R-:W0:Y:S03]  /*1bd0*/  S2R R4, SR_LANEID ;  /* 0x0000000000047919 */ /* 0x000e260000000000 */
[----:B------:R-:W-:Y:S01]  /*1be0*/  ISETP.GT.U32.AND P0, PT, R5, R2, PT ;  /* 0x000000020500720c */ /* 0x000fe20003f04070 */
[----:B------:R-:W-:-:S05]  /*1bf0*/  IMAD.IADD R5, R2, 0x1, R7 ;  /* 0x0000000102057824 */ /* 0x000fca00078e0207 */
        /* <DEDUP_REMOVED lines=24> */
[----:B------:R-:W-:Y:S01]  /*1d80*/  ISETP.NE.AND P0, PT, R4, RZ, PT ;  /* 0x000000ff0400720c */ /* 0x000fe20003f05270 */
[----:B------:R-:W-:Y:S01]  /*1d90*/  SHFL.DOWN PT, R6, R12, 0x8, R5 ;  /* 0x090000000c067989 */ /* 0x000fe200000e0005 */
[----:B------:R-:W-:Y:S01]  /*1da0*/  ISETP.GT.AND P1, PT, R8, R5, PT ;  /* 0x000000050800720c */ /* 0x000fe20003f24270 */
[----:B------:R-:W-:Y:S02]  /*1db0*/  VIADD R4, R4, 0x10 ;  /* 0x0000001004047836 */ /* 0x000fe40000000000 */
[----:B------:R-:W0:Y:S08]  /*1dc0*/  SHFL.DOWN PT, R7, R13, 0x8, R5 ;  /* 0x090000000d077989 */ /* 0x000e3000000e0005 */
        /* <DEDUP_REMOVED lines=9> */
[----:B-1----:R-:W-:Y:S02]  /*1e60*/  @!P0 LEA R9, R9, R8, 0x18 ;  /* 0x0000000809098211 */ /* 0x002fe400078ec0ff */
[----:B------:R-:W-:-:S05]  /*1e70*/  @!P0 LOP3.LUT R4, R4, 0xf8, RZ, 0xc0, !PT ;  /* 0x000000f804048812 */ /* 0x000fca00078ec0ff */
[----:B------:R-:W-:Y:S01]  /*1e80*/  @!P0 IMAD.IADD R9, R4, 0x1, R9 ;  /* 0x0000000104098824 */ /* 0x000fe200078e0209 */
[----:B0-----:R-:W-:-:S06]  /*1e90*/  DSETP.GEU.AND P2, PT, R12, R6, PT ;  /* 0x000000060c00722a */ /* 0x001fcc0003f4e000 */
[----:B------:R-:W-:Y:S02]  /*1ea0*/  @!P1 FSEL R12, R6, R12, !P2 ;  /* 0x0000000c060c9208 */ /* 0x000fe40005000000 */
[----:B------:R-:W-:-:S05]  /*1eb0*/  @!P1 FSEL R13, R7, R13, !P2 ;  /* 0x0000000d070d9208 */ /* 0x000fca0005000000 */
        /* <DEDUP_REMOVED lines=21> */
[----:B------:R-:W-:Y:S01]  /*2010*/  ISETP.GT.U32.AND P1, PT, R2, 0x80, PT ;  /* 0x000000800200780c */ /* 0x000fe20003f24070 */
[----:B------:R-:W2:Y:S03]  /*2020*/  LDS.64 R6, [UR4+0x40] ;  /* 0x00004004ff067984 */ /* 0x000ea60008000a00 */
[----:B-1----:R-:W-:-:S06]  /*2030*/  DSETP.GEU.AND P3, PT, R4, R8, PT ;  /* 0x000000080400722a */ /* 0x002fcc0003f6e000 */
[----:B------:R-:W-:Y:S02]  /*2040*/  @P2 FSEL R4, R8, R4, !P3 ;  /* 0x0000000408042208 */ /* 0x000fe40005800000 */
[----:B------:R-:W-:Y:S02]  /*2050*/  @P2 FSEL R5, R9, R5, !P3 ;  /* 0x0000000509052208 */ /* 0x000fe40005800000 */
[----:B------:R-:W-:-:S04]  /*2060*/  ISETP.GT.U32.AND P2, PT, R2, 0xa0, PT ;  /* 0x000000a00200780c */ /* 0x000fc80003f44070 */
[----:B------:R-:W-:-:S06]  /*2070*/  DSETP.GEU.AND P3, PT, R4, R10, PT ;  /* 0x0000000a0400722a */ /* 0x000fcc0003f6e000 */
[----:B------:R-:W-:Y:S02]  /*2080*/  @P1 FSEL R4, R10, R4, !P3 ;  /* 0x000000040a041208 */ /* 0x000fe40005800000 */
[----:B------:R-:W-:Y:S02]  /*2090*/  @P1 FSEL R5, R11, R5, !P3 ;  /* 0x000000050b051208 */ /* 0x000fe40005800000 */
[----:B------:R-:W-:-:S04]  /*20a0*/  ISETP.GT.U32.AND P1, PT, R2, 0xc0, PT ;  /* 0x000000c00200780c */ /* 0x000fc80003f24070 */
[----:B0-----:R-:W-:-:S06]  /*20b0*/  DSETP.GEU.AND P3, PT, R4, R12, PT ;  /* 0x0000000c0400722a */ /* 0x001fcc0003f6e000 */
[----:B------:R-:W-:Y:S02]  /*20c0*/  @P2 FSEL R4, R12, R4, !P3 ;  /* 0x000000040c042208 */ /* 0x000fe40005800000 */
[----:B------:R-:W-:Y:S02]  /*20d0*/  @P2 FSEL R5, R13, R5, !P3 ;  /* 0x000000050d052208 */ /* 0x000fe40005800000 */
[----:B------:R-:W-:-:S04]  /*20e0*/  ISETP.GT.U32.AND P2, PT, R2, 0xe0, PT ;  /* 0x000000e00200780c */ /* 0x000fc80003f44070 */
[----:B------:R-:W-:-:S06]  /*20f0*/  DSETP.GEU.AND P3, PT, R4, R14, PT ;  /* 0x0000000e0400722a */ /* 0x000fcc0003f6e000 */
[----:B------:R-:W-:Y:S02]  /*2100*/  @P1 FSEL R4, R14, R4, !P3 ;  /* 0x000000040e041208 */ /* 0x000fe40005800000 */
[----:B------:R-:W-:-:S06]  /*2110*/  @P1 FSEL R5, R15, R5, !P3 ;  /* 0x000000050f051208 */ /* 0x000fcc0005800000 */
[----:B--2---:R-:W-:-:S06]  /*2120*/  DSETP.GEU.AND P1, PT, R4, R6, PT ;  /* 0x000000060400722a */ /* 0x004fcc0003f2e000 */
[----:B------:R-:W-:Y:S02]  /*2130*/  @P2 FSEL R4, R6, R4, !P1 ;  /* 0x0000000406042208 */ /* 0x000fe40004800000 */
[----:B------:R-:W-:-:S03]  /*2140*/  @P2 FSEL R5, R7, R5, !P1 ;  /* 0x0000000507052208 */ /* 0x000fc60004800000 */
[----:B------:R-:W-:Y:S02]  /*2150*/  IMAD.MOV.U32 R12, RZ, RZ, R4 ;  /* 0x000000ffff0c7224 */ /* 0x000fe400078e0004 */
[----:B------:R-:W-:Y:S01]  /*2160*/  IMAD.MOV.U32 R13, RZ, RZ, R5 ;  /* 0x000000ffff0d7224 */ /* 0x000fe200078e0005 */
[----:B------:R-:W-:Y:S06]  /*2170*/  BRA `(.L_x_666) ;  /* 0x00000024001c7947 */ /* 0x000fec0003800000 */
.L_x_651:
[----:B------:R-:W0:Y:S01]  /*2180*/  S2R R3, SR_TID.X ;  /* 0x0000000000037919 */ /* 0x000e220000002100 */
[----:B------:R-:W1:Y:S01]  /*2190*/  LDCU.64 UR4, c[0x0][0x380] ;  /* 0x00007000ff0477ac */ /* 0x000e620008000a00 */
[----:B------:R-:W2:Y:S01]  /*21a0*/  LDC R13, c[0x0][0x3ac] ;  /* 0x0000eb00ff0d7b82 */ /* 0x000ea20000000800 */
[----:B-1----:R-:W-:Y:S02]  /*21b0*/  IMAD.U32 R8, RZ, RZ, UR4 ;  /* 0x00000004ff087e24 */ /* 0x002fe4000f8e00ff */
[----:B------:R-:W-:Y:S02]  /*21c0*/  IMAD.U32 R9, RZ, RZ, UR5 ;  /* 0x00000005ff097e24 */ /* 0x000fe4000f8e00ff */
[----:B0-----:R-:W-:-:S04]  /*21d0*/  IMAD R27, R0, 0x800, R3 ;  /* 0x00000800001b7824 */ /* 0x001fc800078e0203 */
[----:B------:R-:W-:-:S05]  /*21e0*/  IMAD.WIDE.U32 R26, R27, 0x8, R8 ;  /* 0x000000081b1a7825 */ /* 0x000fca00078e0008 */
[----:B------:R-:W3:Y:S04]  /*21f0*/  LDG.E.64 R20, desc[UR6][R26.64] ;  /* 0x000000061a147981 */ /* 0x000ee8000c1e1b00 */
[----:B------:R-:W4:Y:S04]  /*2200*/  LDG.E.64 R18, desc[UR6][R26.64+0x800] ;  /* 0x000800061a127981 */ /* 0x000f28000c1e1b00 */
[----:B------:R-:W5:Y:S04]  /*2210*/  LDG.E.64 R22, desc[UR6][R26.64+0x1000] ;  /* 0x001000061a167981 */ /* 0x000f68000c1e1b00 */
[----:B------:R-:W2:Y:S04]  /*2220*/  LDG.E.64 R16, desc[UR6][R26.64+0x1800] ;  /* 0x001800061a107981 */ /* 0x000ea8000c1e1b00 */
[----:B------:R-:W2:Y:S04]  /*2230*/  LDG.E.64 R14, desc[UR6][R26.64+0x2000] ;  /* 0x002000061a0e7981 */ /* 0x000ea8000c1e1b00 */
[----:B------:R-:W2:Y:S04]  /*2240*/  LDG.E.64 R6, desc[UR6][R26.64+0x2800] ;  /* 0x002800061a067981 */ /* 0x000ea8000c1e1b00 */
[----:B------:R-:W2:Y:S04]  /*2250*/  LDG.E.64 R10, desc[UR6][R26.64+0x3000] ;  /* 0x003000061a0a7981 */ /* 0x000ea8000c1e1b00 */
[----:B------:R-:W2:Y:S01]  /*2260*/  LDG.E.64 R4, desc[UR6][R26.64+0x3800] ;  /* 0x003800061a047981 */ /* 0x000ea2000c1e1b00 */
[----:B---3--:R-:W-:-:S02]  /*2270*/  DADD R24, -RZ, -R20 ;  /* 0x00000000ff187229 */ /* 0x008fc40000000914 */
[----:B------:R-:W-:-:S08]  /*2280*/  DSETP.GEU.AND P0, PT, R20, RZ, PT ;  /* 0x000000ff1400722a */ /* 0x000fd00003f0e000 */
[----:B------:R-:W-:Y:S02]  /*2290*/  FSEL R20, R24, R20, !P0 ;  /* 0x0000001418147208 */ /* 0x000fe40004000000 */
[----:B------:R-:W-:Y:S01]  /*22a0*/  FSEL R21, R25, R21, !P0 ;  /* 0x0000001519157208 */ /* 0x000fe20004000000 */
[----:B----4-:R-:W-:Y:S02]  /*22b0*/  DADD R24, -RZ, -R18 ;  /* 0x00000000ff187229 */ /* 0x010fe40000000912 */
[----:B------:R-:W-:-:S08]  /*22c0*/  DSETP.GEU.AND P0, PT, R18, RZ, PT ;  /* 0x000000ff1200722a */ /* 0x000fd00003f0e000 */
[----:B------:R-:W-:Y:S02]  /*22d0*/  FSEL R18, R24, R18, !P0 ;  /* 0x0000001218127208 */ /* 0x000fe40004000000 */
[----:B------:R-:W-:Y:S01]  /*22e0*/  FSEL R19, R25, R19, !P0 ;  /* 0x0000001319137208 */ /* 0x000fe20004000000 */
[----:B-----5:R-:W-:Y:S02]  /*22f0*/  DADD R24, -RZ, -R22 ;  /* 0x00000000ff187229 */ /* 0x020fe40000000916 */
[----:B------:R-:W-:-:S03]  /*2300*/  DSETP.GEU.AND P0, PT, R22, RZ, PT ;  /* 0x000000ff1600722a */ /* 0x000fc60003f0e000 */
[----:B------:R-:W-:-:S05]  /*2310*/  DSETP.GEU.AND P1, PT, R20, R18, PT ;  /* 0x000000121400722a */ /* 0x000fca0003f2e000 */
[----:B------:R-:W-:Y:S02]  /*2320*/  FSEL R22, R24, R22, !P0 ;  /* 0x0000001618167208 */ /* 0x000fe40004000000 */
[----:B------:R-:W-:Y:S02]  /*2330*/  FSEL R18, R18, R20, !P1 ;  /* 0x0000001412127208 */ /* 0x000fe40004800000 */
[----:B------:R-:W-:Y:S01]  /*2340*/  FSEL R23, R25, R23, !P0 ;  /* 0x0000001719177208 */ /* 0x000fe20004000000 */
[----:B--2---:R-:W-:Y:S01]  /*2350*/  DSETP.GEU.AND P0, PT, R16, RZ, PT ;  /* 0x000000ff1000722a */ /* 0x004fe20003f0e000 */
        /* <DEDUP_REMOVED lines=29> */
[----:B------:R-:W-:Y:S01]  /*2530*/  DADD R14, -RZ, -R4 ;  /* 0x00000000ff0e7229 */ /* 0x000fe20000000904 */
[----:B------:R-:W-:-:S04]  /*2540*/  IMAD.SHL.U32 R17, R13, 0x800, RZ ;  /* 0x000008000d117824 */ /* 0x000fc800078e00ff */
[----:B------:R-:W-:-:S05]  /*2550*/  DSETP.GEU.AND P1, PT, R6, R10, PT ;  /* 0x0000000a0600722a */ /* 0x000fca0003f2e000 */
[----:B------:R-:W-:Y:S02]  /*2560*/  FSEL R14, R14, R4, !P0 ;  /* 0x000000040e0e7208 */ /* 0x000fe40004000000 */
[----:B------:R-:W-:Y:S02]  /*2570*/  FSEL R15, R15, R5, !P0 ;  /* 0x000000050f0f7208 */ /* 0x000fe40004000000 */
[----:B------:R-:W-:Y:S02]  /*2580*/  FSEL R4, R10, R6, !P1 ;  /* 0x000000060a047208 */ /* 0x000fe40004800000 */
[----:B------:R-:W-:Y:S02]  /*2590*/  FSEL R5, R11, R7, !P1 ;  /* 0x000000070b057208 */ /* 0x000fe40004800000 */
[----:B------:R-:W-:-:S04]  /*25a0*/  ISETP.GE.U32.AND P1, PT, R2, R17, PT ;  /* 0x000000110200720c */ /* 0x000fc80003f26070 */
[----:B------:R-:W-:-:S06]  /*25b0*/  DSETP.GEU.AND P0, PT, R4, R14, PT ;  /* 0x0000000e0400722a */ /* 0x000fcc0003f0e000 */
[----:B------:R-:W-:Y:S02]  /*25c0*/  FSEL R10, R14, R4, !P0 ;  /* 0x000000040e0a7208 */ /* 0x000fe40004000000 */
[----:B------:R-:W-:Y:S01]  /*25d0*/  FSEL R11, R15, R5, !P0 ;  /* 0x000000050f0b7208 */ /* 0x000fe20004000000 */
[----:B------:R-:W-:Y:S06]  /*25e0*/  @!P1 BRA `(.L_x_667) ;  /* 0x0000001800c89947 */ /* 0x000fec0003800000 */
[----:B------:R-:W-:Y:S01]  /*25f0*/  IMAD R2, R0, 0x800, R17 ;  /* 0x0000080000027824 */ /* 0x000fe200078e0211 */
[----:B------:R-:W-:Y:S01]  /*2600*/  LOP3.LUT R4, RZ, R3, RZ, 0x33, !PT ;  /* 0x00000003ff047212 */ /* 0x000fe200078e33ff */
[----:B------:R-:W-:Y:S01]  /*2610*/  VIADD R7, R12, 0xfffff800 ;  /* 0xfffff8000c077836 */ /* 0x000fe20000000000 */
[----:B------:R-:W-:Y:S01]  /*2620*/  UMOV UR4, URZ ;  /* 0x000000ff00047c82 */ /* 0x000fe20008000000 */
[----:B------:R-:W-:Y:S01]  /*2630*/  IMAD.MOV.U32 R5, RZ, RZ, R2 ;  /* 0x000000ffff057224 */ /* 0x000fe200078e0002 */
[----:B------:R-:W-:Y:S02]  /*2640*/  IADD3 R15, PT, PT, -R17, R12, R4 ;  /* 0x0000000c110f7210 */ /* 0x000fe40007ffe104 */
[C---:B------:R-:W-:Y:S02]  /*2650*/  ISETP.GT.U32.AND P0, PT, R2.reuse, R7, PT ;  /* 0x000000070200720c */ /* 0x040fe40003f04070 */
[----:B------:R-:W-:Y:S01]  /*2660*/  IADD3 R25, PT, PT, R2, 0x800, R3 ;  /* 0x0000080002197810 */ /* 0x000fe20007ffe003 */
[----:B------:R-:W-:-:S10]  /*2670*/  IMAD R6, R0, -0x800, R15 ;  /* 0xfffff80000067824 */ /* 0x000fd400078e020f */
[----:B------:R-:W-:Y:S05]  /*2680*/  @P0 BRA `(.L_x_668) ;  /* 0x0000000400400947 */ /* 0x000fea0003800000 */
[----:B------:R-:W0:Y:S08]  /*2690*/  LDC.64 R8, c[0x0][0x380] ;  /* 0x0000e000ff087b82 */ /* 0x000e300000000a00 */
[----:B------:R-:W1:Y:S02]  /*26a0*/  LDC.64 R12, c[0x0][0x3a8] ;  /* 0x0000ea00ff0c7b82 */ /* 0x000e640000000a00 */
.L_x_669:
[----:B------:R-:W-:-:S04]  /*26b0*/  IMAD.IADD R29, R3, 0x1, R2 ;  /* 0x00000001031d7824 */ /* 0x000fc800078e0202 */
[----:B0-----:R-:W-:-:S05]  /*26c0*/  IMAD.WIDE.U32 R28, R29, 0x8, R8 ;  /* 0x000000081d1c7825 */ /* 0x001fca00078e0008 */
[----:B------:R-:W2:Y:S04]  /*26d0*/  LDG.E.64 R18, desc[UR6][R28.64] ;  /* 0x000000061c127981 */ /* 0x000ea8000c1e1b00 */
[----:B------:R-:W3:Y:S04]  /*26e0*/  LDG.E.64 R22, desc[UR6][R28.64+0x800] ;  /* 0x000800061c167981 */ /* 0x000ee8000c1e1b00 */
[----:B------:R-:W4:Y:S04]  /*26f0*/  LDG.E.64 R20, desc[UR6][R28.64+0x1000] ;  /* 0x001000061c147981 */ /* 0x000f28000c1e1b00 */
[----:B------:R-:W5:Y:S04]  /*2700*/  LDG.E.64 R14, desc[UR6][R28.64+0x1800] ;  /* 0x001800061c0e7981 */ /* 0x000f68000c1e1b00 */
[----:B------:R-:W5:Y:S01]  /*2710*/  LDG.E.64 R26, desc[UR6][R28.64+0x2000] ;  /* 0x002000061c1a7981 */ /* 0x000f62000c1e1b00 */
[----:B--2---:R-:W-:-:S02]  /*2720*/  DADD R16, -RZ, -R18 ;  /* 0x00000000ff107229 */ /* 0x004fc40000000912 */
[----:B------:R-:W-:-:S08]  /*2730*/  DSETP.GEU.AND P0, PT, R18, RZ, PT ;  /* 0x000000ff1200722a */ /* 0x000fd00003f0e000 */
[----:B------:R-:W-:Y:S02]  /*2740*/  FSEL R18, R16, R18, !P0 ;  /* 0x0000001210127208 */ /* 0x000fe40004000000 */
[----:B------:R-:W-:Y:S01]  /*2750*/  FSEL R19, R17, R19, !P0 ;  /* 0x0000001311137208 */ /* 0x000fe20004000000 */
[----:B---3--:R-:W-:Y:S02]  /*2760*/  DADD R16, -RZ, -R22 ;  /* 0x00000000ff107229 */ /* 0x008fe40000000916 */
[----:B------:R-:W-:-:S03]  /*2770*/  DSETP.GEU.AND P0, PT, R22, RZ, PT ;  /* 0x000000ff1600722a */ /* 0x000fc60003f0e000 */
[----:B------:R-:W-:-:S05]  /*2780*/  DSETP.GEU.AND P1, PT, R10, R18, PT ;  /* 0x000000120a00722a */ /* 0x000fca0003f2e000 */
[----:B------:R-:W-:Y:S02]  /*2790*/  FSEL R16, R16, R22, !P0 ;  /* 0x0000001610107208 */ /* 0x000fe40004000000 */
[----:B------:R-:W-:Y:S01]  /*27a0*/  FSEL R17, R17, R23, !P0 ;  /* 0x0000001711117208 */ /* 0x000fe20004000000 */
[----:B----4-:R-:W-:Y:S01]  /*27b0*/  DSETP.GEU.AND P0, PT, R20, RZ, PT ;  /* 0x000000ff1400722a */ /* 0x010fe20003f0e000 */
[----:B------:R-:W-:Y:S01]  /*27c0*/  FSEL R18, R18, R10, !P1 ;  /* 0x0000000a12127208 */ /* 0x000fe20004800000 */
[----:B------:R-:W2:Y:S01]  /*27d0*/  LDG.E.64 R22, desc[UR6][R28.64+0x2800] ;  /* 0x002800061c167981 */ /* 0x000ea2000c1e1b00 */
[----:B------:R-:W-:Y:S01]  /*27e0*/  FSEL R19, R19, R11, !P1 ;  /* 0x0000000b13137208 */ /* 0x000fe20004800000 */
[----:B------:R-:W-:-:S05]  /*27f0*/  DADD R10, -RZ, -R20 ;  /* 0x00000000ff0a7229 */ /* 0x000fca0000000914 */
[----:B------:R-:W-:-:S05]  /*2800*/  DSETP.GEU.AND P1, PT, R18, R16, PT ;  /* 0x000000101200722a */ /* 0x000fca0003f2e000 */
[----:B------:R-:W-:Y:S02]  /*2810*/  FSEL R10, R10, R20, !P0 ;  /* 0x000000140a0a7208 */ /* 0x000fe40004000000 */
[----:B------:R-:W-:Y:S02]  /*2820*/  FSEL R11, R11, R21, !P0 ;  /* 0x000000150b0b7208 */ /* 0x000fe40004000000 */
[----:B------:R-:W-:Y:S02]  /*2830*/  FSEL R16, R16, R18, !P1 ;  /* 0x0000001210107208 */ /* 0x000fe40004800000 */
[----:B------:R-:W-:-:S06]  /*2840*/  FSEL R17, R17, R19, !P1 ;  /* 0x0000001311117208 */ /* 0x000fcc0004800000 */
[----:B------:R-:W-:-:S06]  /*2850*/  DSETP.GEU.AND P1, PT, R16, R10, PT ;  /* 0x0000000a1000722a */ /* 0x000fcc0003f2e000 */
[----:B------:R-:W-:Y:S02]  /*2860*/  FSEL R10, R10, R16, !P1 ;  /* 0x000000100a0a7208 */ /* 0x000fe40004800000 */
[----:B------:R-:W-:Y:S02]  /*2870*/  FSEL R11, R11, R17, !P1 ;  /* 0x000000110b0b7208 */ /* 0x000fe40004800000 */
[----:B------:R-:W3:Y:S01]  /*2880*/  LDG.E.64 R16, desc[UR6][R28.64+0x3000] ;  /* 0x003000061c107981 */ /* 0x000ee2000c1e1b00 */
[----:B-----5:R-:W-:Y:S02]  /*2890*/  DADD R18, -RZ, -R14 ;  /* 0x00000000ff127229 */ /* 0x020fe4000000090e */
[----:B------:R-:W-:-:S08]  /*28a0*/  DSETP.GEU.AND P0, PT, R14, RZ, PT ;  /* 0x000000ff0e00722a */ /* 0x000fd00003f0e000 */
[----:B------:R-:W-:Y:S02]  /*28b0*/  FSEL R14, R18, R14, !P0 ;  /* 0x0000000e120e7208 */ /* 0x000fe40004000000 */
[----:B------:R-:W-:Y:S02]  /*28c0*/  FSEL R15, R19, R15, !P0 ;  /* 0x0000000f130f7208 */ /* 0x000fe40004000000 */
[----:B------:R-:W4:Y:S01]  /*28d0*/  LDG.E.64 R18, desc[UR6][R28.64+0x3800] ;  /* 0x003800061c127981 */ /* 0x000f22000c1e1b00 */
[----:B------:R-:W-:Y:S02]  /*28e0*/  DADD R20, -RZ, -R26 ;  /* 0x00000000ff147229 */ /* 0x000fe4000000091a */
[----:B------:R-:W-:Y:S02]  /*28f0*/  DSETP.GEU.AND P0, PT, R26, RZ, PT ;  /* 0x000000ff1a00722a */ /* 0x000fe40003f0e000 */
        /* <DEDUP_REMOVED lines=8> */
[----:B-1----:R-:W-:Y:S01]  /*2980*/  IMAD.IADD R4, R12, 0x1, -R2 ;  /* 0x000000010c047824 */ /* 0x002fe200078e0a02 */
[----:B--2---:R-:W-:Y:S02]  /*2990*/  DADD R10, -RZ, -R22 ;  /* 0x00000000ff0a7229 */ /* 0x004fe40000000916 */
[----:B------:R-:W-:-:S08]  /*29a0*/  DSETP.GEU.AND P0, PT, R22, RZ, PT ;  /* 0x000000ff1600722a */ /* 0x000fd00003f0e000 */
[----:B------:R-:W-:Y:S02]  /*29b0*/  FSEL R10, R10, R22, !P0 ;  /* 0x000000160a0a7208 */ /* 0x000fe40004000000 */
[----:B------:R-:W-:-:S06]  /*29c0*/  FSEL R11, R11, R23, !P0 ;  /* 0x000000170b0b7208 */ /* 0x000fcc0004000000 */
[----:B------:R-:W-:-:S06]  /*29d0*/  DSETP.GEU.AND P1, PT, R20, R10, PT ;  /* 0x0000000a1400722a */ /* 0x000fcc0003f2e000 */
[----:B------:R-:W-:Y:S01]  /*29e0*/  FSEL R10, R10, R20, !P1 ;  /* 0x000000140a0a7208 */ /* 0x000fe20004800000 */
[----:B---3--:R-:W-:Y:S02]  /*29f0*/  DADD R14, -RZ, -R16 ;  /* 0x00000000ff0e7229 */ /* 0x008fe40000000910 */
[----:B------:R-:W-:Y:S01]  /*2a00*/  DSETP.GEU.AND P0, PT, R16, RZ, PT ;  /* 0x000000ff1000722a */ /* 0x000fe20003f0e000 */
[----:B------:R-:W-:-:S07]  /*2a10*/  FSEL R11, R11, R21, !P1 ;  /* 0x000000150b0b7208 */ /* 0x000fce0004800000 */
[----:B------:R-:W-:Y:S02]  /*2a20*/  FSEL R14, R14, R16, !P0 ;  /* 0x000000100e0e7208 */ /* 0x000fe40004000000 */
[----:B------:R-:W-:-:S06]  /*2a30*/  FSEL R15, R15, R17, !P0 ;  /* 0x000000110f0f7208 */ /* 0x000fcc0004000000 */
[----:B------:R-:W-:Y:S02]  /*2a40*/  DSETP.GEU.AND P1, PT, R10, R14, PT ;  /* 0x0000000e0a00722a */ /* 0x000fe40003f2e000 */
[----:B----4-:R-:W-:-:S04]  /*2a50*/  DADD R16, -RZ, -R18 ;  /* 0x00000000ff107229 */ /* 0x010fc80000000912 */
[----:B------:R-:W-:Y:S01]  /*2a60*/  FSEL R11, R15, R11, !P1 ;  /* 0x0000000b0f0b7208 */ /* 0x000fe20004800000 */
[----:B------:R-:W-:Y:S01]  /*2a70*/  IMAD.SHL.U32 R15, R13, 0x800, RZ ;  /* 0x000008000d0f7824 */ /* 0x000fe200078e00ff */
[----:B------:R-:W-:Y:S01]  /*2a80*/  DSETP.GEU.AND P0, PT, R18, RZ, PT ;  /* 0x000000ff1200722a */ /* 0x000fe20003f0e000 */
[----:B------:R-:W-:-:S03]  /*2a90*/  FSEL R10, R14, R10, !P1 ;  /* 0x0000000a0e0a7208 */ /* 0x000fc60004800000 */
[----:B------:R-:W-:Y:S02]  /*2aa0*/  ISETP.GE.U32.AND P1, PT, R4, R15, PT ;  /* 0x0000000f0400720c */ /* 0x000fe40003f26070 */
[----:B------:R-:W-:Y:S02]  /*2ab0*/  FSEL R16, R16, R18, !P0 ;  /* 0x0000001210107208 */ /* 0x000fe40004000000 */
[----:B------:R-:W-:-:S06]  /*2ac0*/  FSEL R17, R17, R19, !P0 ;  /* 0x0000001311117208 */ /* 0x000fcc0004000000 */
[----:B------:R-:W-:-:S06]  /*2ad0*/  DSETP.GEU.AND P0, PT, R10, R16, PT ;  /* 0x000000100a00722a */ /* 0x000fcc0003f0e000 */
[----:B------:R-:W-:Y:S02]  /*2ae0*/  FSEL R10, R16, R10, !P0 ;  /* 0x0000000a100a7208 */ /* 0x000fe40004000000 */
[----:B------:R-:W-:Y:S01]  /*2af0*/  FSEL R11, R17, R11, !P0 ;  /* 0x0000000b110b7208 */ /* 0x000fe20004000000 */
[----:B------:R-:W-:Y:S06]  /*2b00*/  @!P1 BRA `(.L_x_667) ;  /* 0x0000001400809947 */ /* 0x000fec0003800000 */
[C---:B------:R-:W-:Y:S01]  /*2b10*/  IMAD.IADD R2, R15.reuse, 0x1, R2 ;  /* 0x000000010f027824 */ /* 0x040fe200078e0202 */
[----:B------:R-:W-:Y:S01]  /*2b20*/  UIADD3 UR4, UPT, UPT, UR4, 0x1, URZ ;  /* 0x0000000104047890 */ /* 0x000fe2000fffe0ff */
[C---:B------:R-:W-:Y:S02]  /*2b30*/  IMAD.IADD R5, R15.reuse, 0x1, R5 ;  /* 0x000000010f057824 */ /* 0x040fe400078e0205 */
[----:B------:R-:W-:Y:S01]  /*2b40*/  IMAD.IADD R6, R6, 0x1, -R15 ;  /* 0x0000000106067824 */ /* 0x000fe200078e0a0f */
[----:B------:R-:W-:Y:S01]  /*2b50*/  ISETP.GT.U32.AND P0, PT, R2, R7, PT ;  /* 0x000000070200720c */ /* 0x000fe20003f04070 */
[----:B------:R-:W-:-:S12]  /*2b60*/  IMAD.IADD R25, R15, 0x1, R25 ;  /* 0x000000010f197824 */ /* 0x000fd800078e0219 */
[----:B------:R-:W-:Y:S05]  /*2b70*/  @!P0 BRA `(.L_x_669) ;  /* 0xfffffff800cc8947 */ /* 0x000fea000383ffff */
[----:B------:R-:W-:-:S07]  /*2b80*/  IMAD.MOV.U32 R17, RZ, RZ, R15 ;  /* 0x000000ffff117224 */ /* 0x000fce00078e000f */
.L_x_668:
[----:B------:R-:W-:Y:S01]  /*2b90*/  IMAD.IADD R4, R12, 0x1, -R2 ;  /* 0x000000010c047824 */ /* 0x000fe200078e0a02 */
[----:B------:R-:W-:Y:S04]  /*2ba0*/  BSSY.RECONVERGENT B1, `(.L_x_667) ;  /* 0x0000156000017945 */ /* 0x000fe80003800200 */
[----:B------:R-:W-:-:S04]  /*2bb0*/  ISETP.GE.AND P0, PT, R3, R4, PT ;  /* 0x000000040300720c */ /* 0x000fc80003f06270 */
[----:B------:R-:W-:-:S13]  /*2bc0*/  ISETP.GE.U32.OR P0, PT, R2, R12, P0 ;  /* 0x0000000c0200720c */ /* 0x000fda0000706470 */
[----:B------:R-:W-:Y:S05]  /*2bd0*/  @P0 BRA `(.L_x_670) ;  /* 0x0000001400480947 */ /* 0x000fea0003800000 */
[----:B------:R-:W-:Y:S01]  /*2be0*/  IMAD R17, R0, 0x800, R17 ;  /* 0x0000080000117824 */ /* 0x000fe200078e0211 */
[----:B------:R-:W-:Y:S01]  /*2bf0*/  LOP3.LUT R4, RZ, R3, RZ, 0x33, !PT ;  /* 0x00000003ff047212 */ /* 0x000fe200078e33ff */
[----:B------:R-:W-:Y:S01]  /*2c00*/  BSSY.RECONVERGENT B2, `(.L_x_671) ;  /* 0x00000b4000027945 */ /* 0x000fe20003800200 */
[----:B------:R-:W-:Y:S02]  /*2c10*/  IMAD.MOV.U32 R27, RZ, RZ, R3 ;  /* 0x000000ffff1b7224 */ /* 0x000fe400078e0003 */
[----:B------:R-:W-:Y:S01]  /*2c20*/  IADD3 R17, PT, PT, -R17, R12, R4 ;  /* 0x0000000c11117210 */ /* 0x000fe20007ffe104 */
[----:B------:R-:W-:-:S04]  /*2c30*/  IMAD R4, R13, UR4, RZ ;  /* 0x000000040d047c24 */ /* 0x000fc8000f8e02ff */
        /* <DEDUP_REMOVED lines=10> */
.L_x_674:
[----:B------:R-:W-:-:S04]  /*2ce0*/  VIADD R17, R25, 0xfffff800 ;  /* 0xfffff80019117836 */ /* 0x000fc80000000000 */
[----:B------:R-:W-:-:S04]  /*2cf0*/  IMAD.WIDE.U32 R16, R17, 0x8, R8 ;  /* 0x0000000811107825 */ /* 0x000fc800078e0008 */
        /* <DEDUP_REMOVED lines=10> */
[----:B------:R-:W-:-:S04]  /*2da0*/  VIADD R23, R25, 0xfffffc00 ;  /* 0xfffffc0019177836 */ /* 0x000fc80000000000 */
[----:B------:R-:W-:-:S06]  /*2db0*/  IMAD.WIDE.U32 R22, R23, 0x8, R8 ;  /* 0x0000000817167825 */ /* 0x000fcc00078e0008 */
[----:B------:R-:W5:Y:S01]  /*2dc0*/  LDG.E.64 R22, desc[UR6][R22.64] ;  /* 0x0000000616167981 */ /* 0x000f62000c1e1b00 */
        /* <DEDUP_REMOVED lines=11> */
[----:B----4-:R-:W-:-:S05]  /*2e80*/  DADD R10, -RZ, -R18 ;  /* 0x00000000ff0a7229 */ /* 0x010fca0000000912 */
[----:B------:R-:W-:Y:S02]  /*2e90*/  DSETP.GEU.AND P0, PT, R16, R12, PT ;  /* 0x0000000c1000722a */ /* 0x000fe40003f0e000 */
[----:B------:R-:W-:Y:S01]  /*2ea0*/  DSETP.GEU.AND P1, PT, R18, RZ, PT ;  /* 0x000000ff1200722a */ /* 0x000fe20003f2e000 */
[----:B------:R-:W-:-:S03]  /*2eb0*/  VIADD R21, R25, 0xfffffd00 ;  /* 0xfffffd0019157836 */ /* 0x000fc60000000000 */
[----:B------:R-:W-:Y:S02]  /*2ec0*/  FSEL R16, R12, R16, !P0 ;  /* 0x000000100c107208 */ /* 0x000fe40004000000 */
[----:B------:R-:W-:Y:S01]  /*2ed0*/  FSEL R17, R13, R17, !P0 ;  /* 0x000000110d117208 */ /* 0x000fe20004000000 */
[----:B-----5:R-:W-:Y:S01]  /*2ee0*/  DADD R12, -RZ, -R14 ;  /* 0x00000000ff0c7229 */ /* 0x020fe2000000090e */
[----:B------:R-:W-:Y:S01]  /*2ef0*/  FSEL R10, R10, R18, !P1 ;  /* 0x000000120a0a7208 */ /* 0x000fe20004800000 */
[----:B------:R-:W-:Y:S01]  /*2f00*/  IMAD.WIDE.U32 R20, R21, 0x8, R8 ;  /* 0x0000000815147825 */ /* 0x000fe200078e0008 */
[----:B------:R-:W-:Y:S01]  /*2f10*/  FSEL R11, R11, R19, !P1 ;  /* 0x000000130b0b7208 */ /* 0x000fe20004800000 */
[----:B------:R-:W-:Y:S02]  /*2f20*/  DSETP.GEU.AND P1, PT, R14, RZ, PT ;  /* 0x000000ff0e00722a */ /* 0x000fe40003f2e000 */
[----:B------:R-:W-:Y:S02]  /*2f30*/  VIADD R19, R25, 0xfffffe00 ;  /* 0xfffffe0019137836 */ /* 0x000fe40000000000 */
[----:B------:R-:W2:Y:S02]  /*2f40*/  LDG.E.64 R20, desc[UR6][R20.64] ;  /* 0x0000000614147981 */ /* 0x000ea4000c1e1b00 */
[----:B------:R-:W-:-:S02]  /*2f50*/  FSEL R14, R12, R14, !P1 ;  /* 0x0000000e0c0e7208 */ /* 0x000fc40004800000 */
[----:B------:R-:W-:Y:S01]  /*2f60*/  FSEL R15, R13, R15, !P1 ;  /* 0x0000000f0d0f7208 */ /* 0x000fe20004800000 */
[----:B------:R-:W-:Y:S01]  /*2f70*/  IMAD.WIDE.U32 R12, R19, 0x8, R8 ;  /* 0x00000008130c7825 */ /* 0x000fe200078e0008 */
[----:B------:R-:W-:-:S05]  /*2f80*/  DSETP.GEU.AND P0, PT, R16, R10, PT ;  /* 0x0000000a1000722a */ /* 0x000fca0003f0e000 */
[----:B------:R-:W3:Y:S01]  /*2f90*/  LDG.E.64 R12, desc[UR6][R12.64] ;  /* 0x000000060c0c7981 */ /* 0x000ee2000c1e1b00 */
[----:B------:R-:W-:Y:S01]  /*2fa0*/  FSEL R19, R11, R17, !P0 ;  /* 0x000000110b137208 */ /* 0x000fe20004000000 */
[----:B------:R-:W-:Y:S01]  /*2fb0*/  VIADD R11, R25, 0xffffff00 ;  /* 0xffffff00190b7836 */ /* 0x000fe20000000000 */
[----:B------:R-:W-:-:S03]  /*2fc0*/  FSEL R18, R10, R16, !P0 ;  /* 0x000000100a127208 */ /* 0x000fc60004000000 */
[----:B------:R-:W-:-:S06]  /*2fd0*/  IMAD.WIDE.U32 R10, R11, 0x8, R8 ;  /* 0x000000080b0a7825 */ /* 0x000fcc00078e0008 */
[----:B------:R-:W4:Y:S01]  /*2fe0*/  LDG.E.64 R10, desc[UR6][R10.64] ;  /* 0x000000060a0a7981 */ /* 0x000f22000c1e1b00 */
[----:B------:R-:W-:Y:S02]  /*2ff0*/  DADD R16, -RZ, -R22 ;  /* 0x00000000ff107229 */ /* 0x000fe40000000916 */
[----:B------:R-:W-:Y:S02]  /*3000*/  DSETP.GEU.AND P0, PT, R18, R14, PT ;  /* 0x0000000e1200722a */ /* 0x000fe40003f0e000 */
[----:B------:R-:W-:-:S04]  /*3010*/  DSETP.GEU.AND P1, PT, R22, RZ, PT ;  /* 0x000000ff1600722a */ /* 0x000fc80003f2e000 */
[----:B------:R-:W-:Y:S02]  /*3020*/  FSEL R18, R14, R18, !P0 ;  /* 0x000000120e127208 */ /* 0x000fe40004000000 */
[----:B------:R-:W-:Y:S02]  /*3030*/  FSEL R16, R16, R22, !P1 ;  /* 0x0000001610107208 */ /* 0x000fe40004800000 */
[----:B------:R-:W-:Y:S02]  /*3040*/  FSEL R17, R17, R23, !P1 ;  /* 0x0000001711117208 */ /* 0x000fe40004800000 */
[----:B------:R-:W-:-:S06]  /*3050*/  FSEL R19, R15, R19, !P0 ;  /* 0x000000130f137208 */ /* 0x000fcc0004000000 */
[----:B------:R-:W-:Y:S01]  /*3060*/  DSETP.GEU.AND P0, PT, R18, R16, PT ;  /* 0x000000101200722a */ /* 0x000fe20003f0e000 */
[----:B------:R-:W-:-:S05]  /*3070*/  IMAD.WIDE.U32 R22, R25, 0x8, R8 ;  /* 0x0000000819167825 */ /* 0x000fca00078e0008 */
[----:B------:R-:W-:Y:S01]  /*3080*/  FSEL R16, R16, R18, !P0 ;  /* 0x0000001210107208 */ /* 0x000fe20004000000 */
[----:B------:R-:W5:Y:S01]  /*3090*/  LDG.E.64 R22, desc[UR6][R22.64] ;  /* 0x0000000616167981 */ /* 0x000f62000c1e1b00 */
[----:B------:R-:W-:Y:S01]  /*30a0*/  FSEL R17, R17, R19, !P0 ;  /* 0x0000001311117208 */ /* 0x000fe20004000000 */
[----:B--2---:R-:W-:Y:S02]  /*30b0*/  DADD R14, -RZ, -R20 ;  /* 0x00000000ff0e7229 */ /* 0x004fe40000000914 */
[----:B------:R-:W-:Y:S02]  /*30c0*/  DSETP.GEU.AND P1, PT, R20, RZ, PT ;  /* 0x000000ff1400722a */ /* 0x000fe40003f2e000 */
[----:B---3--:R-:W-:-:S06]  /*30d0*/  DADD R18, -RZ, -R12 ;  /* 0x00000000ff127229 */ /* 0x008fcc000000090c */
[----:B------:R-:W-:Y:S02]  /*30e0*/  FSEL R14, R14, R20, !P1 ;  /* 0x000000140e0e7208 */ /* 0x000fe40004800000 */
[----:B------:R-:W-:Y:S01]  /*30f0*/  FSEL R15, R15, R21, !P1 ;  /* 0x000000150f0f7208 */ /* 0x000fe20004800000 */
[----:B------:R-:W-:-:S05]  /*3100*/  DSETP.GEU.AND P1, PT, R12, RZ, PT ;  /* 0x000000ff0c00722a */ /* 0x000fca0003f2e000 */
[----:B------:R-:W-:Y:S01]  /*3110*/  DSETP.GEU.AND P0, PT, R16, R14, PT ;  /* 0x0000000e1000722a */ /* 0x000fe20003f0e000 */
[----:B------:R-:W-:Y:S01]  /*3120*/  FSEL R13, R19, R13, !P1 ;  /* 0x0000000d130d7208 */ /* 0x000fe20004800000 */
[----:B------:R-:W-:Y:S01]  /*3130*/  VIADD R19, R25, 0x100 ;  /* 0x0000010019137836 */ /* 0x000fe20000000000 */
[----:B------:R-:W-:-:S03]  /*3140*/  FSEL R12, R18, R12, !P1 ;  /* 0x0000000c120c7208 */ /* 0x000fc60004800000 */
[----:B------:R-:W-:Y:S01]  /*3150*/  FSEL R14, R14, R16, !P0 ;  /* 0x000000100e0e7208 */ /* 0x000fe20004000000 */
[----:B------:R-:W-:Y:S01]  /*3160*/  IMAD.WIDE.U32 R18, R19, 0x8, R8 ;  /* 0x0000000813127825 */ /* 0x000fe200078e0008 */
[----:B------:R-:W-:Y:S01]  /*3170*/  FSEL R15, R15, R17, !P0 ;  /* 0x000000110f0f7208 */ /* 0x000fe20004000000 */
[----:B----4-:R-:W-:Y:S02]  /*3180*/  DADD R16, -RZ, -R10 ;  /* 0x00000000ff107229 */ /* 0x010fe4000000090a */
[----:B------:R-:W-:Y:S02]  /*3190*/  DSETP.GEU.AND P1, PT, R10, RZ, PT ;  /* 0x000000ff0a00722a */ /* 0x000fe40003f2e000 */
[----:B------:R-:W2:Y:S01]  /*31a0*/  LDG.E.64 R18, desc[UR6][R18.64] ;  /* 0x0000000612127981 */ /* 0x000ea2000c1e1b00 */
[----:B------:R-:W-:-:S05]  /*31b0*/  VIADD R21, R25, 0x200 ;  /* 0x0000020019157836 */ /* 0x000fca0000000000 */
[----:B------:R-:W-:Y:S02]  /*31c0*/  FSEL R10, R16, R10, !P1 ;  /* 0x0000000a100a7208 */ /* 0x000fe40004800000 */
        /* <DEDUP_REMOVED lines=9> */
[----:B-----5:R-:W-:Y:S02]  /*3260*/  DADD R12, -RZ, -R22 ;  /* 0x00000000ff0c7229 */ /* 0x020fe40000000916 */
[----:B------:R-:W-:Y:S02]  /*3270*/  DSETP.GEU.AND P0, PT, R20, R10, PT ;  /* 0x0000000a1400722a */ /* 0x000fe40003f0e000 */
[----:B------:R-:W-:-:S04]  /*3280*/  DSETP.GEU.AND P1, PT, R22, RZ, PT ;  /* 0x000000ff1600722a */ /* 0x000fc80003f2e000 */
[----:B------:R-:W-:Y:S02]  /*3290*/  FSEL R20, R10, R20, !P0 ;  /* 0x000000140a147208 */ /* 0x000fe40004000000 */
[----:B------:R-:W-:Y:S02]  /*32a0*/  FSEL R12, R12, R22, !P1 ;  /* 0x000000160c0c7208 */ /* 0x000fe40004800000 */
[----:B------:R-:W-:Y:S02]  /*32b0*/  FSEL R13, R13, R23, !P1 ;  /* 0x000000170d0d7208 */ /* 0x000fe40004800000 */
[----:B------:R-:W-:-:S06]  /*32c0*/  FSEL R21, R11, R21, !P0 ;  /* 0x000000150b157208 */ /* 0x000fcc0004000000 */
[----:B------:R-:W-:-:S06]  /*32d0*/  DSETP.GEU.AND P0, PT, R20, R12, PT ;  /* 0x0000000c1400722a */ /* 0x000fcc0003f0e000 */
[----:B------:R-:W-:Y:S02]  /*32e0*/  FSEL R20, R12, R20, !P0 ;  /* 0x000000140c147208 */ /* 0x000fe40004000000 */
[----:B------:R-:W-:Y:S01]  /*32f0*/  FSEL R21, R13, R21, !P0 ;  /* 0x000000150d157208 */ /* 0x000fe20004000000 */
[----:B--2---:R-:W-:Y:S02]  /*3300*/  DADD R10, -RZ, -R18 ;  /* 0x00000000ff0a7229 */ /* 0x004fe40000000912 */
[----:B------:R-:W-:-:S08]  /*3310*/  DSETP.GEU.AND P1, PT, R18, RZ, PT ;  /* 0x000000ff1200722a */ /* 0x000fd00003f2e000 */
[----:B------:R-:W-:Y:S01]  /*3320*/  FSEL R19, R11, R19, !P1 ;  /* 0x000000130b137208 */ /* 0x000fe20004800000 */
[----:B------:R-:W-:Y:S01]  /*3330*/  VIADD R11, R25, 0x400 ;  /* 0x00000400190b7836 */ /* 0x000fe20000000000 */
[----:B------:R-:W-:Y:S01]  /*3340*/  FSEL R18, R10, R18, !P1 ;  /* 0x000000120a127208 */ /* 0x000fe20004800000 */
[----:B---3--:R-:W-:Y:S02]  /*3350*/  DADD R12, -RZ, -R16 ;  /* 0x00000000ff0c7229 */ /* 0x008fe40000000910 */
[----:B------:R-:W-:Y:S01]  /*3360*/  IMAD.WIDE.U32 R10, R11, 0x8, R8 ;  /* 0x000000080b0a7825 */ /* 0x000fe200078e0008 */
[----:B------:R-:W-:Y:S02]  /*3370*/  DSETP.GEU.AND P1, PT, R16, RZ, PT ;  /* 0x000000ff1000722a */ /* 0x000fe40003f2e000 */
[----:B------:R-:W-:-:S03]  /*3380*/  DSETP.GEU.AND P0, PT, R20, R18, PT ;  /* 0x000000121400722a */ /* 0x000fc60003f0e000 */
[----:B------:R-:W2:Y:S02]  /*3390*/  LDG.E.64 R10, desc[UR6][R10.64] ;  /* 0x000000060a0a7981 */ /* 0x000ea4000c1e1b00 */
[----:B------:R-:W-:Y:S01]  /*33a0*/  FSEL R17, R13, R17, !P1 ;  /* 0x000000110d117208 */ /* 0x000fe20004800000 */
[----:B------:R-:W-:Y:S01]  /*33b0*/  VIADD R13, R25, 0x500 ;  /* 0x00000500190d7836 */ /* 0x000fe20000000000 */
[----:B------:R-:W-:Y:S02]  /*33c0*/  FSEL R18, R18, R20, !P0 ;  /* 0x0000001412127208 */ /* 0x000fe40004000000 */
[----:B------:R-:W-:Y:S01]  /*33d0*/  FSEL R16, R12, R16, !P1 ;  /* 0x000000100c107208 */ /* 0x000fe20004800000 */
[----:B------:R-:W-:Y:S01]  /*33e0*/  IMAD.WIDE.U32 R12, R13, 0x8, R8 ;  /* 0x000000080d0c7825 */ /* 0x000fe200078e0008 */
[----:B------:R-:W-:Y:S01]  /*33f0*/  FSEL R19, R19, R21, !P0 ;  /* 0x0000001513137208 */ /* 0x000fe20004000000 */
[----:B----4-:R-:W-:Y:S02]  /*3400*/  DADD R20, -RZ, -R14 ;  /* 0x00000000ff147229 */ /* 0x010fe4000000090e */
[----:B------:R-:W-:-:S02]  /*3410*/  DSETP.GEU.AND P1, PT, R14, RZ, PT ;  /* 0x000000ff0e00722a */ /* 0x000fc40003f2e000 */
[----:B------:R-:W3:Y:S01]  /*3420*/  LDG.E.64 R12, desc[UR6][R12.64] ;  /* 0x000000060c0c7981 */ /* 0x000ee2000c1e1b00 */
[----:B------:R-:W-:-:S05]  /*3430*/  DSETP.GEU.AND P0, PT, R18, R16, PT ;  /* 0x000000101200722a */ /* 0x000fca0003f0e000 */
[----:B------:R-:W-:Y:S01]  /*3440*/  FSEL R15, R21, R15, !P1 ;  /* 0x0000000f150f7208 */ /* 0x000fe20004800000 */
[----:B------:R-:W-:Y:S01]  /*3450*/  VIADD R21, R25, 0x600 ;  /* 0x0000060019157836 */ /* 0x000fe20000000000 */
[----:B------:R-:W-:Y:S02]  /*3460*/  FSEL R16, R16, R18, !P0 ;  /* 0x0000001210107208 */ /* 0x000fe40004000000 */
[----:B------:R-:W-:Y:S01]  /*3470*/  FSEL R17, R17, R19, !P0 ;  /* 0x0000001311117208 */ /* 0x000fe20004000000 */
[----:B------:R-:W-:Y:S01]  /*3480*/  IMAD.WIDE.U32 R18, R21, 0x8, R8 ;  /* 0x0000000815127825 */ /* 0x000fe200078e0008 */
[----:B------:R-:W-:-:S03]  /*3490*/  FSEL R14, R20, R14, !P1 ;  /* 0x0000000e140e7208 */ /* 0x000fc60004800000 */
[----:B------:R-:W-:Y:S02]  /*34a0*/  VIADD R21, R25, 0x700 ;  /* 0x0000070019157836 */ /* 0x000fe40000000000 */
[----:B------:R-:W4:Y:S02]  /*34b0*/  LDG.E.64 R18, desc[UR6][R18.64] ;  /* 0x0000000612127981 */ /* 0x000f24000c1e1b00 */
[----:B------:R-:W-:-:S06]  /*34c0*/  IMAD.WIDE.U32 R20, R21, 0x8, R8 ;  /* 0x0000000815147825 */ /* 0x000fcc00078e0008 */
[----:B------:R-:W5:Y:S01]  /*34d0*/  LDG.E.64 R20, desc[UR6][R20.64] ;  /* 0x0000000614147981 */ /* 0x000f62000c1e1b00 */
        /* <DEDUP_REMOVED lines=17> */
[----:B----4-:R-:W-:Y:S02]  /*35f0*/  DADD R14, -RZ, -R18 ;  /* 0x00000000ff0e7229 */ /* 0x010fe40000000912 */
[----:B------:R-:W-:-:S03]  /*3600*/  DSETP.GEU.AND P1, PT, R18, RZ, PT ;  /* 0x000000ff1200722a */ /* 0x000fc60003f2e000 */
[----:B------:R-:W-:-:S06]  /*3610*/  DSETP.GEU.AND P0, PT, R10, R12, PT ;  /* 0x0000000c0a00722a */ /* 0x000fcc0003f0e000 */
[----:B------:R-:W-:Y:S02]  /*3620*/  FSEL R10, R12, R10, !P0 ;  /* 0x0000000a0c0a7208 */ /* 0x000fe40004000000 */
[----:B------:R-:W-:Y:S01]  /*3630*/  FSEL R11, R13, R11, !P0 ;  /* 0x0000000b0d0b7208 */ /* 0x000fe20004000000 */
[----:B-----5:R-:W-:Y:S01]  /*3640*/  DADD R12, -RZ, -R20 ;  /* 0x00000000ff0c7229 */ /* 0x020fe20000000914 */
[----:B------:R-:W-:Y:S02]  /*3650*/  FSEL R14, R14, R18, !P1 ;  /* 0x000000120e0e7208 */ /* 0x000fe40004800000 */
[----:B------:R-:W-:Y:S01]  /*3660*/  FSEL R15, R15, R19, !P1 ;  /* 0x000000130f0f7208 */ /* 0x000fe20004800000 */
[----:B------:R-:W-:-:S05]  /*3670*/  DSETP.GEU.AND P1, PT, R20, RZ, PT ;  /* 0x000000ff1400722a */ /* 0x000fca0003f2e000 */
[----:B------:R-:W-:Y:S01]  /*3680*/  DSETP.GEU.AND P0, PT, R10, R14, PT ;  /* 0x0000000e0a00722a */ /* 0x000fe20003f0e000 */
        /* <DEDUP_REMOVED lines=10> */
.L_x_673:
[----:B------:R-:W-:-:S07]  /*3730*/  VIADD R27, R4, 0xfffff800 ;  /* 0xfffff800041b7836 */ /* 0x000fce0000000000 */
.L_x_672:
[----:B------:R-:W-:Y:S05]  /*3740*/  BSYNC.RECONVERGENT B2 ;  /* 0x0000000000027941 */ /* 0x000fea0003800200 */
.L_x_671:
        /* <DEDUP_REMOVED lines=8> */
[----:B------:R-:W-:-:S04]  /*37d0*/  IMAD.WIDE.U32 R20, R25, 0x8, R8 ;  /* 0x0000000819147825 */ /* 0x000fc800078e0008 */
[----:B------:R-:W-:Y:S02]  /*37e0*/  VIADD R13, R25, 0x100 ;  /* 0x00000100190d7836 */ /* 0x000fe40000000000 */
[----:B------:R-:W2:Y:S02]  /*37f0*/  LDG.E.64 R20, desc[UR6][R20.64] ;  /* 0x0000000614147981 */ /* 0x000ea4000c1e1b00 */
[----:B------:R-:W-:-:S04]  /*3800*/  IMAD.WIDE.U32 R12, R13, 0x8, R8 ;  /* 0x000000080d0c7825 */ /* 0x000fc800078e0008 */
[----:B------:R-:W-:Y:S02]  /*3810*/  VIADD R15, R25, 0x200 ;  /* 0x00000200190f7836 */ /* 0x000fe40000000000 */
[----:B------:R-:W3:Y:S02]  /*3820*/  LDG.E.64 R12, desc[UR6][R12.64] ;  /* 0x000000060c0c7981 */ /* 0x000ee4000c1e1b00 */
        /* <DEDUP_REMOVED lines=15> */
[----:B------:R-:W-:Y:S01]  /*3920*/  FSEL R13, R21, R13, !P2 ;  /* 0x0000000d150d7208 */ /* 0x000fe20005000000 */
[----:B------:R-:W-:Y:S01]  /*3930*/  VIADD R21, R25, 0x500 ;  /* 0x0000050019157836 */ /* 0x000fe20000000000 */
[----:B------:R-:W-:Y:S02]  /*3940*/  FSEL R10, R18, R10, !P1 ;  /* 0x0000000a120a7208 */ /* 0x000fe40004800000 */
[----:B------:R-:W-:Y:S01]  /*3950*/  FSEL R11, R19, R11, !P1 ;  /* 0x0000000b130b7208 */ /* 0x000fe20004800000 */
[----:B----4-:R-:W-:Y:S01]  /*3960*/  DADD R18, -RZ, -R14 ;  /* 0x00000000ff127229 */ /* 0x010fe2000000090e */
[----:B------:R-:W-:Y:S01]  /*3970*/  FSEL R12, R20, R12, !P2 ;  /* 0x0000000c140c7208 */ /* 0x000fe20005000000 */
[----:B------:R-:W-:Y:S01]  /*3980*/  IMAD.WIDE.U32 R20, R21, 0x8, R8 ;  /* 0x0000000815147825 */ /* 0x000fe200078e0008 */
[----:B------:R-:W-:-:S04]  /*3990*/  DSETP.GEU.AND P2, PT, R14, RZ, PT ;  /* 0x000000ff0e00722a */ /* 0x000fc80003f4e000 */
[----:B------:R-:W-:Y:S01]  /*39a0*/  DSETP.GEU.AND P1, PT, R10, R12, PT ;  /* 0x0000000c0a00722a */ /* 0x000fe20003f2e000 */
[----:B------:R-:W2:Y:S02]  /*39b0*/  LDG.E.64 R20, desc[UR6][R20.64] ;  /* 0x0000000614147981 */ /* 0x000ea4000c1e1b00 */
[----:B------:R-:W-:Y:S01]  /*39c0*/  FSEL R15, R19, R15, !P2 ;  /* 0x0000000f130f7208 */ /* 0x000fe20005000000 */
[----:B------:R-:W-:Y:S01]  /*39d0*/  VIADD R19, R25, 0x600 ;  /* 0x0000060019137836 */ /* 0x000fe20000000000 */
[----:B------:R-:W-:Y:S02]  /*39e0*/  FSEL R14, R18, R14, !P2 ;  /* 0x0000000e120e7208 */ /* 0x000fe40005000000 */
[----:B------:R-:W-:Y:S01]  /*39f0*/  FSEL R12, R12, R10, !P1 ;  /* 0x0000000a0c0c7208 */ /* 0x000fe20004800000 */
[----:B------:R-:W-:Y:S01]  /*3a00*/  IMAD.WIDE.U32 R18, R19, 0x8, R8 ;  /* 0x0000000813127825 */ /* 0x000fe200078e0008 */
[----:B------:R-:W-:Y:S01]  /*3a10*/  FSEL R13, R13, R11, !P1 ;  /* 0x0000000b0d0d7208 */ /* 0x000fe20004800000 */
[----:B-----5:R-:W-:-:S02]  /*3a20*/  DADD R10, -RZ, -R16 ;  /* 0x00000000ff0a7229 */ /* 0x020fc40000000910 */
[----:B------:R-:W-:Y:S02]  /*3a30*/  DSETP.GEU.AND P2, PT, R16, RZ, PT ;  /* 0x000000ff1000722a */ /* 0x000fe40003f4e000 */
[----:B------:R-:W3:Y:S01]  /*3a40*/  LDG.E.64 R18, desc[UR6][R18.64] ;  /* 0x0000000612127981 */ /* 0x000ee2000c1e1b00 */
[----:B------:R-:W-:-:S05]  /*3a50*/  VIADD R25, R25, 0x700 ;  /* 0x0000070019197836 */ /* 0x000fca0000000000 */
        /* <DEDUP_REMOVED lines=28> */
[----:B------:R-:W-:Y:S01]  /*3c20*/  FSEL R13, R13, R19, !P2 ;  /* 0x000000130d0d7208 */ /* 0x000fe20005000000 */
[----:B----4-:R-:W-:Y:S02]  /*3c30*/  DADD R14, -RZ, -R16 ;  /* 0x00000000ff0e7229 */ /* 0x010fe40000000910 */
        /* <DEDUP_REMOVED lines=9> */
.L_x_676:
[----:B------:R-:W-:Y:S05]  /*3cd0*/  BSYNC.RECONVERGENT B2 ;  /* 0x0000000000027941 */ /* 0x000fea0003800200 */
.L_x_675:
[----:B------:R-:W-:Y:S05]  /*3ce0*/  @!P0 BRA `(.L_x_670) ;  /* 0x0000000400048947 */ /* 0x000fea0003800000 */
[----:B------:R-:W-:Y:S01]  /*3cf0*/  ISETP.GE.U32.AND P1, PT, R4, 0x4, PT ;  /* 0x000000040400780c */ /* 0x000fe20003f26070 */
[----:B------:R-:W-:Y:S01]  /*3d00*/  BSSY.RECONVERGENT B2, `(.L_x_677) ;  /* 0x000002c000027945 */ /* 0x000fe20003800200 */
[----:B------:R-:W-:-:S11]  /*3d10*/  LOP3.LUT P0, RZ, R7, 0x3, RZ, 0xc0, !PT ;  /* 0x0000000307ff7812 */ /* 0x000fd6000780c0ff */
[----:B------:R-:W-:Y:S05]  /*3d20*/  @!P1 BRA `(.L_x_678) ;  /* 0x0000000000a49947 */ /* 0x000fea0003800000 */
[----:B------:R-:W-:-:S04]  /*3d30*/  IMAD.IADD R7, R27, 0x1, R2 ;  /* 0x000000011b077824 */ /* 0x000fc800078e0202 */
        /* <DEDUP_REMOVED lines=40> */
.L_x_678:
[----:B------:R-:W-:Y:S05]  /*3fc0*/  BSYNC.RECONVERGENT B2 ;  /* 0x0000000000027941 */ /* 0x000fea0003800200 */
.L_x_677:
[----:B------:R-:W-:Y:S05]  /*3fd0*/  @!P0 BRA `(.L_x_670) ;  /* 0x0000000000488947 */ /* 0x000fea0003800000 */
[----:B------:R-:W-:Y:S01]  /*3fe0*/  LOP3.LUT R2, R6, 0xffff, RZ, 0xc0, !PT ;  /* 0x0000ffff06027812 */ /* 0x000fe200078ec0ff */
[----:B------:R-:W-:-:S03]  /*3ff0*/  IMAD.IADD R13, R27, 0x1, R5 ;  /* 0x000000011b0d7824 */ /* 0x000fc600078e0205 */
[----:B------:R-:W-:-:S04]  /*4000*/  LEA.HI R2, R2, 0x1, RZ, 0x18 ;  /* 0x0000000102027811 */ /* 0x000fc800078fc0ff */
[----:B------:R-:W-:-:S05]  /*4010*/  LOP3.LUT R2, R2, 0x3, RZ, 0xc0, !PT ;  /* 0x0000000302027812 */ /* 0x000fca00078ec0ff */
[----:B------:R-:W-:-:S07]  /*4020*/  IMAD.MOV R2, RZ, RZ, -R2 ;  /* 0x000000ffff027224 */ /* 0x000fce00078e0a02 */
.L_x_679:
[----:B------:R-:W-:-:S06]  /*4030*/  IMAD.WIDE.U32 R4, R13, 0x8, R8 ;  /* 0x000000080d047825 */ /* 0x000fcc00078e0008 */
        /* <DEDUP_REMOVED lines=12> */
.L_x_670:
[----:B------:R-:W-:Y:S05]  /*4100*/  BSYNC.RECONVERGENT B1 ;  /* 0x0000000000017941 */ /* 0x000fea0003800200 */
.L_x_667:
        /* <DEDUP_REMOVED lines=39> */
[----:B------:R-:W-:-:S05]  /*4380*/  @!P2 SHF.R.U32.HI R4, RZ, 0x2, R3 ;  /* 0x00000002ff04a819 */ /* 0x000fca0000011603 */
[----:B------:R-:W-:Y:S02]  /*4390*/  FSEL R6, R6, R2, !P0 ;  /* 0x0000000206067208 */ /* 0x000fe40004000000 */
[----:B------:R-:W-:Y:S02]  /*43a0*/  FSEL R7, R7, R5, !P0 ;  /* 0x0000000507077208 */ /* 0x000fe40004000000 */
[----:B------:R-:W-:Y:S02]  /*43b0*/  ISETP.NE.AND P0, PT, R3, RZ, PT ;  /* 0x000000ff0300720c */ /* 0x000fe40003f05270 */
[----:B------:R-:W-:Y:S02]  /*43c0*/  @!P2 LOP3.LUT R4, R4, 0xf8, RZ, 0xc0, !PT ;  /* 0x000000f80404a812 */ /* 0x000fe400078ec0ff */
[----:B------:R-:W-:Y:S02]  /*43d0*/  FSEL R12, R2, R6, P1 ;  /* 0x00000006020c7208 */ /* 0x000fe40000800000 */
[----:B------:R-:W-:Y:S01]  /*43e0*/  FSEL R13, R5, R7, P1 ;  /* 0x00000007050d7208 */ /* 0x000fe20000800000 */
[----:B------:R-:W-:-:S05]  /*43f0*/  @!P2 IMAD.IADD R9, R4, 0x1, R9 ;  /* 0x000000010409a824 */ /* 0x000fca00078e0209 */
[----:B------:R1:W-:Y:S01]  /*4400*/  @!P2 STS.64 [R9+0x8], R6 ;  /* 0x000008060900a388 */ /* 0x0003e20000000a00 */
[----:B------:R-:W-:Y:S06]  /*4410*/  BAR.SYNC.DEFER_BLOCKING 0x0 ;  /* 0x0000000000007b1d */ /* 0x000fec0000010000 */
        /* <DEDUP_REMOVED lines=29> */
.L_x_666:
[----:B------:R-:W-:Y:S05]  /*45f0*/  BSYNC.RECONVERGENT B0 ;  /* 0x0000000000007941 */ /* 0x000fea0003800200 */
.L_x_650:
[----:B------:R-:W-:Y:S05]  /*4600*/  @P0 EXIT ;  /* 0x000000000000094d */ /* 0x000fea0003800000 */
[----:B------:R-:W2:Y:S02]  /*4610*/  LDC.64 R2, c[0x0][0x388] ;  /* 0x0000e200ff027b82 */ /* 0x000ea40000000a00 */
[----:B--2---:R-:W-:-:S05]  /*4620*/  IMAD.WIDE.U32 R2, R0, 0x8, R2 ;  /* 0x0000000800027825 */ /* 0x004fca00078e0002 */
[----:B------:R-:W-:Y:S01]  /*4630*/  STG.E.64 desc[UR6][R2.64], R12 ;  /* 0x0000000c02007986 */ /* 0x000fe2000c101b06 */
[----:B------:R-:W-:Y:S05]  /*4640*/  EXIT ;  /* 0x000000000000794d */ /* 0x000fea0003800000 */
.L_x_680:
        /* <DEDUP_REMOVED lines=11> */
.L_x_1204:


//--------------------- .text._ZN3cub18CUB_300001_SM_10006detail6reduce28DeviceReduceSingleTileKernelINS2_10policy_hubIdj11max_functorIdEE10Policy1000EN6thrust24THRUST_300001_SM_1000_NS6detail15normal_iteratorINSA_10device_ptrIdEEEEPdjS6_dd11abs_functorIdEEEvT0_T1_T2_T3_T4_T6_ --------------------------
	.section	.text._ZN3cub18CUB_300001_SM_10006detail6reduce28DeviceReduceSingleTileKernelINS2_10policy_hubIdj11max_functorIdEE10Policy1000EN6thrust24THRUST_300001_SM_1000_NS6detail15normal_iteratorINSA_10device_ptrIdEEEEPdjS6_dd11abs_functorIdEEEvT0_T1_T2_T3_T4_T6_,"ax",@progbits
	.align	128
        .global         _ZN3cub18CUB_300001_SM_10006detail6reduce28DeviceReduceSingleTileKernelINS2_10policy_hubIdj11max_functorIdEE10Policy1000EN6thrust24THRUST_300001_SM_1000_NS6detail15normal_iteratorINSA_10device_ptrIdEEEEPdjS6_dd11abs_functorIdEEEvT0_T1_T2_T3_T4_T6_
        .type           _ZN3cub18CUB_300001_SM_10006detail6reduce28DeviceReduceSingleTileKernelINS2_10policy_hubIdj11max_functorIdEE10Policy1000EN6thrust24THRUST_300001_SM_1000_NS6detail15normal_iteratorINSA_10device_ptrIdEEEEPdjS6_dd11abs_functorIdEEEvT0_T1_T2_T3_T4_T6_,@function
        .size           _ZN3cub18CUB_300001_SM_10006detail6reduce28DeviceReduceSingleTileKernelINS2_10policy_hubIdj11max_functorIdEE10Policy1000EN6thrust24THRUST_300001_SM_1000_NS6detail15normal_iteratorINSA_10device_ptrIdEEEEPdjS6_dd11abs_functorIdEEEvT0_T1_T2_T3_T4_T6_,(.L_x_1205 - _ZN3cub18CUB_300001_SM_10006detail6reduce28DeviceReduceSingleTileKernelINS2_10policy_hubIdj11max_functorIdEE10Policy1000EN6thrust24THRUST_300001_SM_1000_NS6detail15normal_iteratorINSA_10device_ptrIdEEEEPdjS6_dd11abs_functorIdEEEvT0_T1_T2_T3_T4_T6_)
        .other          _ZN3cub18CUB_300001_SM_10006detail6reduce28DeviceReduceSingleTileKernelINS2_10policy_hubIdj11max_functorIdEE10Policy1000EN6thrust24THRUST_300001_SM_1000_NS6detail15normal_iteratorINSA_10device_ptrIdEEEEPdjS6_dd11abs_functorIdEEEvT0_T1_T2_T3_T4_T6_,@"STO_CUDA_ENTRY STV_DEFAULT"
_ZN3cub18CUB_300001_SM_10006detail6reduce28DeviceReduceSingleTileKernelINS2_10policy_hubIdj11max_functorIdEE10Policy1000EN6thrust24THRUST_300001_SM_1000_NS6detail15normal_iteratorINSA_10device_ptrIdEEEEPdjS6_dd11abs_functorIdEEEvT0_T1_T2_T3_T4_T6_:
.text._ZN3cub18CUB_300001_SM_10006detail6reduce28DeviceReduceSingleTileKernelINS2_10policy_hubIdj11max_functorIdEE10Policy1000EN6thrust24THRUST_300001_SM_1000_NS6detail15normal_iteratorINSA_10device_ptrIdEEEEPdjS6_dd11abs_functorIdEEEvT0_T1_T2_T3_T4_T6_:
        /* <DEDUP_REMOVED lines=13> */
.L_x_681:
        /* <DEDUP_REMOVED lines=17> */
.L_x_685:
[----:B------:R-:W-:Y:S05]  /*01e0*/  BSYNC.RECONVERGENT B1 ;  /* 0x0000000000017941 */ /* 0x000fea0003800200 */
.L_x_684:
        /* <DEDUP_REMOVED lines=17> */
.L_x_690:
        /* <DEDUP_REMOVED lines=134> */
.L_x_689:
[----:B------:R-:W-:Y:S05]  /*0b60*/  BSYNC.RECONVERGENT B2 ;  /* 0x0000000000027941 */ /* 0x000fea0003800200 */
.L_x_688:
        /* <DEDUP_REMOVED lines=73> */
.L_x_692:
[----:B------:R-:W-:Y:S05]  /*1000*/  BSYNC.RECONVERGENT B2 ;  /* 0x0000000000027941 */ /* 0x000fea0003800200 */
.L_x_691:
        /* <DEDUP_REMOVED lines=41> */
.L_x_694:
[----:B------:R-:W-:Y:S05]  /*12a0*/  BSYNC.RECONVERGENT B2 ;  /* 0x0000000000027941 */ /* 0x000fea0003800200 */
.L_x_693:
[----:B------:R-:W-:Y:S05]  /*12b0*/  @!P0 BRA `(.L_x_687) ;  /* 0x0000000000508947 */ /* 0x000fea0003800000 */
[----:B------:R-:W0:Y:S01]  /*12c0*/  LDC.64 R8, c[0x0][0x380] ;  /* 0x0000e000ff087b82 */ /* 0x000e220000000a00 */
[----:B------:R-:W-:Y:S02]  /*12d0*/  IMAD.MOV R0, RZ, RZ, -R0 ;  /* 0x000000ffff007224 */ /* 0x000fe400078e0a00 */
[----:B0-----:R-:W-:-:S04]  /*12e0*/  IMAD.WIDE.U32 R4, R5, 0x8, R8 ;  /* 0x0000000805047825 */ /* 0x001fc800078e0008 */
[----:B------:R-:W-:Y:S02]  /*12f0*/  IMAD.MOV.U32 R10, RZ, RZ, R4 ;  /* 0x000000ffff0a7224 */ /* 0x000fe400078e0004 */
[----:B------:R-:W-:-:S07]  /*1300*/  IMAD.MOV.U32 R11, RZ, RZ, R5 ;  /* 0x000000ffff0b7224 */ /* 0x000fce00078e0005 */
.L_x_695:
        /* <DEDUP_REMOVED lines=15> */
.L_x_687:
[----:B------:R-:W-:Y:S05]  /*1400*/  BSYNC.RECONVERGENT B1 ;  /* 0x0000000000017941 */ /* 0x000fea0003800200 */
.L_x_686:
        /* <DEDUP_REMOVED lines=85> */
.L_x_696:
        /* <DEDUP_REMOVED lines=102> */
.L_x_683:
        /* <DEDUP_REMOVED lines=13> */
[----:B------:R-:W-:Y:S01]  /*2090*/  UMOV UR4, 0x800 ;  /* 0x0000080000047882 */ /* 0x000fe20000000000 */
[----:B--2---:R-:W-:-:S02]  /*20a0*/  DADD R22, -RZ, -R14 ;  /* 0x00000000ff167229 */ /* 0x004fc4000000090e */
        /* <DEDUP_REMOVED lines=43> */
[----:B------:R-:W-:Y:S01]  /*2360*/  DSETP.GEU.AND P0, PT, R4, RZ, PT ;  /* 0x000000ff0400722a */ /* 0x000fe20003f0e000 */
[----:B------:R-:W-:-:S04]  /*2370*/  VIADD R15, R2, 0xfffff800 ;  /* 0xfffff800020f7836 */ /* 0x000fc80000000000 */
[----:B------:R-:W-:-:S03]  /*2380*/  DSETP.GEU.AND P1, PT, R10, R8, PT ;  /* 0x000000080a00722a */ /* 0x000fc60003f2e000 */
[----:B------:R-:W-:Y:S02]  /*2390*/  FSEL R12, R12, R4, !P0 ;  /* 0x000000040c0c7208 */ /* 0x000fe40004000000 */
[----:B------:R-:W-:Y:S02]  /*23a0*/  FSEL R13, R13, R5, !P0 ;  /* 0x000000050d0d7208 */ /* 0x000fe40004000000 */
[----:B------:R-:W-:Y:S02]  /*23b0*/  FSEL R4, R8, R10, !P1 ;  /* 0x0000000a08047208 */ /* 0x000fe40004800000 */
[----:B------:R-:W-:Y:S02]  /*23c0*/  FSEL R5, R9, R11, !P1 ;  /* 0x0000000b09057208 */ /* 0x000fe40004800000 */
[----:B------:R-:W-:-:S04]  /*23d0*/  ISETP.GE.U32.AND P1, PT, R15, 0x800, PT ;  /* 0x000008000f00780c */ /* 0x000fc80003f26070 */
[----:B------:R-:W-:-:S06]  /*23e0*/  DSETP.GEU.AND P0, PT, R4, R12, PT ;  /* 0x0000000c0400722a */ /* 0x000fcc0003f0e000 */
[----:B------:R-:W-:Y:S02]  /*23f0*/  FSEL R4, R12, R4, !P0 ;  /* 0x000000040c047208 */ /* 0x000fe40004000000 */
[----:B------:R-:W-:Y:S01]  /*2400*/  FSEL R5, R13, R5, !P0 ;  /* 0x000000050d057208 */ /* 0x000fe20004000000 */
[----:B------:R-:W-:Y:S06]  /*2410*/  @!P1 BRA `(.L_x_698) ;  /* 0x0000000400309947 */ /* 0x000fec0003800000 */
[----:B------:R-:W0:Y:S01]  /*2420*/  LDC R14, c[0x0][0x390] ;  /* 0x0000e400ff0e7b82 */ /* 0x000e220000000800 */
[----:B------:R-:W-:-:S07]  /*2430*/  UMOV UR4, 0x800 ;  /* 0x0000080000047882 */ /* 0x000fce0000000000 */
[----:B------:R-:W1:Y:S02]  /*2440*/  LDC.64 R6, c[0x0][0x380] ;  /* 0x0000e000ff067b82 */ /* 0x000e640000000a00 */
.L_x_700:
        /* <DEDUP_REMOVED lines=10> */
[----:B--2---:R-:W-:-:S02]  /*24f0*/  DADD R26, -RZ, -R20 ;  /* 0x00000000ff1a7229 */ /* 0x004fc40000000914 */
        /* <DEDUP_REMOVED lines=20> */
[----:B------:R-:W-:Y:S01]  /*2640*/  FSEL R17, R21, R17, !P0 ;  /* 0x0000001115117208 */ /* 0x000fe20004000000 */
[----:B------:R-:W-:Y:S02]  /*2650*/  DSETP.GEU.AND P0, PT, R10, RZ, PT ;  /* 0x000000ff0a00722a */ /* 0x000fe40003f0e000 */
[----:B------:R-:W-:-:S06]  /*2660*/  DSETP.GEU.AND P1, PT, R4, R18, PT ;  /* 0x000000120400722a */ /* 0x000fcc0003f2e000 */
        /* <DEDUP_REMOVED lines=39> */
.L_x_698:
        /* <DEDUP_REMOVED lines=18> */
.L_x_705:
        /* <DEDUP_REMOVED lines=41> */
[----:B------:R-:W-:-:S04]  /*2c90*/  VIADD R35, R43, 0xe00 ;  /* 0x00000e002b237836 */ /* 0x000fc80000000000 */
        /* <DEDUP_REMOVED lines=123> */
.L_x_704:
[----:B------:R-:W-:-:S07]  /*3450*/  VIADD R42, R42, 0xfffff800 ;  /* 0xfffff8002a2a7836 */ /* 0x000fce0000000000 */
.L_x_703:
[----:B------:R-:W-:Y:S05]  /*3460*/  BSYNC.RECONVERGENT B2 ;  /* 0x0000000000027941 */ /* 0x000fea0003800200 */
.L_x_702:
        /* <DEDUP_REMOVED lines=88> */
.L_x_707:
[----:B------:R-:W-:Y:S05]  /*39f0*/  BSYNC.RECONVERGENT B2 ;  /* 0x0000000000027941 */ /* 0x000fea0003800200 */
.L_x_706:
        /* <DEDUP_REMOVED lines=47> */
.L_x_709:
[----:B------:R-:W-:Y:S05]  /*3cf0*/  BSYNC.RECONVERGENT B2 ;  /* 0x0000000000027941 */ /* 0x000fea0003800200 */
.L_x_708:
[----:B------:R-:W-:Y:S05]  /*3d00*/  @!P0 BRA `(.L_x_701) ;  /* 0x00000000003c8947 */ /* 0x000fea0003800000 */
[----:B------:R-:W-:Y:S02]  /*3d10*/  VIADD R11, R42, UR4 ;  /* 0x000000042a0b7c36 */ /* 0x000fe40008000000 */
[----:B------:R-:W-:-:S07]  /*3d20*/  IMAD.MOV R10, RZ, RZ, -R2 ;  /* 0x000000ffff0a7224 */ /* 0x000fce00078e0a02 */
.L_x_710:
        /* <DEDUP_REMOVED lines=13> */
.L_x_701:
[----:B------:R-:W-:Y:S05]  /*3e00*/  BSYNC.RECONVERGENT B1 ;  /* 0x0000000000017941 */ /* 0x000fea0003800200 */
.L_x_699:
        /* <DEDUP_REMOVED lines=74> */
.L_x_697:
[----:B------:R-:W-:Y:S05]  /*42b0*/  BSYNC.RECONVERGENT B0 ;  /* 0x0000000000007941 */ /* 0x000fea0003800200 */
.L_x_682:
        /* <DEDUP_REMOVED lines=9> */
.L_x_711:
        /* <DEDUP_REMOVED lines=11> */
.L_x_1205:


//--------------------- .text._ZN3cub18CUB_300001_SM_10006detail6reduce28DeviceReduceSingleTileKernelINS2_10policy_hubIdy11add_functorIdEE10Policy1000EPdS9_iS6_ddN4cuda3std3__410__identityEEEvT0_T1_T2_T3_T4_T6_ --------------------------
	.section	.text._ZN3cub18CUB_300001_SM_10006detail6reduce28DeviceReduceSingleTileKernelINS2_10policy_hubIdy11add_functorIdEE10Policy1000EPdS9_iS6_ddN4cuda3std3__410__identityEEEvT0_T1_T2_T3_T4_T6_,"ax",@progbits
	.align	128
        .global         _ZN3cub18CUB_300001_SM_10006detail6reduce28DeviceReduceSingleTileKernelINS2_10policy_hubIdy11add_functorIdEE10Policy1000EPdS9_iS6_ddN4cuda3std3__410__identityEEEvT0_T1_T2_T3_T4_T6_
        .type           _ZN3cub18CUB_300001_SM_10006detail6reduce28DeviceReduceSingleTileKernelINS2_10policy_hubIdy11add_functorIdEE10Policy1000EPdS9_iS6_ddN4cuda3std3__410__identityEEEvT0_T1_T2_T3_T4_T6_,@function
        .size           _ZN3cub18CUB_300001_SM_10006detail6reduce28DeviceReduceSingleTileKernelINS2_10policy_hubIdy11add_functorIdEE10Policy1000EPdS9_iS6_ddN4cuda3std3__410__identityEEEvT0_T1_T2_T3_T4_T6_,(.L_x_1206 - _ZN3cub18CUB_300001_SM_10006detail6reduce28DeviceReduceSingleTileKernelINS2_10policy_hubIdy11add_functorIdEE10Policy1000EPdS9_iS6_ddN4cuda3std3__410__identityEEEvT0_T1_T2_T3_T4_T6_)
        .other          _ZN3cub18CUB_300001_SM_10006detail6reduce28DeviceReduceSingleTileKernelINS2_10policy_hubIdy11add_functorIdEE10Policy1000EPdS9_iS6_ddN4cuda3std3__410__identityEEEvT0_T1_T2_T3_T4_T6_,@"STO_CUDA_ENTRY STV_DEFAULT"
_ZN3cub18CUB_300001_SM_10006detail6reduce28DeviceReduceSingleTileKernelINS2_10policy_hubIdy11add_functorIdEE10Policy1000EPdS9_iS6_ddN4cuda3std3__410__identityEEEvT0_T1_T2_T3_T4_T6_:
.text._ZN3cub18CUB_300001_SM_10006detail6reduce28DeviceReduceSingleTileKernelINS2_10policy_hubIdy11add_functorIdEE10Policy1000EPdS9_iS6_ddN4cuda3std3__410__identityEEEvT0_T1_T2_T3_T4_T6_:
        /* <DEDUP_REMOVED lines=13> */
.L_x_712:
        /* <DEDUP_REMOVED lines=16> */
.L_x_717:
[----:B------:R-:W-:Y:S05]  /*01d0*/  BSYNC.RECONVERGENT B1 ;  /* 0x0000000000017941 */ /* 0x000fea0003800200 */
.L_x_716:
        /* <DEDUP_REMOVED lines=17> */
.L_x_722:
        /* <DEDUP_REMOVED lines=8> */
[----:B--2--5:R-:W-:-:S11]  /*0370*/  DADD R6, R8, R6 ;  /* 0x0000000008067229 */ /* 0x024fd60000000006 */
[----:B------:R-:W-:Y:S05]  /*0380*/  @P1 BRA `(.L_x_722) ;  /* 0xfffffffc00d81947 */ /* 0x000fea000383ffff */
.L_x_721:
[----:B------:R-:W-:Y:S05]  /*0390*/  BSYNC.RECONVERGENT B2 ;  /* 0x0000000000027941 */ /* 0x000fea0003800200 */
.L_x_720:
[----:B------:R-:W-:Y:S05]  /*03a0*/  @!P0 BRA `(.L_x_719) ;  /* 0x0000000400688947 */ /* 0x000fea0003800000 */
[----:B------:R-:W-:Y:S01]  /*03b0*/  IMAD.IADD R0, R4, 0x1, -R5 ;  /* 0x0000000104007824 */ /* 0x000fe200078e0a05 */
[----:B------:R-:W-:Y:S01]  /*03c0*/  BSSY.RECONVERGENT B2, `(.L_x_723) ;  /* 0x0000031000027945 */ /* 0x000fe20003800200 */
[----:B------:R-:W-:-:S03]  /*03d0*/  PLOP3.LUT P0, PT, PT, PT, PT, 0x80, 0x8 ;  /* 0x000000000008781c */ /* 0x000fc60003f0f070 */
[----:B------:R-:W-:-:S13]  /*03e0*/  ISETP.GT.AND P1, PT, R0, 0xc00, PT ;  /* 0x00000c000000780c */ /* 0x000fda0003f24270 */
[----:B------:R-:W-:Y:S05]  /*03f0*/  @!P1 BRA `(.L_x_724) ;  /* 0x0000000000b49947 */ /* 0x000fea0003800000 */
[----:B------:R-:W-:Y:S01]  /*0400*/  PLOP3.LUT P0, PT, PT, PT, PT, 0x8, 0x80 ;  /* 0x000000000080781c */ /* 0x000fe20003f0e170 */
[----:B------:R-:W-:-:S12]  /*0410*/  VIADD R0, R4, 0xfffff400 ;  /* 0xfffff40004007836 */ /* 0x000fd80000000000 */
.L_x_725:
        /* <DEDUP_REMOVED lines=26> */
[----:B--2--5:R-:W-:-:S08]  /*05c0*/  DADD R8, R8, R6 ;  /* 0x0000000008087229 */ /* 0x024fd00000000006 */
[----:B---3--:R-:W-:-:S08]  /*05d0*/  DADD R8, R8, R10 ;  /* 0x0000000008087229 */ /* 0x008fd0000000000a */
[----:B----4-:R-:W-:-:S08]  /*05e0*/  DADD R8, R8, R12 ;  /* 0x0000000008087229 */ /* 0x010fd0000000000c */
[----:B------:R-:W-:-:S08]  /*05f0*/  DADD R8, R8, R30 ;  /* 0x0000000008087229 */ /* 0x000fd0000000001e */
        /* <DEDUP_REMOVED lines=11> */
[----:B------:R-:W-:Y:S01]  /*06b0*/  DADD R6, R8, R32 ;  /* 0x0000000008067229 */ /* 0x000fe20000000020 */
[----:B------:R-:W-:Y:S10]  /*06c0*/  @!P1 BRA `(.L_x_725) ;  /* 0xfffffffc00549947 */ /* 0x000ff4000383ffff */
.L_x_724:
[----:B------:R-:W-:Y:S05]  /*06d0*/  BSYNC.RECONVERGENT B2 ;  /* 0x0000000000027941 */ /* 0x000fea0003800200 */
.L_x_723:
        /* <DEDUP_REMOVED lines=16> */
[----:B------:R-:W-:Y:S01]  /*07e0*/  PLOP3.LUT P0, PT, PT, PT, PT, 0x8, 0x80 ;  /* 0x000000000080781c */ /* 0x000fe20003f0e170 */
[----:B------:R-:W-:Y:S01]  /*07f0*/  VIADD R5, R5, 0x800 ;  /* 0x0000080005057836 */ /* 0x000fe20000000000 */
[----:B--2--5:R-:W-:-:S08]  /*0800*/  DADD R10, R6, R10 ;  /* 0x00000000060a7229 */ /* 0x024fd0000000000a */
[----:B---3--:R-:W-:-:S08]  /*0810*/  DADD R10, R10, R12 ;  /* 0x000000000a0a7229 */ /* 0x008fd0000000000c */
[----:B----4-:R-:W-:-:S08]  /*0820*/  DADD R10, R10, R14 ;  /* 0x000000000a0a7229 */ /* 0x010fd0000000000e */
[----:B------:R-:W-:-:S08]  /*0830*/  DADD R10, R10, R16 ;  /* 0x000000000a0a7229 */ /* 0x000fd00000000010 */
[----:B------:R-:W-:-:S08]  /*0840*/  DADD R10, R10, R20 ;  /* 0x000000000a0a7229 */ /* 0x000fd00000000014 */
[----:B------:R-:W-:-:S08]  /*0850*/  DADD R10, R10, R22 ;  /* 0x000000000a0a7229 */ /* 0x000fd00000000016 */
[----:B------:R-:W-:-:S08]  /*0860*/  DADD R10, R10, R24 ;  /* 0x000000000a0a7229 */ /* 0x000fd00000000018 */
[----:B------:R-:W-:-:S11]  /*0870*/  DADD R6, R10, R26 ;  /* 0x000000000a067229 */ /* 0x000fd6000000001a */
.L_x_727:
[----:B------:R-:W-:Y:S05]  /*0880*/  BSYNC.RECONVERGENT B2 ;  /* 0x0000000000027941 */ /* 0x000fea0003800200 */
.L_x_726:
        /* <DEDUP_REMOVED lines=8> */
[----:B--2--5:R-:W-:-:S08]  /*0910*/  DADD R10, R6, R10 ;  /* 0x00000000060a7229 */ /* 0x024fd0000000000a */
[----:B---3--:R-:W-:-:S08]  /*0920*/  DADD R10, R10, R12 ;  /* 0x000000000a0a7229 */ /* 0x008fd0000000000c */
[----:B----4-:R-:W-:-:S08]  /*0930*/  DADD R10, R10, R14 ;  /* 0x000000000a0a7229 */ /* 0x010fd0000000000e */
[----:B------:R-:W-:-:S11]  /*0940*/  DADD R6, R10, R16 ;  /* 0x000000000a067229 */ /* 0x000fd60000000010 */
.L_x_719:
[----:B------:R-:W-:Y:S05]  /*0950*/  BSYNC.RECONVERGENT B1 ;  /* 0x0000000000017941 */ /* 0x000fea0003800200 */
.L_x_718:
[----:B------:R-:W-:-:S13]  /*0960*/  ISETP.GE.AND P0, PT, R4, 0x100, PT ;  /* 0x000001000400780c */ /* 0x000fda0003f06270 */
[----:B------:R-:W-:Y:S05]  /*0970*/  @!P0 BRA `(.L_x_728) ;  /* 0x0000000000e48947 */ /* 0x000fea0003800000 */
[----:B------:R-:W0:Y:S01]  /*0980*/  S2R R12, SR_LANEID ;  /* 0x00000000000c7919 */ /* 0x000e220000000000 */
[----:B-----5:R-:W-:Y:S04]  /*0990*/  SHFL.DOWN PT, R4, R6, 0x1, 0x1f ;  /* 0x08201f0006047f89 */ /* 0x020fe800000e0000 */
        /* <DEDUP_REMOVED lines=28> */
[----:B-1----:R-:W-:Y:S01]  /*0b60*/  @!P1 LEA R7, R13, R2, 0x18 ;  /* 0x000000020d079211 */ /* 0x002fe200078ec0ff */
[----:B------:R-:W-:Y:S01]  /*0b70*/  SHFL.DOWN PT, R4, R8, 0x10, 0x1f ;  /* 0x0a001f0008047f89 */ /* 0x000fe200000e0000 */
[----:B------:R-:W-:-:S03]  /*0b80*/  ISETP.NE.AND P0, PT, R3, RZ, PT ;  /* 0x000000ff0300720c */ /* 0x000fc60003f05270 */
[----:B------:R-:W0:Y:S01]  /*0b90*/  SHFL.DOWN PT, R5, R9, 0x10, 0x1f ;  /* 0x0a001f0009057f89 */ /* 0x000e2200000e0000 */
        /* <DEDUP_REMOVED lines=11> */
[----:B0-----:R-:W0:Y:S04]  /*0c50*/  LDS.128 R8, [UR4+0x10] ;  /* 0x00001004ff087984 */ /* 0x001e280008000c00 */
        /* <DEDUP_REMOVED lines=11> */
.L_x_728:
        /* <DEDUP_REMOVED lines=10> */
[C---:B------:R-:W-:Y:S01]  /*0db0*/  VIADD R0, R2.reuse, 0x2 ;  /* 0x0000000202007836 */ /* 0x040fe20000000000 */
[----:B------:R-:W-:Y:S01]  /*0dc0*/  ISETP.NE.AND P1, PT, R2, RZ, PT ;  /* 0x000000ff0200720c */ /* 0x000fe20003f25270 */
[----:B-1----:R-:W-:-:S12]  /*0dd0*/  DADD R8, R8, R6 ;  /* 0x0000000008087229 */ /* 0x002fd80000000006 */
[----:B------:R-:W0:Y:S01]  /*0de0*/  @!P1 S2R R13, SR_CgaCtaId ;  /* 0x00000000000d9919 */ /* 0x000e220000008800 */
[----:B------:R-:W-:Y:S02]  /*0df0*/  FSEL R10, R8, R6, !P0 ;  /* 0x00000006080a7208 */ /* 0x000fe40004000000 */
[----:B------:R-:W-:Y:S02]  /*0e00*/  FSEL R11, R9, R7, !P0 ;  /* 0x00000007090b7208 */ /* 0x000fe40004000000 */
[----:B------:R-:W-:Y:S01]  /*0e10*/  ISETP.GT.AND P0, PT, R0, R5, PT ;  /* 0x000000050000720c */ /* 0x000fe20003f04270 */
[----:B------:R-:W-:Y:S01]  /*0e20*/  SHFL.DOWN PT, R8, R10, 0x2, R5 ;  /* 0x084000000a087989 */ /* 0x000fe200000e0005 */
[----:B------:R-:W-:-:S03]  /*0e30*/  VIADD R0, R2, 0x4 ;  /* 0x0000000402007836 */ /* 0x000fc60000000000 */
[----:B------:R-:W1:Y:S02]  /*0e40*/  SHFL.DOWN PT, R9, R11, 0x2, R5 ;  /* 0x084000000b097989 */ /* 0x000e6400000e0005 */
[----:B-1----:R-:W-:-:S10]  /*0e50*/  DADD R8, R8, R10 ;  /* 0x0000000008087229 */ /* 0x002fd4000000000a */
[----:B------:R-:W-:Y:S02]  /*0e60*/  FSEL R8, R10, R8, P0 ;  /* 0x000000080a087208 */ /* 0x000fe40000000000 */
[----:B------:R-:W-:Y:S02]  /*0e70*/  FSEL R9, R11, R9, P0 ;  /* 0x000000090b097208 */ /* 0x000fe40000000000 */
        /* <DEDUP_REMOVED lines=9> */
[----:B------:R-:W-:Y:S01]  /*0f10*/  VIADD R0, R2, 0x10 ;  /* 0x0000001002007836 */ /* 0x000fe20000000000 */
[----:B------:R-:W-:Y:S02]  /*0f20*/  @!P1 SHF.R.U32.HI R2, RZ, 0x2, R3 ;  /* 0x00000002ff029819 */ /* 0x000fe40000011603 */
[----:B------:R-:W1:Y:S02]  /*0f30*/  SHFL.DOWN PT, R7, R11, 0x8, R5 ;  /* 0x090000000b077989 */ /* 0x000e6400000e0005 */
[----:B------:R-:W-:Y:S01]  /*0f40*/  @!P1 LOP3.LUT R2, R2, 0xf8, RZ, 0xc0, !PT ;  /* 0x000000f802029812 */ /* 0x000fe200078ec0ff */
[----:B-1----:R-:W-:-:S10]  /*0f50*/  DADD R6, R6, R10 ;  /* 0x0000000006067229 */ /* 0x002fd4000000000a */
[----:B------:R-:W-:Y:S02]  /*0f60*/  FSEL R8, R10, R6, P0 ;  /* 0x000000060a087208 */ /* 0x000fe40000000000 */
[----:B------:R-:W-:Y:S02]  /*0f70*/  FSEL R9, R11, R7, P0 ;  /* 0x000000070b097208 */ /* 0x000fe40000000000 */
[----:B------:R-:W-:Y:S01]  /*0f80*/  ISETP.GT.AND P0, PT, R0, R5, PT ;  /* 0x000000050000720c */ /* 0x000fe20003f04270 */
[----:B------:R-:W-:Y:S01]  /*0f90*/  SHFL.DOWN PT, R6, R8, 0x10, R5 ;  /* 0x0a00000008067989 */ /* 0x000fe200000e0005 */
[----:B------:R-:W-:-:S03]  /*0fa0*/  @!P1 MOV R10, 0x400 ;  /* 0x00000400000a9802 */ /* 0x000fc60000000f00 */
[----:B------:R-:W1:Y:S01]  /*0fb0*/  SHFL.DOWN PT, R7, R9, 0x10, R5 ;  /* 0x0a00000009077989 */ /* 0x000e6200000e0005 */
[----:B0-----:R-:W-:-:S05]  /*0fc0*/  @!P1 LEA R13, R13, R10, 0x18 ;  /* 0x0000000a0d0d9211 */ /* 0x001fca00078ec0ff */
        /* <DEDUP_REMOVED lines=12> */
[----:B----4-:R-:W0:Y:S04]  /*1090*/  LDS.128 R12, [UR4+0x10] ;  /* 0x00001004ff0c7984 */ /* 0x010e280008000c00 */
        /* <DEDUP_REMOVED lines=31> */
.L_x_715:
        /* <DEDUP_REMOVED lines=9> */
[----:B------:R-:W5:Y:S01]  /*1320*/  LDG.E.128.CONSTANT R16, desc[UR6][R20.64+0x2010] ;  /* 0x0020100614107981 */ /* 0x000f62000c1e9d00 */
[----:B------:R-:W-:Y:S01]  /*1330*/  ISETP.GE.U32.AND P0, PT, R4, 0x1000, PT ;  /* 0x000010000400780c */ /* 0x000fe20003f06070 */
[----:B------:R-:W-:Y:S01]  /*1340*/  UMOV UR4, 0x800 ;  /* 0x0000080000047882 */ /* 0x000fe20000000000 */
[----:B--2---:R-:W-:-:S08]  /*1350*/  DADD R24, R24, R26 ;  /* 0x0000000018187229 */ /* 0x004fd0000000001a */
[----:B---3--:R-:W-:-:S08]  /*1360*/  DADD R12, R12, R24 ;  /* 0x000000000c0c7229 */ /* 0x008fd00000000018 */
[----:B------:R-:W-:-:S08]  /*1370*/  DADD R12, R14, R12 ;  /* 0x000000000e0c7229 */ /* 0x000fd0000000000c */
[----:B----4-:R-:W-:-:S08]  /*1380*/  DADD R8, R8, R12 ;  /* 0x0000000008087229 */ /* 0x010fd0000000000c */
[----:B------:R-:W-:-:S08]  /*1390*/  DADD R8, R10, R8 ;  /* 0x000000000a087229 */ /* 0x000fd00000000008 */
[----:B-----5:R-:W-:-:S08]  /*13a0*/  DADD R8, R16, R8 ;  /* 0x0000000010087229 */ /* 0x020fd00000000008 */
[----:B------:R-:W-:Y:S01]  /*13b0*/  DADD R6, R18, R8 ;  /* 0x0000000012067229 */ /* 0x000fe20000000008 */
[----:B------:R-:W-:Y:S10]  /*13c0*/  @!P0 BRA `(.L_x_730) ;  /* 0x0000000000648947 */ /* 0x000ff40003800000 */
[----:B------:R-:W0:Y:S01]  /*13d0*/  LDC R26, c[0x0][0x390] ;  /* 0x0000e400ff1a7b82 */ /* 0x000e220000000800 */
[----:B------:R-:W-:Y:S01]  /*13e0*/  VIADD R27, R4, 0xfffff800 ;  /* 0xfffff800041b7836 */ /* 0x000fe20000000000 */
[----:B------:R-:W-:-:S06]  /*13f0*/  UMOV UR4, 0x800 ;  /* 0x0000080000047882 */ /* 0x000fcc0000000000 */
[----:B------:R-:W1:Y:S02]  /*1400*/  LDC.64 R2, c[0x0][0x380] ;  /* 0x0000e000ff027b82 */ /* 0x000e640000000a00 */
.L_x_732:
[----:B------:R-:W-:-:S04]  /*1410*/  VIADD R25, R5, UR4 ;  /* 0x0000000405197c36 */ /* 0x000fc80008000000 */
[----:B-1----:R-:W-:-:S05]  /*1420*/  IMAD.WIDE.U32 R24, R25, 0x8, R2 ;  /* 0x0000000819187825 */ /* 0x002fca00078e0002 */
[----:B------:R-:W2:Y:S04]  /*1430*/  LDG.E.128.CONSTANT R20, desc[UR6][R24.64] ;  /* 0x0000000618147981 */ /* 0x000ea8000c1e9d00 */
[----:B------:R-:W3:Y:S04]  /*1440*/  LDG.E.128.CONSTANT R16, desc[UR6][R24.64+0x10] ;  /* 0x0000100618107981 */ /* 0x000ee8000c1e9d00 */
[----:B------:R-:W4:Y:S04]  /*1450*/  LDG.E.128.CONSTANT R12, desc[UR6][R24.64+0x2000] ;  /* 0x00200006180c7981 */ /* 0x000f28000c1e9d00 */
[----:B------:R-:W5:Y:S01]  /*1460*/  LDG.E.128.CONSTANT R8, desc[UR6][R24.64+0x2010] ;  /* 0x0020100618087981 */ /* 0x000f62000c1e9d00 */
[----:B0-----:R-:W-:Y:S01]  /*1470*/  IMAD.MOV.U32 R4, RZ, RZ, R26 ;  /* 0x000000ffff047224 */ /* 0x001fe200078e001a */
[----:B--2---:R-:W-:-:S03]  /*1480*/  DADD R20, R20, R6 ;  /* 0x0000000014147229 */ /* 0x004fc60000000006 */
[----:B------:R-:W-:-:S05]  /*1490*/  VIADD R6, R4, -UR4 ;  /* 0x8000000404067c36 */ /* 0x000fca0008000000 */
[----:B------:R-:W-:Y:S01]  /*14a0*/  ISETP.GE.AND P0, PT, R6, 0x800, PT ;  /* 0x000008000600780c */ /* 0x000fe20003f06270 */
[----:B------:R-:W-:-:S08]  /*14b0*/  DADD R20, R22, R20 ;  /* 0x0000000016147229 */ /* 0x000fd00000000014 */
[----:B---3--:R-:W-:-:S08]  /*14c0*/  DADD R16, R16, R20 ;  /* 0x0000000010107229 */ /* 0x008fd00000000014 */
[----:B------:R-:W-:-:S08]  /*14d0*/  DADD R16, R18, R16 ;  /* 0x0000000012107229 */ /* 0x000fd00000000010 */
[----:B----4-:R-:W-:-:S08]  /*14e0*/  DADD R12, R12, R16 ;  /* 0x000000000c0c7229 */ /* 0x010fd00000000010 */
[----:B------:R-:W-:-:S08]  /*14f0*/  DADD R12, R14, R12 ;  /* 0x000000000e0c7229 */ /* 0x000fd0000000000c */
[----:B-----5:R-:W-:-:S08]  /*1500*/  DADD R8, R8, R12 ;  /* 0x0000000008087229 */ /* 0x020fd0000000000c */
[----:B------:R-:W-:Y:S01]  /*1510*/  DADD R6, R10, R8 ;  /* 0x000000000a067229 */ /* 0x000fe20000000008 */
[----:B------:R-:W-:Y:S10]  /*1520*/  @!P0 BRA `(.L_x_731) ;  /* 0x00000008001c8947 */ /* 0x000ff40003800000 */
[----:B------:R-:W-:-:S06]  /*1530*/  UIADD3 UR4, UPT, UPT, UR4, 0x800, URZ ;  /* 0x0000080004047890 */ /* 0x000fcc000fffe0ff */
[----:B------:R-:W-:-:S13]  /*1540*/  ISETP.LT.AND P0, PT, R27, UR4, PT ;  /* 0x000000041b007c0c */ /* 0x000fda000bf01270 */
[----:B------:R-:W-:Y:S05]  /*1550*/  @!P0 BRA `(.L_x_732) ;  /* 0xfffffffc00ac8947 */ /* 0x000fea000383ffff */
.L_x_730:
        /* <DEDUP_REMOVED lines=19> */
.L_x_736:
[----:B------:R-:W-:-:S06]  /*1690*/  IMAD.WIDE.U32 R4, R9, 0x8, R2 ;  /* 0x0000000809047825 */ /* 0x000fcc00078e0002 */
[----:B------:R-:W2:Y:S01]  /*16a0*/  LDG.E.64.CONSTANT R4, desc[UR6][R4.64] ;  /* 0x0000000604047981 */ /* 0x000ea2000c1e9b00 */
[----:B------:R-:W-:Y:S02]  /*16b0*/  VIADD R8, R8, 0x1 ;  /* 0x0000000108087836 */ /* 0x000fe40000000000 */
[----:B------:R-:W-:Y:S02]  /*16c0*/  VIADD R40, R40, 0x100 ;  /* 0x0000010028287836 */ /* 0x000fe40000000000 */
[----:B------:R-:W-:Y:S01]  /*16d0*/  VIADD R9, R9, 0x100 ;  /* 0x0000010009097836 */ /* 0x000fe20000000000 */
[----:B------:R-:W-:Y:S01]  /*16e0*/  ISETP.NE.AND P0, PT, R8, RZ, PT ;  /* 0x000000ff0800720c */ /* 0x000fe20003f05270 */
[----:B--2---:R-:W-:-:S12]  /*16f0*/  DADD R6, R4, R6 ;  /* 0x0000000004067229 */ /* 0x004fd80000000006 */
[----:B------:R-:W-:Y:S05]  /*1700*/  @P0 BRA `(.L_x_736) ;  /* 0xfffffffc00e00947 */ /* 0x000fea000383ffff */
.L_x_735:
[----:B------:R-:W-:Y:S05]  /*1710*/  BSYNC.RECONVERGENT B2 ;  /* 0x0000000000027941 */ /* 0x000fea0003800200 */
.L_x_734:
        /* <DEDUP_REMOVED lines=16> */
.L_x_739:
        /* <DEDUP_REMOVED lines=28> */
[----:B----4-:R-:W-:-:S08]  /*19e0*/  DADD R38, R38, R6 ;  /* 0x0000000026267229 */ /* 0x010fd00000000006 */
[----:B--2---:R-:W-:-:S08]  /*19f0*/  DADD R8, R38, R8 ;  /* 0x0000000026087229 */ /* 0x004fd00000000008 */
[----:B---3--:R-:W-:-:S08]  /*1a00*/  DADD R8, R8, R10 ;  /* 0x0000000008087229 */ /* 0x008fd0000000000a */
[----:B-----5:R-:W-:-:S08]  /*1a10*/  DADD R8, R8, R12 ;  /* 0x0000000008087229 */ /* 0x020fd0000000000c */
        /* <DEDUP_REMOVED lines=13> */
.L_x_738:
[----:B------:R-:W-:Y:S05]  /*1af0*/  BSYNC.RECONVERGENT B2 ;  /* 0x0000000000027941 */ /* 0x000fea0003800200 */
.L_x_737:
        /* <DEDUP_REMOVED lines=15> */
[----:B------:R-:W-:Y:S01]  /*1bf0*/  PLOP3.LUT P0, PT, PT, PT, PT, 0x8, 0x80 ;  /* 0x000000000080781c */ /* 0x000fe20003f0e170 */
[----:B------:R-:W-:-:S02]  /*1c00*/  VIADD R40, R40, 0x800 ;  /* 0x0000080028287836 */ /* 0x000fc40000000000 */
[----:B------:R-:W-:Y:S01]  /*1c10*/  VIADD R43, R43, 0x800 ;  /* 0x000008002b2b7836 */ /* 0x000fe20000000000 */
[----:B----4-:R-:W-:-:S08]  /*1c20*/  DADD R6, R6, R10 ;  /* 0x0000000006067229 */ /* 0x010fd0000000000a */
[----:B--2---:R-:W-:-:S08]  /*1c30*/  DADD R6, R6, R12 ;  /* 0x0000000006067229 */ /* 0x004fd0000000000c */
[----:B---3--:R-:W-:-:S08]  /*1c40*/  DADD R6, R6, R14 ;  /* 0x0000000006067229 */ /* 0x008fd0000000000e */
[----:B-----5:R-:W-:-:S08]  /*1c50*/  DADD R6, R6, R16 ;  /* 0x0000000006067229 */ /* 0x020fd00000000010 */
[----:B------:R-:W-:-:S08]  /*1c60*/  DADD R6, R6, R18 ;  /* 0x0000000006067229 */ /* 0x000fd00000000012 */
[----:B------:R-:W-:Y:S01]  /*1c70*/  DADD R6, R6, R20 ;  /* 0x0000000006067229 */ /* 0x000fe20000000014 */
[----:B------:R-:W-:-:S07]  /*1c80*/  IADD3 R10, P1, PT, R4, 0x4000, RZ ;  /* 0x00004000040a7810 */ /* 0x000fce0007f3e0ff */
[----:B------:R-:W-:Y:S01]  /*1c90*/  DADD R6, R6, R22 ;  /* 0x0000000006067229 */ /* 0x000fe20000000016 */
[----:B0-----:R-:W-:Y:S02]  /*1ca0*/  IMAD.X R5, RZ, RZ, R5, P1 ;  /* 0x000000ffff057224 */ /* 0x001fe400008e0605 */
[----:B------:R-:W-:-:S05]  /*1cb0*/  IMAD.MOV.U32 R4, RZ, RZ, R10 ;  /* 0x000000ffff047224 */ /* 0x000fca00078e000a */
[----:B------:R-:W-:-:S11]  /*1cc0*/  DADD R6, R6, R8 ;  /* 0x0000000006067229 */ /* 0x000fd60000000008 */
.L_x_741:
[----:B------:R-:W-:Y:S05]  /*1cd0*/  BSYNC.RECONVERGENT B2 ;  /* 0x0000000000027941 */ /* 0x000fea0003800200 */
.L_x_740:
[----:B------:R-:W-:-:S13]  /*1ce0*/  ISETP.LT.OR P0, PT, R40, R41, P0 ;  /* 0x000000292800720c */ /* 0x000fda0000701670 */
[----:B------:R-:W-:Y:S05]  /*1cf0*/  @!P0 BRA `(.L_x_733) ;  /* 0x0000000000248947 */ /* 0x000fea0003800000 */
[----:B------:R-:W-:Y:S01]  /*1d00*/  IMAD.WIDE.U32 R2, R43, 0x8, R2 ;  /* 0x000000082b027825 */ /* 0x000fe200078e0002 */
[----:B------:R-:W2:Y:S04]  /*1d10*/  LDG.E.64.CONSTANT R8, desc[UR6][R4.64+-0x800] ;  /* 0xfff8000604087981 */ /* 0x000ea8000c1e9b00 */
[----:B------:R-:W3:Y:S04]  /*1d20*/  LDG.E.64.CONSTANT R10, desc[UR6][R4.64] ;  /* 0x00000006040a7981 */ /* 0x000ee8000c1e9b00 */
[----:B------:R-:W4:Y:S04]  /*1d30*/  LDG.E.64.CONSTANT R2, desc[UR6][R2.64] ;  /* 0x0000000602027981 */ /* 0x000f28000c1e9b00 */
[----:B------:R-:W5:Y:S01]  /*1d40*/  LDG.E.64.CONSTANT R12, desc[UR6][R4.64+0x800] ;  /* 0x00080006040c7981 */ /* 0x000f62000c1e9b00 */
[----:B----4-:R-:W-:-:S08]  /*1d50*/  DADD R6, R6, R2 ;  /* 0x0000000006067229 */ /* 0x010fd00000000002 */
[----:B--2---:R-:W-:-:S08]  /*1d60*/  DADD R6, R6, R8 ;  /* 0x0000000006067229 */ /* 0x004fd00000000008 */
[----:B---3--:R-:W-:-:S08]  /*1d70*/  DADD R6, R6, R10 ;  /* 0x0000000006067229 */ /* 0x008fd0000000000a */
[----:B-----5:R-:W-:-:S11]  /*1d80*/  DADD R6, R6, R12 ;  /* 0x0000000006067229 */ /* 0x020fd6000000000c */
.L_x_733:
[----:B------:R-:W-:Y:S05]  /*1d90*/  BSYNC.RECONVERGENT B1 ;  /* 0x0000000000017941 */ /* 0x000fea0003800200 */
.L_x_731:
        /* <DEDUP_REMOVED lines=31> */
[----:B------:R-:W-:Y:S02]  /*1f90*/  ISETP.NE.AND P0, PT, R0, RZ, PT ;  /* 0x000000ff0000720c */ /* 0x000fe40003f05270 */
[----:B------:R-:W-:Y:S01]  /*1fa0*/  @!P1 LOP3.LUT R6, R6, 0xf8, RZ, 0xc0, !PT ;  /* 0x000000f806069812 */ /* 0x000fe200078ec0ff */
[----:B------:R-:W0:Y:S04]  /*1fb0*/  SHFL.DOWN PT, R3, R5, 0x10, 0x1f ;  /* 0x0a001f0005037f89 */ /* 0x000e2800000e0000 */
        /* <DEDUP_REMOVED lines=11> */
[----:B---3--:R-:W0:Y:S04]  /*2070*/  LDS.128 R8, [UR4+0x10] ;  /* 0x00001004ff087984 */ /* 0x008e280008000c00 */
        /* <DEDUP_REMOVED lines=11> */
.L_x_714:
        /* <DEDUP_REMOVED lines=12> */
.L_x_744:
[----:B------:R-:W-:Y:S05]  /*21f0*/  BSYNC.RECONVERGENT B1 ;  /* 0x0000000000017941 */ /* 0x000fea0003800200 */
.L_x_743:
        /* <DEDUP_REMOVED lines=17> */
.L_x_749:
        /* <DEDUP_REMOVED lines=10> */
.L_x_748:
[----:B------:R-:W-:Y:S05]  /*23b0*/  BSYNC.RECONVERGENT B2 ;  /* 0x0000000000027941 */ /* 0x000fea0003800200 */
.L_x_747:
        /* <DEDUP_REMOVED lines=8> */
.L_x_752:
        /* <DEDUP_REMOVED lines=43> */
.L_x_751:
[----:B------:R-:W-:Y:S05]  /*26f0*/  BSYNC.RECONVERGENT B2 ;  /* 0x0000000000027941 */ /* 0x000fea0003800200 */
.L_x_750:
        /* <DEDUP_REMOVED lines=26> */
.L_x_754:
[----:B------:R-:W-:Y:S05]  /*28a0*/  BSYNC.RECONVERGENT B2 ;  /* 0x0000000000027941 */ /* 0x000fea0003800200 */
.L_x_753:
        /* <DEDUP_REMOVED lines=12> */
.L_x_746:
[----:B------:R-:W-:Y:S05]  /*2970*/  BSYNC.RECONVERGENT B1 ;  /* 0x0000000000017941 */ /* 0x000fea0003800200 */
.L_x_745:
        /* <DEDUP_REMOVED lines=15> */
[----:B0-----:R-:W-:-:S10]  /*2a70*/  DADD R6, R6, R8 ;  /* 0x0000000006067229 */ /* 0x001fd40000000008 */
[----:B------:R-:W-:Y:S02]  /*2a80*/  FSEL R6, R8, R6, P0 ;  /* 0x0000000608067208 */ /* 0x000fe40000000000 */
[----:B------:R-:W-:Y:S02]  /*2a90*/  FSEL R7, R9, R7, P0 ;  /* 0x0000000709077208 */ /* 0x000fe40000000000 */
[----:B------:R-:W-:Y:S01]  /*2aa0*/  ISETP.GT.AND P0, PT, R0, 0x1b, PT ;  /* 0x0000001b0000780c */ /* 0x000fe20003f04270 */
[----:B------:R-:W-:Y:S01]  /*2ab0*/  SHFL.DOWN PT, R2, R6, 0x4, 0x1f ;  /* 0x08801f0006027f89 */ /* 0x000fe200000e0000 */
[----:B------:R-:W-:-:S03]  /*2ac0*/  @!P1 MOV R8, 0x400 ;  /* 0x0000040000089802 */ /* 0x000fc60000000f00 */
[----:B------:R-:W0:Y:S01]  /*2ad0*/  SHFL.DOWN PT, R3, R7, 0x4, 0x1f ;  /* 0x08801f0007037f89 */ /* 0x000e2200000e0000 */
[----:B------:R-:W1:Y:S01]  /*2ae0*/  @!P1 S2R R9, SR_CgaCtaId ;  /* 0x0000000000099919 */ /* 0x000e620000008800 */
[----:B0-----:R-:W-:-:S10]  /*2af0*/  DADD R2, R2, R6 ;  /* 0x0000000002027229 */ /* 0x001fd40000000006 */
[----:B------:R-:W-:Y:S02]  /*2b00*/  FSEL R10, R6, R2, P0 ;  /* 0x00000002060a7208 */ /* 0x000fe40000000000 */
[----:B------:R-:W-:Y:S02]  /*2b10*/  FSEL R11, R7, R3, P0 ;  /* 0x00000003070b7208 */ /* 0x000fe40000000000 */
[----:B------:R-:W-:Y:S01]  /*2b20*/  ISETP.GT.AND P0, PT, R0, 0x17, PT ;  /* 0x000000170000780c */ /* 0x000fe20003f04270 */
[----:B------:R-:W-:Y:S01]  /*2b30*/  SHFL.DOWN PT, R2, R10, 0x8, 0x1f ;  /* 0x09001f000a027f89 */ /* 0x000fe200000e0000 */
[----:B-1----:R-:W-:-:S03]  /*2b40*/  @!P1 LEA R9, R9, R8, 0x18 ;  /* 0x0000000809099211 */ /* 0x002fc600078ec0ff */
[----:B------:R-:W0:Y:S02]  /*2b50*/  SHFL.DOWN PT, R3, R11, 0x8, 0x1f ;  /* 0x09001f000b037f89 */ /* 0x000e2400000e0000 */
        /* <DEDUP_REMOVED lines=29> */
.L_x_755:
[----:B------:R-:W-:-:S04]  /*2d30*/  LOP3.LUT R0, R5, 0x3e0, RZ, 0xc0, !PT ;  /* 0x000003e005007812 */ /* 0x000fc800078ec0ff */
[----:B------:R-:W-:Y:S01]  /*2d40*/  LOP3.LUT R9, RZ, R0, RZ, 0x33, !PT ;  /* 0x00000000ff097212 */ /* 0x000fe200078e33ff */
[----:B------:R-:W-:Y:S02]  /*2d50*/  VIADD R7, R0, 0x20 ;  /* 0x0000002000077836 */ /* 0x000fe40000000000 */
[----:B------:R-:W0:Y:S02]  /*2d60*/  S2R R0, SR_LANEID ;  /* 0x0000000000007919 */ /* 0x000e240000000000 */
        /* <DEDUP_REMOVED lines=19> */
[----:B------:R-:W-:Y:S04]  /*2ea0*/  SHFL.DOWN PT, R2, R6, 0x4, R11 ;  /* 0x0880000006027989 */ /* 0x000fe800000e000b */
[----:B------:R-:W0:Y:S01]  /*2eb0*/  SHFL.DOWN PT, R3, R7, 0x4, R11 ;  /* 0x0880000007037989 */ /* 0x000e2200000e000b */
[----:B------:R-:W1:Y:S01]  /*2ec0*/  @!P1 S2R R10, SR_CgaCtaId ;  /* 0x00000000000a9919 */ /* 0x000e620000008800 */
[----:B0-----:R-:W-:-:S10]  /*2ed0*/  DADD R2, R2, R6 ;  /* 0x0000000002027229 */ /* 0x001fd40000000006 */
[----:B------:R-:W-:Y:S01]  /*2ee0*/  FSEL R8, R6, R2, P0 ;  /* 0x0000000206087208 */ /* 0x000fe20000000000 */
[C---:B------:R-:W-:Y:S01]  /*2ef0*/  VIADD R6, R0.reuse, 0x8 ;  /* 0x0000000800067836 */ /* 0x040fe20000000000 */
[----:B------:R-:W-:Y:S01]  /*2f00*/  FSEL R9, R7, R3, P0 ;  /* 0x0000000307097208 */ /* 0x000fe20000000000 */
[----:B------:R-:W-:Y:S02]  /*2f10*/  VIADD R0, R0, 0x10 ;  /* 0x0000001000007836 */ /* 0x000fe40000000000 */
[----:B------:R-:W-:Y:S01]  /*2f20*/  SHFL.DOWN PT, R2, R8, 0x8, R11 ;  /* 0x0900000008027989 */ /* 0x000fe200000e000b */
[----:B------:R-:W-:-:S03]  /*2f30*/  ISETP.GT.AND P0, PT, R6, R11, PT ;  /* 0x0000000b0600720c */ /* 0x000fc60003f04270 */
[----:B------:R-:W0:Y:S02]  /*2f40*/  SHFL.DOWN PT, R3, R9, 0x8, R11 ;  /* 0x0900000009037989 */ /* 0x000e2400000e000b */
[----:B0-----:R-:W-:-:S10]  /*2f50*/  DADD R2, R2, R8 ;  /* 0x0000000002027229 */ /* 0x001fd40000000008 */
[----:B------:R-:W-:Y:S02]  /*2f60*/  FSEL R6, R8, R2, P0 ;  /* 0x0000000208067208 */ /* 0x000fe40000000000 */
[----:B------:R-:W-:Y:S02]  /*2f70*/  FSEL R7, R9, R3, P0 ;  /* 0x0000000309077208 */ /* 0x000fe40000000000 */
[----:B------:R-:W-:Y:S01]  /*2f80*/  ISETP.GT.AND P0, PT, R0, R11, PT ;  /* 0x0000000b0000720c */ /* 0x000fe20003f04270 */
[----:B------:R-:W-:Y:S01]  /*2f90*/  SHFL.DOWN PT, R2, R6, 0x10, R11 ;  /* 0x0a00000006027989 */ /* 0x000fe200000e000b */
[----:B------:R-:W-:Y:S02]  /*2fa0*/  @!P1 MOV R9, 0x400 ;  /* 0x0000040000099802 */ /* 0x000fe40000000f00 */
[----:B------:R-:W-:Y:S01]  /*2fb0*/  @!P1 SHF.R.U32.HI R8, RZ, 0x2, R5 ;  /* 0x00000002ff089819 */ /* 0x000fe20000011605 */
[----:B------:R-:W0:Y:S01]  /*2fc0*/  SHFL.DOWN PT, R3, R7, 0x10, R11 ;  /* 0x0a00000007037989 */ /* 0x000e2200000e000b */
[----:B-1----:R-:W-:-:S02]  /*2fd0*/  @!P1 LEA R9, R10, R9, 0x18 ;  /* 0x000000090a099211 */ /* 0x002fc400078ec0ff */
[----:B------:R-:W-:-:S05]  /*2fe0*/  @!P1 LOP3.LUT R8, R8, 0xf8, RZ, 0xc0, !PT ;  /* 0x000000f808089812 */ /* 0x000fca00078ec0ff */
[----:B------:R-:W-:Y:S01]  /*2ff0*/  @!P1 IMAD.IADD R9, R8, 0x1, R9 ;  /* 0x0000000108099824 */ /* 0x000fe200078e0209 */
[----:B0-----:R-:W-:-:S10]  /*3000*/  DADD R2, R2, R6 ;  /* 0x0000000002027229 */ /* 0x001fd40000000006 */
[----:B------:R-:W-:Y:S02]  /*3010*/  FSEL R0, R6, R2, P0 ;  /* 0x0000000206007208 */ /* 0x000fe40000000000 */
[----:B------:R-:W-:Y:S02]  /*3020*/  FSEL R3, R7, R3, P0 ;  /* 0x0000000307037208 */ /* 0x000fe40000000000 */
[----:B------:R-:W-:Y:S01]  /*3030*/  ISETP.NE.AND P0, PT, R5, RZ, PT ;  /* 0x000000ff0500720c */ /* 0x000fe20003f05270 */
[----:B------:R-:W-:Y:S02]  /*3040*/  IMAD.MOV.U32 R6, RZ, RZ, R0 ;  /* 0x000000ffff067224 */ /* 0x000fe400078e0000 */
[----:B------:R-:W-:-:S05]  /*3050*/  IMAD.MOV.U32 R7, RZ, RZ, R3 ;  /* 0x000000ffff077224 */ /* 0x000fca00078e0003 */
[----:B------:R1:W-:Y:S01]  /*3060*/  @!P1 STS.64 [R9+0x8], R6 ;  /* 0x0000080609009388 */ /* 0x0003e20000000a00 */
[----:B------:R-:W-:Y:S06]  /*3070*/  BAR.SYNC.DEFER_BLOCKING 0x0 ;  /* 0x0000000000007b1d */ /* 0x000fec0000010000 */
[----:B------:R-:W-:Y:S05]  /*3080*/  @P0 BRA `(.L_x_729) ;  /* 0x0000001000500947 */ /* 0x000fea0003800000 */
[----:B------:R-:W0:Y:S01]  /*3090*/  S2UR UR5, SR_CgaCtaId ;  /* 0x00000000000579c3 */ /* 0x000e220000008800 */
[----:B------:R-:W-:Y:S01]  /*30a0*/  UMOV UR4, 0x400 ;  /* 0x0000040000047882 */ /* 0x000fe20000000000 */
[----:B------:R-:W-:Y:S01]  /*30b0*/  ISETP.GT.AND P1, PT, R4, 0x20, PT ;  /* 0x000000200400780c */ /* 0x000fe20003f24270 */
[----:B0-----:R-:W-:-:S09]  /*30c0*/  ULEA UR4, UR5, UR4, 0x18 ;  /* 0x0000000405047291 */ /* 0x001fd2000f8ec0ff */
[----:B------:R-:W0:Y:S04]  /*30d0*/  LDS.128 R12, [UR4+0x10] ;  /* 0x00001004ff0c7984 */ /* 0x000e280008000c00 */
[----:B-1----:R-:W1:Y:S01]  /*30e0*/  LDS.128 R8, [UR4+0x20] ;  /* 0x00002004ff087984 */ /* 0x002e620008000c00 */
        /* <DEDUP_REMOVED lines=30> */
.L_x_742:
        /* <DEDUP_REMOVED lines=12> */
[----:B--2---:R-:W-:-:S08]  /*3390*/  DADD R2, R20, R2 ;  /* 0x0000000014027229 */ /* 0x004fd00000000002 */
[----:B---3--:R-:W-:Y:S01]  /*33a0*/  DADD R2, R8, R2 ;  /* 0x0000000008027229 */ /* 0x008fe20000000002 */
[----:B------:R-:W-:-:S07]  /*33b0*/  IMAD.MOV.U32 R9, RZ, RZ, 0x800 ;  /* 0x00000800ff097424 */ /* 0x000fce00078e00ff */
[----:B----4-:R-:W-:-:S08]  /*33c0*/  DADD R2, R10, R2 ;  /* 0x000000000a027229 */ /* 0x010fd00000000002 */
[----:B-----5:R-:W-:-:S08]  /*33d0*/  DADD R2, R12, R2 ;  /* 0x000000000c027229 */ /* 0x020fd00000000002 */
[----:B------:R-:W-:-:S08]  /*33e0*/  DADD R2, R14, R2 ;  /* 0x000000000e027229 */ /* 0x000fd00000000002 */
[----:B------:R-:W-:-:S08]  /*33f0*/  DADD R2, R16, R2 ;  /* 0x0000000010027229 */ /* 0x000fd00000000002 */
[----:B------:R-:W-:Y:S01]  /*3400*/  DADD R2, R18, R2 ;  /* 0x0000000012027229 */ /* 0x000fe20000000002 */
[----:B------:R-:W-:Y:S10]  /*3410*/  @!P0 BRA `(.L_x_756) ;  /* 0x00000000006c8947 */ /* 0x000ff40003800000 */
[----:B------:R-:W0:Y:S01]  /*3420*/  LDC R26, c[0x0][0x390] ;  /* 0x0000e400ff1a7b82 */ /* 0x000e220000000800 */
[----:B------:R-:W-:Y:S02]  /*3430*/  VIADD R8, R4, 0xfffff800 ;  /* 0xfffff80004087836 */ /* 0x000fe40000000000 */
[----:B------:R-:W-:-:S07]  /*3440*/  IMAD.MOV.U32 R9, RZ, RZ, 0x800 ;  /* 0x00000800ff097424 */ /* 0x000fce00078e00ff */
.L_x_758:
        /* <DEDUP_REMOVED lines=9> */
[----:B--2---:R-:W-:-:S08]  /*34e0*/  DADD R4, R4, R2 ;  /* 0x0000000004047229 */ /* 0x004fd00000000002 */
[----:B---3--:R-:W-:-:S08]  /*34f0*/  DADD R4, R14, R4 ;  /* 0x000000000e047229 */ /* 0x008fd00000000004 */
[----:B----4-:R-:W-:-:S08]  /*3500*/  DADD R4, R16, R4 ;  /* 0x0000000010047229 */ /* 0x010fd00000000004 */
[----:B-----5:R-:W-:-:S08]  /*3510*/  DADD R4, R18, R4 ;  /* 0x0000000012047229 */ /* 0x020fd00000000004 */
[----:B------:R-:W-:-:S08]  /*3520*/  DADD R4, R20, R4 ;  /* 0x0000000014047229 */ /* 0x000fd00000000004 */
[----:B------:R-:W-:Y:S01]  /*3530*/  DADD R22, R22, R4 ;  /* 0x0000000016167229 */ /* 0x000fe20000000004 */
[----:B0-----:R-:W-:-:S04]  /*3540*/  IMAD.MOV.U32 R4, RZ, RZ, R26 ;  /* 0x000000ffff047224 */ /* 0x001fc800078e001a */
[----:B------:R-:W-:-:S03]  /*3550*/  IMAD.IADD R2, R4, 0x1, -R9 ;  /* 0x0000000104027824 */ /* 0x000fc600078e0a09 */
[----:B------:R-:W-:Y:S02]  /*3560*/  DADD R22, R24, R22 ;  /* 0x0000000018167229 */ /* 0x000fe40000000016 */
[----:B------:R-:W-:-:S06]  /*3570*/  ISETP.GE.AND P0, PT, R2, 0x800, PT ;  /* 0x000008000200780c */ /* 0x000fcc0003f06270 */
[----:B------:R-:W-:-:S07]  /*3580*/  DADD R2, R10, R22 ;  /* 0x000000000a027229 */ /* 0x000fce0000000016 */
[----:B------:R-:W-:Y:S05]  /*3590*/  @!P0 BRA `(.L_x_757) ;  /* 0x00000008002c8947 */ /* 0x000fea0003800000 */
[----:B------:R-:W-:-:S05]  /*35a0*/  VIADD R9, R9, 0x800 ;  /* 0x0000080009097836 */ /* 0x000fca0000000000 */
[----:B------:R-:W-:-:S13]  /*35b0*/  ISETP.GT.AND P0, PT, R9, R8, PT ;  /* 0x000000080900720c */ /* 0x000fda0003f04270 */
[----:B------:R-:W-:Y:S05]  /*35c0*/  @!P0 BRA `(.L_x_758) ;  /* 0xfffffffc00a08947 */ /* 0x000fea000383ffff */
.L_x_756:
        /* <DEDUP_REMOVED lines=20> */
.L_x_762:
[----:B0-----:R-:W-:-:S06]  /*3710*/  IMAD.WIDE.U32 R4, R11, 0x8, R6 ;  /* 0x000000080b047825 */ /* 0x001fcc00078e0006 */
[----:B------:R-:W2:Y:S01]  /*3720*/  LDG.E.64.CONSTANT R4, desc[UR6][R4.64] ;  /* 0x0000000604047981 */ /* 0x000ea2000c1e9b00 */
[----:B------:R-:W-:Y:S02]  /*3730*/  VIADD R8, R8, 0x1 ;  /* 0x0000000108087836 */ /* 0x000fe40000000000 */
[----:B------:R-:W-:Y:S02]  /*3740*/  VIADD R38, R38, 0x100 ;  /* 0x0000010026267836 */ /* 0x000fe40000000000 */
[----:B------:R-:W-:Y:S01]  /*3750*/  VIADD R11, R11, 0x100 ;  /* 0x000001000b0b7836 */ /* 0x000fe20000000000 */
[----:B------:R-:W-:Y:S01]  /*3760*/  ISETP.NE.AND P0, PT, R8, RZ, PT ;  /* 0x000000ff0800720c */ /* 0x000fe20003f05270 */
[----:B--2---:R-:W-:-:S12]  /*3770*/  DADD R2, R4, R2 ;  /* 0x0000000004027229 */ /* 0x004fd80000000002 */
[----:B------:R-:W-:Y:S05]  /*3780*/  @P0 BRA `(.L_x_762) ;  /* 0xfffffffc00e00947 */ /* 0x000fea000383ffff */
.L_x_761:
[----:B------:R-:W-:Y:S05]  /*3790*/  BSYNC.RECONVERGENT B2 ;  /* 0x0000000000027941 */ /* 0x000fea0003800200 */
.L_x_760:
        /* <DEDUP_REMOVED lines=16> */
.L_x_765:
[----:B------:R-:W0:Y:S01]  /*38a0*/  LDC.64 R30, c[0x0][0x380] ;  /* 0x0000e000ff1e7b82 */ /* 0x000e220000000a00 */
[----:B------:R-:W2:Y:S04]  /*38b0*/  LDG.E.64.CONSTANT R8, desc[UR6][R4.64+-0x800] ;  /* 0xfff8000604087981 */ /* 0x000ea8000c1e9b00 */
[----:B------:R-:W3:Y:S01]  /*38c0*/  LDG.E.64.CONSTANT R10, desc[UR6][R4.64] ;  /* 0x00000006040a7981 */ /* 0x000ee2000c1e9b00 */
[----:B------:R-:W-:-:S03]  /*38d0*/  VIADD R15, R40, 0x400 ;  /* 0x00000400280f7836 */ /* 0x000fc60000000000 */
[----:B------:R-:W4:Y:S04]  /*38e0*/  LDG.E.64.CONSTANT R12, desc[UR6][R4.64+0x800] ;  /* 0x00080006040c7981 */ /* 0x000f28000c1e9b00 */
[----:B------:R-:W5:Y:S04]  /*38f0*/  LDG.E.64.CONSTANT R16, desc[UR6][R4.64+0x1800] ;  /* 0x0018000604107981 */ /* 0x000f68000c1e9b00 */
[----:B------:R-:W5:Y:S01]  /*3900*/  LDG.E.64.CONSTANT R18, desc[UR6][R4.64+0x2000] ;  /* 0x0020000604127981 */ /* 0x000f62000c1e9b00 */
[----:B------:R-:W-:-:S03]  /*3910*/  VIADD R23, R40, 0x800 ;  /* 0x0000080028177836 */ /* 0x000fc60000000000 */
[----:B------:R-:W5:Y:S01]  /*3920*/  LDG.E.64.CONSTANT R20, desc[UR6][R4.64+0x2800] ;  /* 0x0028000604147981 */ /* 0x000f62000c1e9b00 */
[----:B0-----:R-:W-:-:S03]  /*3930*/  IMAD.WIDE.U32 R6, R40, 0x8, R30 ;  /* 0x0000000828067825 */ /* 0x001fc600078e001e */
[----:B------:R-:W5:Y:S04]  /*3940*/  LDG.E.64.CONSTANT R24, desc[UR6][R4.64+0x3800] ;  /* 0x0038000604187981 */ /* 0x000f68000c1e9b00 */
[----:B------:R-:W5:Y:S04]  /*3950*/  LDG.E.64.CONSTANT R26, desc[UR6][R4.64+0x4000] ;  /* 0x00400006041a7981 */ /* 0x000f68000c1e9b00 */
[----:B------:R-:W2:Y:S01]  /*3960*/  LDG.E.64.CONSTANT R6, desc[UR6][R6.64] ;  /* 0x0000000606067981 */ /* 0x000ea2000c1e9b00 */
[----:B------:R-:W-:-:S03]  /*3970*/  IMAD.WIDE.U32 R14, R15, 0x8, R30 ;  /* 0x000000080f0e7825 */ /* 0x000fc600078e001e */
[----:B------:R-:W5:Y:S04]  /*3980*/  LDG.E.64.CONSTANT R28, desc[UR6][R4.64+0x4800] ;  /* 0x00480006041c7981 */ /* 0x000f68000c1e9b00 */
[----:B------:R-:W5:Y:S01]  /*3990*/  LDG.E.64.CONSTANT R14, desc[UR6][R14.64] ;  /* 0x000000060e0e7981 */ /* 0x000f62000c1e9b00 */
[----:B------:R-:W-:-:S03]  /*39a0*/  IMAD.WIDE.U32 R22, R23, 0x8, R30 ;  /* 0x0000000817167825 */ /* 0x000fc600078e001e */
[----:B------:R-:W5:Y:S04]  /*39b0*/  LDG.E.64.CONSTANT R34, desc[UR6][R4.64+0x6000] ;  /* 0x0060000604227981 */ /* 0x000f68000c1e9b00 */
[----:B------:R-:W5:Y:S01]  /*39c0*/  LDG.E.64.CONSTANT R22, desc[UR6][R22.64] ;  /* 0x0000000616167981 */ /* 0x000f62000c1e9b00 */
[----:B------:R-:W-:-:S03]  /*39d0*/  VIADD R33, R40, 0xc00 ;  /* 0x00000c0028217836 */ /* 0x000fc60000000000 */
[----:B------:R-:W5:Y:S01]  /*39e0*/  LDG.E.64.CONSTANT R36, desc[UR6][R4.64+0x6800] ;  /* 0x0068000604247981 */ /* 0x000f62000c1e9b00 */
[----:B------:R-:W-:-:S03]  /*39f0*/  IMAD.WIDE.U32 R30, R33, 0x8, R30 ;  /* 0x00000008211e7825 */ /* 0x000fc600078e001e */
[----:B------:R0:W5:Y:S04]  /*3a00*/  LDG.E.64.CONSTANT R32, desc[UR6][R4.64+0x5800] ;  /* 0x0058000604207981 */ /* 0x000168000c1e9b00 */
[----:B------:R-:W5:Y:S01]  /*3a10*/  LDG.E.64.CONSTANT R30, desc[UR6][R30.64] ;  /* 0x000000061e1e7981 */ /* 0x000f62000c1e9b00 */
[----:B------:R-:W-:-:S05]  /*3a20*/  VIADD R38, R38, 0x1000 ;  /* 0x0000100026267836 */ /* 0x000fca0000000000 */
[----:B------:R-:W-:Y:S02]  /*3a30*/  ISETP.GE.AND P1, PT, R38, R41, PT ;  /* 0x000000292600720c */ /* 0x000fe40003f26270 */
[----:B0-----:R-:W-:Y:S01]  /*3a40*/  IADD3 R4, P2, PT, R4, 0x8000, RZ ;  /* 0x0000800004047810 */ /* 0x001fe20007f5e0ff */
[----:B------:R-:W-:-:S04]  /*3a50*/  VIADD R40, R40, 0x1000 ;  /* 0x0000100028287836 */ /* 0x000fc80000000000 */
[----:B------:R-:W-:Y:S01]  /*3a60*/  IMAD.X R5, RZ, RZ, R5, P2 ;  /* 0x000000ffff057224 */ /* 0x000fe200010e0605 */
[----:B--2---:R-:W-:-:S08]  /*3a70*/  DADD R6, R6, R2 ;  /* 0x0000000006067229 */ /* 0x004fd00000000002 */
[----:B------:R-:W-:-:S08]  /*3a80*/  DADD R6, R6, R8 ;  /* 0x0000000006067229 */ /* 0x000fd00000000008 */
[----:B---3--:R-:W-:-:S08]  /*3a90*/  DADD R6, R6, R10 ;  /* 0x0000000006067229 */ /* 0x008fd0000000000a */
[----:B----4-:R-:W-:-:S08]  /*3aa0*/  DADD R6, R6, R12 ;  /* 0x0000000006067229 */ /* 0x010fd0000000000c */
        /* <DEDUP_REMOVED lines=13> */
.L_x_764:
[----:B------:R-:W-:Y:S05]  /*3b80*/  BSYNC.RECONVERGENT B2 ;  /* 0x0000000000027941 */ /* 0x000fea0003800200 */
.L_x_763:
        /* <DEDUP_REMOVED lines=10> */
[----:B------:R1:W5:Y:S01]  /*3c30*/  LDG.E.64.CONSTANT R20, desc[UR6][R4.64+0x2800] ;  /* 0x0028000604147981 */ /* 0x000362000c1e9b00 */
[----:B0-----:R-:W-:-:S06]  /*3c40*/  IMAD.WIDE.U32 R6, R40, 0x8, R14 ;  /* 0x0000000828067825 */ /* 0x001fcc00078e000e */
[----:B------:R-:W2:Y:S01]  /*3c50*/  LDG.E.64.CONSTANT R6, desc[UR6][R6.64] ;  /* 0x0000000606067981 */ /* 0x000ea2000c1e9b00 */
[----:B------:R-:W-:-:S03]  /*3c60*/  IMAD.WIDE.U32 R14, R17, 0x8, R14 ;  /* 0x00000008110e7825 */ /* 0x000fc600078e000e */
[----:B------:R-:W5:Y:S04]  /*3c70*/  LDG.E.64.CONSTANT R16, desc[UR6][R4.64+0x1800] ;  /* 0x0018000604107981 */ /* 0x000f68000c1e9b00 */
[----:B------:R-:W5:Y:S01]  /*3c80*/  LDG.E.64.CONSTANT R14, desc[UR6][R14.64] ;  /* 0x000000060e0e7981 */ /* 0x000f62000c1e9b00 */
[----:B------:R-:W-:Y:S01]  /*3c90*/  PLOP3.LUT P0, PT, PT, PT, PT, 0x8, 0x80 ;  /* 0x000000000080781c */ /* 0x000fe20003f0e170 */
[----:B------:R-:W-:Y:S02]  /*3ca0*/  VIADD R38, R38, 0x800 ;  /* 0x0000080026267836 */ /* 0x000fe40000000000 */
[----:B------:R-:W-:Y:S01]  /*3cb0*/  VIADD R40, R40, 0x800 ;  /* 0x0000080028287836 */ /* 0x000fe20000000000 */
[----:B--2---:R-:W-:-:S08]  /*3cc0*/  DADD R2, R2, R6 ;  /* 0x0000000002027229 */ /* 0x004fd00000000006 */
[----:B------:R-:W-:-:S08]  /*3cd0*/  DADD R2, R2, R8 ;  /* 0x0000000002027229 */ /* 0x000fd00000000008 */
[----:B---3--:R-:W-:-:S08]  /*3ce0*/  DADD R2, R2, R10 ;  /* 0x0000000002027229 */ /* 0x008fd0000000000a */
[----:B----4-:R-:W-:-:S08]  /*3cf0*/  DADD R2, R2, R12 ;  /* 0x0000000002027229 */ /* 0x010fd0000000000c */
[----:B-----5:R-:W-:-:S08]  /*3d00*/  DADD R2, R2, R14 ;  /* 0x0000000002027229 */ /* 0x020fd0000000000e */
[----:B------:R-:W-:Y:S01]  /*3d10*/  DADD R2, R2, R16 ;  /* 0x0000000002027229 */ /* 0x000fe20000000010 */
[----:B------:R-:W-:-:S07]  /*3d20*/  IADD3 R6, P1, PT, R4, 0x4000, RZ ;  /* 0x0000400004067810 */ /* 0x000fce0007f3e0ff */
[----:B------:R-:W-:Y:S01]  /*3d30*/  DADD R2, R2, R18 ;  /* 0x0000000002027229 */ /* 0x000fe20000000012 */
[----:B-1----:R-:W-:Y:S02]  /*3d40*/  IMAD.X R5, RZ, RZ, R5, P1 ;  /* 0x000000ffff057224 */ /* 0x002fe400008e0605 */
[----:B------:R-:W-:-:S05]  /*3d50*/  IMAD.MOV.U32 R4, RZ, RZ, R6 ;  /* 0x000000ffff047224 */ /* 0x000fca00078e0006 */
[----:B------:R-:W-:-:S11]  /*3d60*/  DADD R2, R2, R20 ;  /* 0x0000000002027229 */ /* 0x000fd60000000014 */
.L_x_767:
[----:B------:R-:W-:Y:S05]  /*3d70*/  BSYNC.RECONVERGENT B2 ;  /* 0x0000000000027941 */ /* 0x000fea0003800200 */
.L_x_766:
[----:B------:R-:W-:-:S13]  /*3d80*/  ISETP.LT.OR P0, PT, R38, R39, P0 ;  /* 0x000000272600720c */ /* 0x000fda0000701670 */
[----:B------:R-:W-:Y:S05]  /*3d90*/  @!P0 BRA `(.L_x_759) ;  /* 0x0000000000288947 */ /* 0x000fea0003800000 */
[----:B------:R-:W0:Y:S01]  /*3da0*/  LDC.64 R6, c[0x0][0x380] ;  /* 0x0000e000ff067b82 */ /* 0x000e220000000a00 */
[----:B------:R-:W2:Y:S04]  /*3db0*/  LDG.E.64.CONSTANT R8, desc[UR6][R4.64] ;  /* 0x0000000604087981 */ /* 0x000ea8000c1e9b00 */
[----:B------:R-:W3:Y:S01]  /*3dc0*/  LDG.E.64.CONSTANT R10, desc[UR6][R4.64+0x800] ;  /* 0x00080006040a7981 */ /* 0x000ee2000c1e9b00 */
[----:B0-----:R-:W-:-:S03]  /*3dd0*/  IMAD.WIDE.U32 R40, R40, 0x8, R6 ;  /* 0x0000000828287825 */ /* 0x001fc600078e0006 */
[----:B------:R-:W4:Y:S04]  /*3de0*/  LDG.E.64.CONSTANT R6, desc[UR6][R4.64+-0x800] ;  /* 0xfff8000604067981 */ /* 0x000f28000c1e9b00 */
[----:B------:R-:W5:Y:S02]  /*3df0*/  LDG.E.64.CONSTANT R40, desc[UR6][R40.64] ;  /* 0x0000000628287981 */ /* 0x000f64000c1e9b00 */
[----:B-----5:R-:W-:-:S08]  /*3e00*/  DADD R2, R2, R40 ;  /* 0x0000000002027229 */ /* 0x020fd00000000028 */
[----:B----4-:R-:W-:-:S08]  /*3e10*/  DADD R2, R2, R6 ;  /* 0x0000000002027229 */ /* 0x010fd00000000006 */
[----:B--2---:R-:W-:-:S08]  /*3e20*/  DADD R2, R2, R8 ;  /* 0x0000000002027229 */ /* 0x004fd00000000008 */
[----:B---3--:R-:W-:-:S11]  /*3e30*/  DADD R2, R2, R10 ;  /* 0x0000000002027229 */ /* 0x008fd6000000000a */
.L_x_759:
[----:B------:R-:W-:Y:S05]  /*3e40*/  BSYNC.RECONVERGENT B1 ;  /* 0x0000000000017941 */ /* 0x000fea0003800200 */
.L_x_757:
        /* <DEDUP_REMOVED lines=21> */
[----:B------:R-:W-:Y:S01]  /*3fa0*/  @!P1 LOP3.LUT R6, R6, 0xf8, RZ, 0xc0, !PT ;  /* 0x000000f806069812 */ /* 0x000fe200078ec0ff */
        /* <DEDUP_REMOVED lines=34> */
.L_x_729:
[----:B------:R-:W-:Y:S05]  /*41d0*/  BSYNC.RECONVERGENT B0 ;  /* 0x0000000000007941 */ /* 0x000fea0003800200 */
.L_x_713:
[----:B------:R-:W-:Y:S05]  /*41e0*/  @P0 EXIT ;  /* 0x000000000000094d */ /* 0x000fea0003800000 */
[----:B------:R-:W1:Y:S01]  /*41f0*/  LDCU.64 UR4, c[0x0][0x398] ;  /* 0x00007300ff0477ac */ /* 0x000e620008000a00 */
[----:B0-23--:R-:W0:Y:S01]  /*4200*/  LDC.64 R2, c[0x0][0x388] ;  /* 0x0000e200ff027b82 */ /* 0x00de220000000a00 */
[----:B-1--4-:R-:W-:-:S07]  /*4210*/  DADD R6, R6, UR4 ;  /* 0x0000000406067e29 */ /* 0x012fce0008000000 */
[----:B0-----:R-:W-:Y:S01]  /*4220*/  STG.E.64 desc[UR6][R2.64], R6 ;  /* 0x0000000602007986 */ /* 0x001fe2000c101b06 */
[----:B------:R-:W-:Y:S05]  /*4230*/  EXIT ;  /* 0x000000000000794d */ /* 0x000fea0003800000 */
.L_x_768:
        /* <DEDUP_REMOVED lines=12> */
.L_x_1206:


//--------------------- .text._ZN3cub18CUB_300001_SM_10006detail6reduce18DeviceReduceKernelINS2_10policy_hubIdy11add_functorIdEE10Policy1000EN6thrust24THRUST_300001_SM_1000_NS6detail15normal_iteratorINSA_10device_ptrIdEEEEyS6_dN4cuda3std3__410__identityEEEvT0_PT3_T1_NS0_13GridEvenShareISN_EET2_T4_ --------------------------
	.section	.text._ZN3cub18CUB_300001_SM_10006detail6reduce18DeviceReduceKernelINS2_10policy_hubIdy11add_functorIdEE10Policy1000EN6thrust24THRUST_300001_SM_1000_NS6detail15normal_iteratorINSA_10device_ptrIdEEEEyS6_dN4cuda3std3__410__identityEEEvT0_PT3_T1_NS0_13GridEvenShareISN_EET2_T4_,"ax",@progbits
	.align	128
        .global         _ZN3cub18CUB_300001_SM_10006detail6reduce18DeviceReduceKernelINS2_10policy_hubIdy11add_functorIdEE10Policy1000EN6thrust24THRUST_300001_SM_1000_NS6detail15normal_iteratorINSA_10device_ptrIdEEEEyS6_dN4cuda3std3__410__identityEEEvT0_PT3_T1_NS0_13GridEvenShareISN_EET2_T4_
        .type           _ZN3cub18CUB_300001_SM_10006detail6reduce18DeviceReduceKernelINS2_10policy_hubIdy11add_functorIdEE10Policy1000EN6thrust24THRUST_300001_SM_1000_NS6detail15normal_iteratorINSA_10device_ptrIdEEEEyS6_dN4cuda3std3__410__identityEEEvT0_PT3_T1_NS0_13GridEvenShareISN_EET2_T4_,@function
        .size           _ZN3cub18CUB_300001_SM_10006detail6reduce18DeviceReduceKernelINS2_10policy_hubIdy11add_functorIdEE10Policy1000EN6thrust24THRUST_300001_SM_1000_NS6detail15normal_iteratorINSA_10device_ptrIdEEEEyS6_dN4cuda3std3__410__identityEEEvT0_PT3_T1_NS0_13GridEvenShareISN_EET2_T4_,(.L_x_1207 - _ZN3cub18CUB_300001_SM_10006detail6reduce18DeviceReduceKernelINS2_10policy_hubIdy11add_functorIdEE10Policy1000EN6thrust24THRUST_300001_SM_1000_NS6detail15normal_iteratorINSA_10device_ptrIdEEEEyS6_dN4cuda3std3__410__identityEEEvT0_PT3_T1_NS0_13GridEvenShareISN_EET2_T4_)
        .other          _ZN3cub18CUB_300001_SM_10006detail6reduce18DeviceReduceKernelINS2_10policy_hubIdy11add_functorIdEE10Policy1000EN6thrust24THRUST_300001_SM_1000_NS6detail15normal_iteratorINSA_10device_ptrIdEEEEyS6_dN4cuda3std3__410__identityEEEvT0_PT3_T1_NS0_13GridEvenShareISN_EET2_T4_,@"STO_CUDA_ENTRY STV_DEFAULT"
_ZN3cub18CUB_300001_SM_10006detail6reduce18DeviceReduceKernelINS2_10policy_hubIdy11add_functorIdEE10Policy1000EN6thrust24THRUST_300001_SM_1000_NS6detail15normal_iteratorINSA_10device_ptrIdEEEEyS6_dN4cuda3std3__410__identityEEEvT0_PT3_T1_NS0_13GridEvenShareISN_EET2_T4_:
.text._ZN3cub18CUB_300001_SM_10006detail6reduce18DeviceReduceKernelINS2_10policy_hubIdy11add_functorIdEE10Policy1000EN6thrust24THRUST_300001_SM_1000_NS6detail15normal_iteratorINSA_10device_ptrIdEEEEyS6_dN4cuda3std3__410__identityEEEvT0_PT3_T1_NS0_13GridEvenShareISN_EET2_T4_:
        /* <DEDUP_REMOVED lines=28> */
.L_x_772:
[----:B------:R-:W-:Y:S05]  /*01c0*/  BSYNC.RECONVERGENT B1 ;  /* 0x0000000000017941 */ /* 0x000fea0003800200 */
.L_x_771:
        /* <DEDUP_REMOVED lines=21> */
.L_x_777:
        /* <DEDUP_REMOVED lines=8> */
[----:B--2--5:R-:W-:-:S03]  /*03a0*/  DADD R10, R10, R8 ;  /* 0x000000000a0a7229 */ /* 0x024fc60000000008 */
[----:B------:R-:W2:Y:S05]  /*03b0*/  LDG.E.64 R8, desc[UR14][R6.64] ;  /* 0x0000000e06087981 */ /* 0x000eaa000c1e1b00 */
[----:B---3--:R-:W-:Y:S02]  /*03c0*/  DADD R12, R10, R12 ;  /* 0x000000000a0c7229 */ /* 0x008fe4000000000c */
[----:B------:R-:W3:Y:S06]  /*03d0*/  LDG.E.64 R10, desc[UR14][R6.64+0x800] ;  /* 0x0008000e060a7981 */ /* 0x000eec000c1e1b00 */
[----:B----4-:R-:W-:-:S02]  /*03e0*/  DADD R14, R12, R14 ;  /* 0x000000000c0e7229 */ /* 0x010fc4000000000e */
[----:B------:R-:W4:Y:S06]  /*03f0*/  LDG.E.64 R12, desc[UR14][R6.64+0x1000] ;  /* 0x0010000e060c7981 */ /* 0x000f2c000c1e1b00 */
[----:B------:R-:W-:Y:S02]  /*0400*/  DADD R16, R14, R16 ;  /* 0x000000000e107229 */ /* 0x000fe40000000010 */
[----:B------:R-:W4:Y:S06]  /*0410*/  LDG.E.64 R14, desc[UR14][R6.64+0x1800] ;  /* 0x0018000e060e7981 */ /* 0x000f2c000c1e1b00 */
[----:B------:R-:W-:-:S02]  /*0420*/  DADD R18, R16, R18 ;  /* 0x0000000010127229 */ /* 0x000fc40000000012 */
[----:B------:R-:W4:Y:S06]  /*0430*/  LDG.E.64 R16, desc[UR14][R6.64+0x2000] ;  /* 0x0020000e06107981 */ /* 0x000f2c000c1e1b00 */
[----:B------:R-:W-:Y:S02]  /*0440*/  DADD R20, R18, R20 ;  /* 0x0000000012147229 */ /* 0x000fe40000000014 */
[----:B------:R-:W4:Y:S06]  /*0450*/  LDG.E.64 R18, desc[UR14][R6.64+0x2800] ;  /* 0x0028000e06127981 */ /* 0x000f2c000c1e1b00 */
[----:B------:R-:W-:-:S02]  /*0460*/  DADD R24, R20, R24 ;  /* 0x0000000014187229 */ /* 0x000fc40000000018 */
[----:B------:R-:W4:Y:S06]  /*0470*/  LDG.E.64 R20, desc[UR14][R6.64+0x3000] ;  /* 0x0030000e06147981 */ /* 0x000f2c000c1e1b00 */
[----:B------:R-:W-:Y:S02]  /*0480*/  DADD R22, R24, R22 ;  /* 0x0000000018167229 */ /* 0x000fe40000000016 */
[----:B------:R0:W4:Y:S01]  /*0490*/  LDG.E.64 R24, desc[UR14][R6.64+0x3800] ;  /* 0x0038000e06187981 */ /* 0x000122000c1e1b00 */
[----:B------:R-:W-:Y:S02]  /*04a0*/  VIADD R26, R26, 0x10 ;  /* 0x000000101a1a7836 */ /* 0x000fe40000000000 */
[----:B------:R-:W-:-:S03]  /*04b0*/  VIADD R2, R2, 0x1000 ;  /* 0x0000100002027836 */ /* 0x000fc60000000000 */
[----:B------:R-:W-:Y:S02]  /*04c0*/  ISETP.NE.AND P1, PT, R26, RZ, PT ;  /* 0x000000ff1a00720c */ /* 0x000fe40003f25270 */
[----:B0-----:R-:W-:-:S05]  /*04d0*/  IADD3 R6, P2, PT, R6, 0x8000, RZ ;  /* 0x0000800006067810 */ /* 0x001fca0007f5e0ff */
[----:B------:R-:W-:Y:S01]  /*04e0*/  IMAD.X R7, RZ, RZ, R7, P2 ;  /* 0x000000ffff077224 */ /* 0x000fe200010e0607 */
[----:B--2---:R-:W-:-:S08]  /*04f0*/  DADD R8, R22, R8 ;  /* 0x0000000016087229 */ /* 0x004fd00000000008 */
[----:B---3--:R-:W-:-:S08]  /*0500*/  DADD R8, R8, R10 ;  /* 0x0000000008087229 */ /* 0x008fd0000000000a */
[----:B----4-:R-:W-:-:S08]  /*0510*/  DADD R8, R8, R12 ;  /* 0x0000000008087229 */ /* 0x010fd0000000000c */
[----:B------:R-:W-:-:S08]  /*0520*/  DADD R8, R8, R14 ;  /* 0x0000000008087229 */ /* 0x000fd0000000000e */
[----:B------:R-:W-:-:S08]  /*0530*/  DADD R8, R8, R16 ;  /* 0x0000000008087229 */ /* 0x000fd00000000010 */
[----:B------:R-:W-:-:S08]  /*0540*/  DADD R8, R8, R18 ;  /* 0x0000000008087229 */ /* 0x000fd00000000012 */
[----:B------:R-:W-:-:S08]  /*0550*/  DADD R8, R8, R20 ;  /* 0x0000000008087229 */ /* 0x000fd00000000014 */
[----:B------:R-:W-:Y:S01]  /*0560*/  DADD R8, R8, R24 ;  /* 0x0000000008087229 */ /* 0x000fe20000000018 */
[----:B------:R-:W-:Y:S10]  /*0570*/  @P1 BRA `(.L_x_777) ;  /* 0xfffffffc00681947 */ /* 0x000ff4000383ffff */
.L_x_776:
[----:B------:R-:W-:Y:S05]  /*0580*/  BSYNC.RECONVERGENT B2 ;  /* 0x0000000000027941 */ /* 0x000fea0003800200 */
.L_x_775:
        /* <DEDUP_REMOVED lines=28> */
.L_x_779:
[----:B------:R-:W-:Y:S05]  /*0750*/  BSYNC.RECONVERGENT B2 ;  /* 0x0000000000027941 */ /* 0x000fea0003800200 */
.L_x_778:
        /* <DEDUP_REMOVED lines=16> */
[----:B--2--5:R-:W-:-:S08]  /*0860*/  DADD R6, R8, R6 ;  /* 0x0000000008067229 */ /* 0x024fd00000000006 */
[----:B---3--:R-:W-:-:S08]  /*0870*/  DADD R6, R6, R10 ;  /* 0x0000000006067229 */ /* 0x008fd0000000000a */
[----:B----4-:R-:W-:-:S08]  /*0880*/  DADD R6, R6, R12 ;  /* 0x0000000006067229 */ /* 0x010fd0000000000c */
[----:B------:R-:W-:-:S11]  /*0890*/  DADD R8, R6, R14 ;  /* 0x0000000006087229 */ /* 0x000fd6000000000e */
.L_x_781:
[----:B------:R-:W-:Y:S05]  /*08a0*/  BSYNC.RECONVERGENT B2 ;  /* 0x0000000000027941 */ /* 0x000fea0003800200 */
.L_x_780:
[----:B------:R-:W-:Y:S05]  /*08b0*/  @!P0 BRA `(.L_x_774) ;  /* 0x00000000002c8947 */ /* 0x000fea0003800000 */
[----:B------:R-:W0:Y:S01]  /*08c0*/  LDC.64 R4, c[0x0][0x380] ;  /* 0x0000e000ff047b82 */ /* 0x000e220000000a00 */
[----:B------:R-:W-:Y:S02]  /*08d0*/  IMAD.U32 R7, RZ, RZ, UR16 ;  /* 0x00000010ff077e24 */ /* 0x000fe4000f8e00ff */
[----:B------:R-:W-:Y:S02]  /*08e0*/  IMAD.MOV R10, RZ, RZ, -R16 ;  /* 0x000000ffff0a7224 */ /* 0x000fe400078e0a10 */
[----:B0-----:R-:W-:-:S07]  /*08f0*/  IMAD.WIDE.U32 R4, R7, 0x4000, R4 ;  /* 0x0000400007047825 */ /* 0x001fce00078e0004 */
.L_x_782:
[----:B------:R-:W-:-:S06]  /*0900*/  IMAD.WIDE R6, R2, 0x8, R4 ;  /* 0x0000000802067825 */ /* 0x000fcc00078e0204 */
[----:B------:R-:W2:Y:S01]  /*0910*/  LDG.E.64 R6, desc[UR14][R6.64] ;  /* 0x0000000e06067981 */ /* 0x000ea2000c1e1b00 */
[----:B------:R-:W-:Y:S02]  /*0920*/  VIADD R10, R10, 0x1 ;  /* 0x000000010a0a7836 */ /* 0x000fe40000000000 */
[----:B------:R-:W-:-:S03]  /*0930*/  VIADD R2, R2, 0x100 ;  /* 0x0000010002027836 */ /* 0x000fc60000000000 */
[----:B------:R-:W-:Y:S01]  /*0940*/  ISETP.NE.AND P0, PT, R10, RZ, PT ;  /* 0x000000ff0a00720c */ /* 0x000fe20003f05270 */
[----:B--2--5:R-:W-:-:S12]  /*0950*/  DADD R8, R6, R8 ;  /* 0x0000000006087229 */ /* 0x024fd80000000008 */
[----:B------:R-:W-:Y:S05]  /*0960*/  @P0 BRA `(.L_x_782) ;  /* 0xfffffffc00e40947 */ /* 0x000fea000383ffff */
.L_x_774:
[----:B------:R-:W-:Y:S05]  /*0970*/  BSYNC.RECONVERGENT B1 ;  /* 0x0000000000017941 */ /* 0x000fea0003800200 */
.L_x_773:
        /* <DEDUP_REMOVED lines=59> */
.L_x_783:
        /* <DEDUP_REMOVED lines=88> */
.L_x_770:
        /* <DEDUP_REMOVED lines=12> */
[----:B------:R-:W-:-:S04]  /*1370*/  ISETP.GE.U32.AND P0, PT, R2, UR5, PT ;  /* 0x0000000502007c0c */ /* 0x000fc8000bf06070 */
[----:B------:R-:W-:Y:S01]  /*1380*/  ISETP.GE.U32.AND.EX P0, PT, R5, UR4, PT, P0 ;  /* 0x0000000405007c0c */ /* 0x000fe2000bf06100 */
[----:B--2---:R-:W-:-:S08]  /*1390*/  DADD R18, R18, R20 ;  /* 0x0000000012127229 */ /* 0x004fd00000000014 */
[----:B---3--:R-:W-:-:S08]  /*13a0*/  DADD R16, R16, R18 ;  /* 0x0000000010107229 */ /* 0x008fd00000000012 */
[----:B----4-:R-:W-:-:S08]  /*13b0*/  DADD R14, R14, R16 ;  /* 0x000000000e0e7229 */ /* 0x010fd00000000010 */
[----:B-----5:R-:W-:-:S08]  /*13c0*/  DADD R12, R12, R14 ;  /* 0x000000000c0c7229 */ /* 0x020fd0000000000e */
[----:B------:R-:W-:-:S08]  /*13d0*/  DADD R10, R10, R12 ;  /* 0x000000000a0a7229 */ /* 0x000fd0000000000c */
[----:B------:R-:W-:-:S08]  /*13e0*/  DADD R6, R6, R10 ;  /* 0x0000000006067229 */ /* 0x000fd0000000000a */
[----:B------:R-:W-:Y:S01]  /*13f0*/  DADD R8, R8, R6 ;  /* 0x0000000008087229 */ /* 0x000fe20000000006 */
        /* <DEDUP_REMOVED lines=26> */
.L_x_787:
        /* <DEDUP_REMOVED lines=16> */
[----:B--2---:R-:W-:-:S08]  /*16a0*/  DADD R4, R4, R8 ;  /* 0x0000000004047229 */ /* 0x004fd00000000008 */
[----:B---3--:R-:W-:-:S08]  /*16b0*/  DADD R4, R10, R4 ;  /* 0x000000000a047229 */ /* 0x008fd00000000004 */
[----:B----4-:R-:W-:-:S08]  /*16c0*/  DADD R4, R12, R4 ;  /* 0x000000000c047229 */ /* 0x010fd00000000004 */
[----:B-----5:R-:W-:-:S08]  /*16d0*/  DADD R4, R14, R4 ;  /* 0x000000000e047229 */ /* 0x020fd00000000004 */
[----:B------:R-:W-:-:S08]  /*16e0*/  DADD R4, R16, R4 ;  /* 0x0000000010047229 */ /* 0x000fd00000000004 */
[----:B------:R-:W-:Y:S01]  /*16f0*/  DADD R18, R18, R4 ;  /* 0x0000000012127229 */ /* 0x000fe20000000004 */
[----:B0-----:R-:W-:-:S05]  /*1700*/  IMAD.MOV.U32 R4, RZ, RZ, R2 ;  /* 0x000000ffff047224 */ /* 0x001fca00078e0002 */
[----:B------:R-:W-:Y:S02]  /*1710*/  IADD3 R5, P1, PT, R4, -UR8, RZ ;  /* 0x8000000804057c10 */ /* 0x000fe4000ff3e0ff */
[----:B------:R-:W-:Y:S02]  /*1720*/  DADD R18, R20, R18 ;  /* 0x0000000014127229 */ /* 0x000fe40000000012 */
[----:B------:R-:W-:Y:S02]  /*1730*/  ISETP.GE.U32.AND P0, PT, R5, UR5, PT ;  /* 0x0000000505007c0c */ /* 0x000fe4000bf06070 */
[----:B------:R-:W-:-:S04]  /*1740*/  IADD3.X R5, PT, PT, R3, ~UR9, RZ, P1, !PT ;  /* 0x8000000903057c10 */ /* 0x000fc80008ffe4ff */
[----:B------:R-:W-:Y:S01]  /*1750*/  DADD R8, R22, R18 ;  /* 0x0000000016087229 */ /* 0x000fe20000000012 */
[----:B------:R-:W-:-:S13]  /*1760*/  ISETP.GE.U32.AND.EX P0, PT, R5, UR11, PT, P0 ;  /* 0x0000000b05007c0c */ /* 0x000fda000bf06100 */
        /* <DEDUP_REMOVED lines=13> */
.L_x_786:
        /* <DEDUP_REMOVED lines=26> */
.L_x_791:
        /* <DEDUP_REMOVED lines=8> */
[----:B--2---:R-:W-:-:S03]  /*1a60*/  DADD R20, R20, R8 ;  /* 0x0000000014147229 */ /* 0x004fc60000000008 */
[----:B------:R-:W2:Y:S05]  /*1a70*/  LDG.E.64 R8, desc[UR14][R6.64] ;  /* 0x0000000e06087981 */ /* 0x000eaa000c1e1b00 */
[----:B---3--:R-:W-:Y:S02]  /*1a80*/  DADD R18, R20, R18 ;  /* 0x0000000014127229 */ /* 0x008fe40000000012 */
[----:B------:R-:W3:Y:S06]  /*1a90*/  LDG.E.64 R20, desc[UR14][R6.64+0x800] ;  /* 0x0008000e06147981 */ /* 0x000eec000c1e1b00 */
[----:B----4-:R-:W-:-:S02]  /*1aa0*/  DADD R16, R18, R16 ;  /* 0x0000000012107229 */ /* 0x010fc40000000010 */
[----:B------:R-:W4:Y:S06]  /*1ab0*/  LDG.E.64 R18, desc[UR14][R6.64+0x1000] ;  /* 0x0010000e06127981 */ /* 0x000f2c000c1e1b00 */
[----:B-----5:R-:W-:Y:S02]  /*1ac0*/  DADD R14, R16, R14 ;  /* 0x00000000100e7229 */ /* 0x020fe4000000000e */
[----:B------:R-:W5:Y:S06]  /*1ad0*/  LDG.E.64 R16, desc[UR14][R6.64+0x1800] ;  /* 0x0018000e06107981 */ /* 0x000f6c000c1e1b00 */
[----:B------:R-:W-:-:S02]  /*1ae0*/  DADD R12, R14, R12 ;  /* 0x000000000e0c7229 */ /* 0x000fc4000000000c */
[----:B------:R-:W5:Y:S06]  /*1af0*/  LDG.E.64 R14, desc[UR14][R6.64+0x2000] ;  /* 0x0020000e060e7981 */ /* 0x000f6c000c1e1b00 */
[----:B------:R-:W-:Y:S02]  /*1b00*/  DADD R10, R12, R10 ;  /* 0x000000000c0a7229 */ /* 0x000fe4000000000a */
[----:B------:R-:W5:Y:S06]  /*1b10*/  LDG.E.64 R12, desc[UR14][R6.64+0x2800] ;  /* 0x0028000e060c7981 */ /* 0x000f6c000c1e1b00 */
[----:B------:R-:W-:-:S02]  /*1b20*/  DADD R24, R10, R24 ;  /* 0x000000000a187229 */ /* 0x000fc40000000018 */
[----:B------:R-:W5:Y:S06]  /*1b30*/  LDG.E.64 R10, desc[UR14][R6.64+0x3000] ;  /* 0x0030000e060a7981 */ /* 0x000f6c000c1e1b00 */
[----:B------:R-:W-:Y:S02]  /*1b40*/  DADD R22, R24, R22 ;  /* 0x0000000018167229 */ /* 0x000fe40000000016 */
[----:B------:R0:W5:Y:S01]  /*1b50*/  LDG.E.64 R24, desc[UR14][R6.64+0x3800] ;  /* 0x0038000e06187981 */ /* 0x000162000c1e1b00 */
        /* <DEDUP_REMOVED lines=8> */
[----:B-----5:R-:W-:-:S08]  /*1be0*/  DADD R8, R8, R16 ;  /* 0x0000000008087229 */ /* 0x020fd00000000010 */
[----:B------:R-:W-:-:S08]  /*1bf0*/  DADD R8, R8, R14 ;  /* 0x0000000008087229 */ /* 0x000fd0000000000e */
[----:B------:R-:W-:-:S08]  /*1c00*/  DADD R8, R8, R12 ;  /* 0x0000000008087229 */ /* 0x000fd0000000000c */
[----:B------:R-:W-:-:S08]  /*1c10*/  DADD R8, R8, R10 ;  /* 0x0000000008087229 */ /* 0x000fd0000000000a */
[----:B------:R-:W-:Y:S01]  /*1c20*/  DADD R8, R8, R24 ;  /* 0x0000000008087229 */ /* 0x000fe20000000018 */
[----:B------:R-:W-:Y:S10]  /*1c30*/  @P1 BRA `(.L_x_791) ;  /* 0xfffffffc00681947 */ /* 0x000ff4000383ffff */
.L_x_790:
[----:B------:R-:W-:Y:S05]  /*1c40*/  BSYNC.RECONVERGENT B2 ;  /* 0x0000000000027941 */ /* 0x000fea0003800200 */
.L_x_789:
        /* <DEDUP_REMOVED lines=19> */
[----:B--2---:R-:W-:-:S08]  /*1d80*/  DADD R22, R8, R22 ;  /* 0x0000000008167229 */ /* 0x004fd00000000016 */
[----:B---3--:R-:W-:-:S08]  /*1d90*/  DADD R16, R22, R16 ;  /* 0x0000000016107229 */ /* 0x008fd00000000010 */
[----:B----4-:R-:W-:-:S08]  /*1da0*/  DADD R14, R16, R14 ;  /* 0x00000000100e7229 */ /* 0x010fd0000000000e */
[----:B-----5:R-:W-:-:S08]  /*1db0*/  DADD R12, R14, R12 ;  /* 0x000000000e0c7229 */ /* 0x020fd0000000000c */
[----:B------:R-:W-:-:S08]  /*1dc0*/  DADD R10, R12, R10 ;  /* 0x000000000c0a7229 */ /* 0x000fd0000000000a */
[----:B------:R-:W-:-:S08]  /*1dd0*/  DADD R6, R10, R6 ;  /* 0x000000000a067229 */ /* 0x000fd00000000006 */
[----:B------:R-:W-:-:S08]  /*1de0*/  DADD R4, R6, R4 ;  /* 0x0000000006047229 */ /* 0x000fd00000000004 */
[----:B------:R-:W-:-:S11]  /*1df0*/  DADD R8, R4, R18 ;  /* 0x0000000004087229 */ /* 0x000fd60000000012 */
.L_x_793:
[----:B------:R-:W-:Y:S05]  /*1e00*/  BSYNC.RECONVERGENT B2 ;  /* 0x0000000000027941 */ /* 0x000fea0003800200 */
.L_x_792:
        /* <DEDUP_REMOVED lines=14> */
[----:B--2---:R-:W-:-:S08]  /*1ef0*/  DADD R6, R8, R6 ;  /* 0x0000000008067229 */ /* 0x004fd00000000006 */
[----:B---3--:R-:W-:-:S08]  /*1f00*/  DADD R6, R6, R10 ;  /* 0x0000000006067229 */ /* 0x008fd0000000000a */
[----:B----4-:R-:W-:-:S08]  /*1f10*/  DADD R6, R6, R12 ;  /* 0x0000000006067229 */ /* 0x010fd0000000000c */
[----:B-----5:R-:W-:-:S11]  /*1f20*/  DADD R8, R6, R14 ;  /* 0x0000000006087229 */ /* 0x020fd6000000000e */
.L_x_795:
[----:B------:R-:W-:Y:S05]  /*1f30*/  BSYNC.RECONVERGENT B2 ;  /* 0x0000000000027941 */ /* 0x000fea0003800200 */
.L_x_794:
        /* <DEDUP_REMOVED lines=9> */
.L_x_796:
[----:B------:R-:W-:Y:S02]  /*1fd0*/  IMAD.MOV.U32 R2, RZ, RZ, R4 ;  /* 0x000000ffff027224 */ /* 0x000fe400078e0004 */
[----:B------:R-:W-:-:S06]  /*1fe0*/  IMAD.MOV.U32 R3, RZ, RZ, R5 ;  /* 0x000000ffff037224 */ /* 0x000fcc00078e0005 */
[----:B------:R-:W2:Y:S01]  /*1ff0*/  LDG.E.64 R2, desc[UR14][R2.64] ;  /* 0x0000000e02027981 */ /* 0x000ea2000c1e1b00 */
[----:B------:R-:W-:Y:S01]  /*2000*/  VIADD R0, R0, 0x1 ;  /* 0x0000000100007836 */ /* 0x000fe20000000000 */
[----:B------:R-:W-:-:S04]  /*2010*/  IADD3 R4, P1, PT, R4, 0x800, RZ ;  /* 0x0000080004047810 */ /* 0x000fc80007f3e0ff */
[----:B------:R-:W-:Y:S01]  /*2020*/  ISETP.NE.AND P0, PT, R0, RZ, PT ;  /* 0x000000ff0000720c */ /* 0x000fe20003f05270 */
[----:B------:R-:W-:Y:S01]  /*2030*/  IMAD.X R5, RZ, RZ, R5, P1 ;  /* 0x000000ffff057224 */ /* 0x000fe200008e0605 */
[----:B--2---:R-:W-:-:S11]  /*2040*/  DADD R8, R2, R8 ;  /* 0x0000000002087229 */ /* 0x004fd60000000008 */
[----:B------:R-:W-:Y:S05]  /*2050*/  @P0 BRA `(.L_x_796) ;  /* 0xfffffffc00dc0947 */ /* 0x000fea000383ffff */
.L_x_788:
[----:B------:R-:W-:Y:S05]  /*2060*/  BSYNC.RECONVERGENT B1 ;  /* 0x0000000000017941 */ /* 0x000fea0003800200 */
.L_x_785:
        /* <DEDUP_REMOVED lines=57> */
.L_x_784:
[----:B------:R-:W-:Y:S05]  /*2400*/  BSYNC.RECONVERGENT B0 ;  /* 0x0000000000007941 */ /* 0x000fea0003800200 */
.L_x_769:
[----:B------:R-:W-:Y:S05]  /*2410*/  @P0 EXIT ;  /* 0x000000000000094d */ /* 0x000fea0003800000 */
[----:B------:R-:W3:Y:S02]  /*2420*/  LDCU.64 UR4, c[0x0][0x388] ;  /* 0x00007100ff0477ac */ /* 0x000ee40008000a00 */
[----:B---3--:R-:W-:-:S06]  /*2430*/  UIMAD.WIDE.U32 UR4, UR16, 0x8, UR4 ;  /* 0x00000008100478a5 */ /* 0x008fcc000f8e0004 */
[----:B0-----:R-:W-:Y:S02]  /*2440*/  IMAD.U32 R2, RZ, RZ, UR4 ;  /* 0x00000004ff027e24 */ /* 0x001fe4000f8e00ff */
[----:B--2---:R-:W-:-:S05]  /*2450*/  IMAD.U32 R3, RZ, RZ, UR5 ;  /* 0x00000005ff037e24 */ /* 0x004fca000f8e00ff */
[----:B------:R-:W-:Y:S01]  /*2460*/  STG.E.64 desc[UR14][R2.64], R4 ;  /* 0x0000000402007986 */ /* 0x000fe2000c101b0e */
[----:B------:R-:W-:Y:S05]  /*2470*/  EXIT ;  /* 0x000000000000794d */ /* 0x000fea0003800000 */
.L_x_797:
        /* <DEDUP_REMOVED lines=16> */
.L_x_1207:


//--------------------- .text._ZN3cub18CUB_300001_SM_10006detail6reduce28DeviceReduceSingleTileKernelINS2_10policy_hubIdy11add_functorIdEE10Policy1000EN6thrust24THRUST_300001_SM_1000_NS6detail15normal_iteratorINSA_10device_ptrIdEEEEPdyS6_ddN4cuda3std3__410__identityEEEvT0_T1_T2_T3_T4_T6_ --------------------------
	.section	.text._ZN3cub18CUB_300001_SM_10006detail6reduce28DeviceReduceSingleTileKernelINS2_10policy_hubIdy11add_functorIdEE10Policy1000EN6thrust24THRUST_300001_SM_1000_NS6detail15normal_iteratorINSA_10device_ptrIdEEEEPdyS6_ddN4cuda3std3__410__identityEEEvT0_T1_T2_T3_T4_T6_,"ax",@progbits
	.align	128
        .global         _ZN3cub18CUB_300001_SM_10006detail6reduce28DeviceReduceSingleTileKernelINS2_10policy_hubIdy11add_functorIdEE10Policy1000EN6thrust24THRUST_300001_SM_1000_NS6detail15normal_iteratorINSA_10device_ptrIdEEEEPdyS6_ddN4cuda3std3__410__identityEEEvT0_T1_T2_T3_T4_T6_
        .type           _ZN3cub18CUB_300001_SM_10006detail6reduce28DeviceReduceSingleTileKernelINS2_10policy_hubIdy11add_functorIdEE10Policy1000EN6thrust24THRUST_300001_SM_1000_NS6detail15normal_iteratorINSA_10device_ptrIdEEEEPdyS6_ddN4cuda3std3__410__identityEEEvT0_T1_T2_T3_T4_T6_,@function
        .size           _ZN3cub18CUB_300001_SM_10006detail6reduce28DeviceReduceSingleTileKernelINS2_10policy_hubIdy11add_functorIdEE10Policy1000EN6thrust24THRUST_300001_SM_1000_NS6detail15normal_iteratorINSA_10device_ptrIdEEEEPdyS6_ddN4cuda3std3__410__identityEEEvT0_T1_T2_T3_T4_T6_,(.L_x_1208 - _ZN3cub18CUB_300001_SM_10006detail6reduce28DeviceReduceSingleTileKernelINS2_10policy_hubIdy11add_functorIdEE10Policy1000EN6thrust24THRUST_300001_SM_1000_NS6detail15normal_iteratorINSA_10device_ptrIdEEEEPdyS6_ddN4cuda3std3__410__identityEEEvT0_T1_T2_T3_T4_T6_)
        .other          _ZN3cub18CUB_300001_SM_10006detail6reduce28DeviceReduceSingleTileKernelINS2_10policy_hubIdy11add_functorIdEE10Policy1000EN6thrust24THRUST_300001_SM_1000_NS6detail15normal_iteratorINSA_10device_ptrIdEEEEPdyS6_ddN4cuda3std3__410__identityEEEvT0_T1_T2_T3_T4_T6_,@"STO_CUDA_ENTRY STV_DEFAULT"
_ZN3cub18CUB_300001_SM_10006detail6reduce28DeviceReduceSingleTileKernelINS2_10policy_hubIdy11add_functorIdEE10Policy1000EN6thrust24THRUST_300001_SM_1000_NS6detail15normal_iteratorINSA_10device_ptrIdEEEEPdyS6_ddN4cuda3std3__410__identityEEEvT0_T1_T2_T3_T4_T6_:
.text._ZN3cub18CUB_300001_SM_10006detail6reduce28DeviceReduceSingleTileKernelINS2_10policy_hubIdy11add_functorIdEE10Policy1000EN6thrust24THRUST_300001_SM_1000_NS6detail15normal_iteratorINSA_10device_ptrIdEEEEPdyS6_ddN4cuda3std3__410__identityEEEvT0_T1_T2_T3_T4_T6_:
        /* <DEDUP_REMOVED lines=15> */
.L_x_798:
        /* <DEDUP_REMOVED lines=14> */
.L_x_802:
[----:B------:R-:W-:Y:S05]  /*01d0*/  BSYNC.RECONVERGENT B1 ;  /* 0x0000000000017941 */ /* 0x000fea0003800200 */
.L_x_801:
        /* <DEDUP_REMOVED lines=17> */
.L_x_807:
        /* <DEDUP_REMOVED lines=37> */
[----:B------:R-:W-:Y:S10]  /*0540*/  @P1 BRA `(.L_x_807) ;  /* 0xfffffffc00681947 */ /* 0x000ff4000383ffff */
.L_x_806:
[----:B------:R-:W-:Y:S05]  /*0550*/  BSYNC.RECONVERGENT B2 ;  /* 0x0000000000027941 */ /* 0x000fea0003800200 */
.L_x_805:
        /* <DEDUP_REMOVED lines=25> */
.L_x_809:
[----:B------:R-:W-:Y:S05]  /*06f0*/  BSYNC.RECONVERGENT B2 ;  /* 0x0000000000027941 */ /* 0x000fea0003800200 */
.L_x_808:
        /* <DEDUP_REMOVED lines=17> */
.L_x_811:
[----:B------:R-:W-:Y:S05]  /*0810*/  BSYNC.RECONVERGENT B2 ;  /* 0x0000000000027941 */ /* 0x000fea0003800200 */
.L_x_810:
[----:B------:R-:W-:Y:S05]  /*0820*/  @!P1 BRA `(.L_x_804) ;  /* 0x0000000000249947 */ /* 0x000fea0003800000 */
[----:B------:R-:W0:Y:S01]  /*0830*/  LDC.64 R10, c[0x0][0x380] ;  /* 0x0000e000ff0a7b82 */ /* 0x000e220000000a00 */
[----:B------:R-:W-:-:S07]  /*0840*/  IMAD.MOV R3, RZ, RZ, -R3 ;  /* 0x000000ffff037224 */ /* 0x000fce00078e0a03 */
.L_x_812:
[----:B0-----:R-:W-:-:S06]  /*0850*/  IMAD.WIDE R6, R2, 0x8, R10 ;  /* 0x0000000802067825 */ /* 0x001fcc00078e020a */
[----:B------:R-:W2:Y:S01]  /*0860*/  LDG.E.64 R6, desc[UR6][R6.64] ;  /* 0x0000000606067981 */ /* 0x000ea2000c1e1b00 */
[----:B------:R-:W-:Y:S02]  /*0870*/  VIADD R3, R3, 0x1 ;  /* 0x0000000103037836 */ /* 0x000fe40000000000 */
[----:B------:R-:W-:-:S03]  /*0880*/  VIADD R2, R2, 0x100 ;  /* 0x0000010002027836 */ /* 0x000fc60000000000 */
[----:B------:R-:W-:Y:S01]  /*0890*/  ISETP.NE.AND P0, PT, R3, RZ, PT ;  /* 0x000000ff0300720c */ /* 0x000fe20003f05270 */
[----:B--2--5:R-:W-:-:S12]  /*08a0*/  DADD R4, R6, R4 ;  /* 0x0000000006047229 */ /* 0x024fd80000000004 */
[----:B------:R-:W-:Y:S05]  /*08b0*/  @P0 BRA `(.L_x_812) ;  /* 0xfffffffc00e40947 */ /* 0x000fea000383ffff */
.L_x_804:
[----:B------:R-:W-:Y:S05]  /*08c0*/  BSYNC.RECONVERGENT B1 ;  /* 0x0000000000017941 */ /* 0x000fea0003800200 */
.L_x_803:
[----:B------:R-:W-:-:S04]  /*08d0*/  ISETP.GE.U32.AND P0, PT, R8, 0x100, PT ;  /* 0x000001000800780c */ /* 0x000fc80003f06070 */
[----:B------:R-:W-:-:S13]  /*08e0*/  ISETP.GE.U32.AND.EX P0, PT, R9, RZ, PT, P0 ;  /* 0x000000ff0900720c */ /* 0x000fda0003f06100 */
        /* <DEDUP_REMOVED lines=58> */
.L_x_813:
        /* <DEDUP_REMOVED lines=95> */
.L_x_800:
        /* <DEDUP_REMOVED lines=11> */
[----:B--2---:R-:W-:-:S08]  /*1330*/  DADD R2, R2, R6 ;  /* 0x0000000002027229 */ /* 0x004fd00000000006 */
[----:B---3--:R-:W-:-:S08]  /*1340*/  DADD R2, R10, R2 ;  /* 0x000000000a027229 */ /* 0x008fd00000000002 */
[----:B----4-:R-:W-:Y:S01]  /*1350*/  DADD R2, R12, R2 ;  /* 0x000000000c027229 */ /* 0x010fe20000000002 */
[----:B------:R-:W-:-:S04]  /*1360*/  IADD3 R12, P1, PT, R8, -0x800, RZ ;  /* 0xfffff800080c7810 */ /* 0x000fc80007f3e0ff */
[----:B------:R-:W-:-:S03]  /*1370*/  ISETP.GE.U32.AND P0, PT, R12, 0x800, PT ;  /* 0x000008000c00780c */ /* 0x000fc60003f06070 */
[----:B-----5:R-:W-:Y:S01]  /*1380*/  DADD R2, R14, R2 ;  /* 0x000000000e027229 */ /* 0x020fe20000000002 */
[----:B------:R-:W-:-:S04]  /*1390*/  IADD3.X R13, PT, PT, R9, -0x1, RZ, P1, !PT ;  /* 0xffffffff090d7810 */ /* 0x000fc80000ffe4ff */
[----:B------:R-:W-:-:S03]  /*13a0*/  ISETP.GE.U32.AND.EX P0, PT, R13, RZ, PT, P0 ;  /* 0x000000ff0d00720c */ /* 0x000fc60003f06100 */
[----:B------:R-:W-:-:S08]  /*13b0*/  DADD R2, R16, R2 ;  /* 0x0000000010027229 */ /* 0x000fd00000000002 */
[----:B------:R-:W-:-:S08]  /*13c0*/  DADD R2, R18, R2 ;  /* 0x0000000012027229 */ /* 0x000fd00000000002 */
[----:B------:R-:W-:Y:S01]  /*13d0*/  DADD R6, R20, R2 ;  /* 0x0000000014067229 */ /* 0x000fe20000000002 */
[----:B------:R-:W-:Y:S02]  /*13e0*/  IMAD.MOV.U32 R3, RZ, RZ, 0x800 ;  /* 0x00000800ff037424 */ /* 0x000fe400078e00ff */
[----:B------:R-:W-:Y:S01]  /*13f0*/  IMAD.MOV.U32 R2, RZ, RZ, RZ ;  /* 0x000000ffff027224 */ /* 0x000fe200078e00ff */
[----:B------:R-:W-:Y:S07]  /*1400*/  @!P0 BRA `(.L_x_815) ;  /* 0x00000000007c8947 */ /* 0x000fee0003800000 */
[----:B------:R-:W0:Y:S01]  /*1410*/  LDC.64 R8, c[0x0][0x390] ;  /* 0x0000e400ff087b82 */ /* 0x000e220000000a00 */
[----:B------:R-:W-:Y:S02]  /*1420*/  IMAD.MOV.U32 R3, RZ, RZ, 0x800 ;  /* 0x00000800ff037424 */ /* 0x000fe400078e00ff */
[----:B------:R-:W-:-:S07]  /*1430*/  IMAD.MOV.U32 R2, RZ, RZ, RZ ;  /* 0x000000ffff027224 */ /* 0x000fce00078e00ff */
.L_x_817:
        /* <DEDUP_REMOVED lines=10> */
[----:B--2---:R-:W-:Y:S01]  /*14e0*/  DADD R18, R18, R6 ;  /* 0x0000000012127229 */ /* 0x004fe20000000006 */
[----:B0-----:R-:W-:-:S04]  /*14f0*/  IADD3 R6, P1, PT, -R3, R8, RZ ;  /* 0x0000000803067210 */ /* 0x001fc80007f3e1ff */
[----:B------:R-:W-:Y:S01]  /*1500*/  ISETP.GE.U32.AND P0, PT, R6, 0x800, PT ;  /* 0x000008000600780c */ /* 0x000fe20003f06070 */
[----:B------:R-:W-:Y:S02]  /*1510*/  IMAD.X R6, R9, 0x1, ~R2, P1 ;  /* 0x0000000109067824 */ /* 0x000fe400008e0e02 */
[----:B---3--:R-:W-:-:S03]  /*1520*/  DADD R18, R20, R18 ;  /* 0x0000000014127229 */ /* 0x008fc60000000012 */
[----:B------:R-:W-:-:S05]  /*1530*/  ISETP.GE.U32.AND.EX P0, PT, R6, RZ, PT, P0 ;  /* 0x000000ff0600720c */ /* 0x000fca0003f06100 */
[----:B----4-:R-:W-:-:S08]  /*1540*/  DADD R18, R22, R18 ;  /* 0x0000000016127229 */ /* 0x010fd00000000012 */
[----:B-----5:R-:W-:-:S08]  /*1550*/  DADD R18, R24, R18 ;  /* 0x0000000018127229 */ /* 0x020fd00000000012 */
[----:B------:R-:W-:-:S08]  /*1560*/  DADD R18, R26, R18 ;  /* 0x000000001a127229 */ /* 0x000fd00000000012 */
[----:B------:R-:W-:-:S08]  /*1570*/  DADD R18, R28, R18 ;  /* 0x000000001c127229 */ /* 0x000fd00000000012 */
[----:B------:R-:W-:-:S08]  /*1580*/  DADD R10, R10, R18 ;  /* 0x000000000a0a7229 */ /* 0x000fd00000000012 */
[----:B------:R-:W-:Y:S01]  /*1590*/  DADD R6, R14, R10 ;  /* 0x000000000e067229 */ /* 0x000fe2000000000a */
[----:B------:R-:W-:Y:S10]  /*15a0*/  @!P0 BRA `(.L_x_816) ;  /* 0x0000000800208947 */ /* 0x000ff40003800000 */
[----:B------:R-:W-:-:S05]  /*15b0*/  IADD3 R3, P0, PT, R3, 0x800, RZ ;  /* 0x0000080003037810 */ /* 0x000fca0007f1e0ff */
[----:B------:R-:W-:Y:S01]  /*15c0*/  IMAD.X R2, RZ, RZ, R2, P0 ;  /* 0x000000ffff027224 */ /* 0x000fe200000e0602 */
[----:B------:R-:W-:-:S04]  /*15d0*/  ISETP.GT.U32.AND P0, PT, R3, R12, PT ;  /* 0x0000000c0300720c */ /* 0x000fc80003f04070 */
[----:B------:R-:W-:-:S13]  /*15e0*/  ISETP.GT.U32.AND.EX P0, PT, R2, R13, PT, P0 ;  /* 0x0000000d0200720c */ /* 0x000fda0003f04100 */
[----:B------:R-:W-:Y:S05]  /*15f0*/  @!P0 BRA `(.L_x_817) ;  /* 0xfffffffc00908947 */ /* 0x000fea000383ffff */
.L_x_815:
        /* <DEDUP_REMOVED lines=25> */
.L_x_821:
        /* <DEDUP_REMOVED lines=38> */
.L_x_820:
[----:B------:R-:W-:Y:S05]  /*19f0*/  BSYNC.RECONVERGENT B2 ;  /* 0x0000000000027941 */ /* 0x000fea0003800200 */
.L_x_819:
        /* <DEDUP_REMOVED lines=28> */
.L_x_823:
[----:B------:R-:W-:Y:S05]  /*1bc0*/  BSYNC.RECONVERGENT B2 ;  /* 0x0000000000027941 */ /* 0x000fea0003800200 */
.L_x_822:
        /* <DEDUP_REMOVED lines=20> */
.L_x_825:
[----:B------:R-:W-:Y:S05]  /*1d10*/  BSYNC.RECONVERGENT B2 ;  /* 0x0000000000027941 */ /* 0x000fea0003800200 */
.L_x_824:
[----:B------:R-:W-:Y:S05]  /*1d20*/  @!P0 BRA `(.L_x_818) ;  /* 0x00000000003c8947 */ /* 0x000fea0003800000 */
[----:B------:R-:W0:Y:S01]  /*1d30*/  LDCU.64 UR4, c[0x0][0x380] ;  /* 0x00007000ff0477ac */ /* 0x000e220008000a00 */
[----:B------:R-:W-:Y:S01]  /*1d40*/  IADD3 R3, P0, PT, R42, R3, RZ ;  /* 0x000000032a037210 */ /* 0x000fe20007f1e0ff */
[----:B------:R-:W-:-:S04]  /*1d50*/  IMAD.MOV R4, RZ, RZ, -R16 ;  /* 0x000000ffff047224 */ /* 0x000fc800078e0a10 */
[----:B------:R-:W-:Y:S01]  /*1d60*/  IMAD.X R2, RZ, RZ, R2, P0 ;  /* 0x000000ffff027224 */ /* 0x000fe200000e0602 */
[----:B0-----:R-:W-:-:S04]  /*1d70*/  LEA R5, P1, R3, UR4, 0x3 ;  /* 0x0000000403057c11 */ /* 0x001fc8000f8218ff */
[----:B------:R-:W-:-:S09]  /*1d80*/  LEA.HI.X R8, R3, UR5, R2, 0x3, P1 ;  /* 0x0000000503087c11 */ /* 0x000fd200088f1c02 */
.L_x_826:
        /* <DEDUP_REMOVED lines=9> */
.L_x_818:
[----:B------:R-:W-:Y:S05]  /*1e20*/  BSYNC.RECONVERGENT B1 ;  /* 0x0000000000017941 */ /* 0x000fea0003800200 */
.L_x_816:
        /* <DEDUP_REMOVED lines=58> */
.L_x_814:
[----:B------:R-:W-:Y:S05]  /*21d0*/  BSYNC.RECONVERGENT B0 ;  /* 0x0000000000007941 */ /* 0x000fea0003800200 */
.L_x_799:
[----:B------:R-:W-:Y:S05]  /*21e0*/  @P1 EXIT ;  /* 0x000000000000194d */ /* 0x000fea0003800000 */
[----:B------:R-:W0:Y:S01]  /*21f0*/  LDCU.64 UR4, c[0x0][0x3a0] ;  /* 0x00007400ff0477ac */ /* 0x000e220008000a00 */
[----:B------:R-:W1:Y:S01]  /*2200*/  LDC.64 R4, c[0x0][0x388] ;  /* 0x0000e200ff047b82 */ /* 0x000e620000000a00 */
[----:B0-----:R-:W-:-:S07]  /*2210*/  DADD R2, R2, UR4 ;  /* 0x0000000402027e29 */ /* 0x001fce0008000000 */
[----:B-1----:R-:W-:Y:S01]  /*2220*/  STG.E.64 desc[UR6][R4.64], R2 ;  /* 0x0000000204007986 */ /* 0x002fe2000c101b06 */
[----:B------:R-:W-:Y:S05]  /*2230*/  EXIT ;  /* 0x000000000000794d */ /* 0x000fea0003800000 */
.L_x_827:
        /* <DEDUP_REMOVED lines=12> */
.L_x_1208:


//--------------------- .text._ZN3cub18CUB_300001_SM_10006detail6reduce28DeviceReduceSingleTileKernelINS2_10policy_hubIdj11add_functorIdEE10Policy1000EPdS9_iS6_ddN4cuda3std3__410__identityEEEvT0_T1_T2_T3_T4_T6_ --------------------------
	.section	.text._ZN3cub18CUB_300001_SM_10006detail6reduce28DeviceReduceSingleTileKernelINS2_10policy_hubIdj11add_functorIdEE10Policy1000EPdS9_iS6_ddN4cuda3std3__410__identityEEEvT0_T1_T2_T3_T4_T6_,"ax",@progbits
	.align	128
        .global         _ZN3cub18CUB_300001_SM_10006detail6reduce28DeviceReduceSingleTileKernelINS2_10policy_hubIdj11add_functorIdEE10Policy1000EPdS9_iS6_ddN4cuda3std3__410__identityEEEvT0_T1_T2_T3_T4_T6_
        .type           _ZN3cub18CUB_300001_SM_10006detail6reduce28DeviceReduceSingleTileKernelINS2_10policy_hubIdj11add_functorIdEE10Policy1000EPdS9_iS6_ddN4cuda3std3__410__identityEEEvT0_T1_T2_T3_T4_T6_,@function
        .size           _ZN3cub18CUB_300001_SM_10006detail6reduce28DeviceReduceSingleTileKernelINS2_10policy_hubIdj11add_functorIdEE10Policy1000EPdS9_iS6_ddN4cuda3std3__410__identityEEEvT0_T1_T2_T3_T4_T6_,(.L_x_1209 - _ZN3cub18CUB_300001_SM_10006detail6reduce28DeviceReduceSingleTileKernelINS2_10policy_hubIdj11add_functorIdEE10Policy1000EPdS9_iS6_ddN4cuda3std3__410__identityEEEvT0_T1_T2_T3_T4_T6_)
        .other          _ZN3cub18CUB_300001_SM_10006detail6reduce28DeviceReduceSingleTileKernelINS2_10policy_hubIdj11add_functorIdEE10Policy1000EPdS9_iS6_ddN4cuda3std3__410__identityEEEvT0_T1_T2_T3_T4_T6_,@"STO_CUDA_ENTRY STV_DEFAULT"
_ZN3cub18CUB_300001_SM_10006detail6reduce28DeviceReduceSingleTileKernelINS2_10policy_hubIdj11add_functorIdEE10Policy1000EPdS9_iS6_ddN4cuda3std3__410__identityEEEvT0_T1_T2_T3_T4_T6_:
.text._ZN3cub18CUB_300001_SM_10006detail6reduce28DeviceReduceSingleTileKernelINS2_10policy_hubIdj11add_functorIdEE10Policy1000EPdS9_iS6_ddN4cuda3std3__410__identityEEEvT0_T1_T2_T3_T4_T6_:
        /* <DEDUP_REMOVED lines=13> */
.L_x_828:
        /* <DEDUP_REMOVED lines=16> */
.L_x_833:
[----:B------:R-:W-:Y:S05]  /*01d0*/  BSYNC.RECONVERGENT B1 ;  /* 0x0000000000017941 */ /* 0x000fea0003800200 */
.L_x_832:
        /* <DEDUP_REMOVED lines=17> */
.L_x_838:
        /* <DEDUP_REMOVED lines=10> */
.L_x_837:
[----:B------:R-:W-:Y:S05]  /*0390*/  BSYNC.RECONVERGENT B2 ;  /* 0x0000000000027941 */ /* 0x000fea0003800200 */
.L_x_836:
        /* <DEDUP_REMOVED lines=8> */
.L_x_841:
        /* <DEDUP_REMOVED lines=43> */
.L_x_840:
[----:B------:R-:W-:Y:S05]  /*06d0*/  BSYNC.RECONVERGENT B2 ;  /* 0x0000000000027941 */ /* 0x000fea0003800200 */
.L_x_839:
        /* <DEDUP_REMOVED lines=26> */
.L_x_843:
[----:B------:R-:W-:Y:S05]  /*0880*/  BSYNC.RECONVERGENT B2 ;  /* 0x0000000000027941 */ /* 0x000fea0003800200 */
.L_x_842:
        /* <DEDUP_REMOVED lines=12> */
.L_x_835:
[----:B------:R-:W-:Y:S05]  /*0950*/  BSYNC.RECONVERGENT B1 ;  /* 0x0000000000017941 */ /* 0x000fea0003800200 */
.L_x_834:
        /* <DEDUP_REMOVED lines=59> */
.L_x_844:
        /* <DEDUP_REMOVED lines=88> */
.L_x_831:
        /* <DEDUP_REMOVED lines=24> */
.L_x_848:
        /* <DEDUP_REMOVED lines=21> */
.L_x_846:
        /* <DEDUP_REMOVED lines=19> */
.L_x_852:
        /* <DEDUP_REMOVED lines=8> */
.L_x_851:
[----:B------:R-:W-:Y:S05]  /*1710*/  BSYNC.RECONVERGENT B2 ;  /* 0x0000000000027941 */ /* 0x000fea0003800200 */
.L_x_850:
        /* <DEDUP_REMOVED lines=16> */
.L_x_855:
        /* <DEDUP_REMOVED lines=45> */
.L_x_854:
[----:B------:R-:W-:Y:S05]  /*1af0*/  BSYNC.RECONVERGENT B2 ;  /* 0x0000000000027941 */ /* 0x000fea0003800200 */
.L_x_853:
        /* <DEDUP_REMOVED lines=29> */
.L_x_857:
[----:B------:R-:W-:Y:S05]  /*1cd0*/  BSYNC.RECONVERGENT B2 ;  /* 0x0000000000027941 */ /* 0x000fea0003800200 */
.L_x_856:
        /* <DEDUP_REMOVED lines=11> */
.L_x_849:
[----:B------:R-:W-:Y:S05]  /*1d90*/  BSYNC.RECONVERGENT B1 ;  /* 0x0000000000017941 */ /* 0x000fea0003800200 */
.L_x_847:
        /* <DEDUP_REMOVED lines=57> */
.L_x_830:
        /* <DEDUP_REMOVED lines=12> */
.L_x_860:
[----:B------:R-:W-:Y:S05]  /*21f0*/  BSYNC.RECONVERGENT B1 ;  /* 0x0000000000017941 */ /* 0x000fea0003800200 */
.L_x_859:
        /* <DEDUP_REMOVED lines=17> */
.L_x_865:
        /* <DEDUP_REMOVED lines=10> */
.L_x_864:
[----:B------:R-:W-:Y:S05]  /*23b0*/  BSYNC.RECONVERGENT B2 ;  /* 0x0000000000027941 */ /* 0x000fea0003800200 */
.L_x_863:
        /* <DEDUP_REMOVED lines=8> */
.L_x_868:
        /* <DEDUP_REMOVED lines=43> */
.L_x_867:
[----:B------:R-:W-:Y:S05]  /*26f0*/  BSYNC.RECONVERGENT B2 ;  /* 0x0000000000027941 */ /* 0x000fea0003800200 */
.L_x_866:
        /* <DEDUP_REMOVED lines=26> */
.L_x_870:
[----:B------:R-:W-:Y:S05]  /*28a0*/  BSYNC.RECONVERGENT B2 ;  /* 0x0000000000027941 */ /* 0x000fea0003800200 */
.L_x_869:
        /* <DEDUP_REMOVED lines=12> */
.L_x_862:
[----:B------:R-:W-:Y:S05]  /*2970*/  BSYNC.RECONVERGENT B1 ;  /* 0x0000000000017941 */ /* 0x000fea0003800200 */
.L_x_861:
        /* <DEDUP_REMOVED lines=59> */
.L_x_871:
        /* <DEDUP_REMOVED lines=90> */
.L_x_858:
        /* <DEDUP_REMOVED lines=24> */
.L_x_874:
        /* <DEDUP_REMOVED lines=24> */
.L_x_872:
        /* <DEDUP_REMOVED lines=20> */
.L_x_878:
        /* <DEDUP_REMOVED lines=8> */
.L_x_877:
[----:B------:R-:W-:Y:S05]  /*3790*/  BSYNC.RECONVERGENT B2 ;  /* 0x0000000000027941 */ /* 0x000fea0003800200 */
.L_x_876:
        /* <DEDUP_REMOVED lines=16> */
.L_x_881:
        /* <DEDUP_REMOVED lines=46> */
.L_x_880:
[----:B------:R-:W-:Y:S05]  /*3b80*/  BSYNC.RECONVERGENT B2 ;  /* 0x0000000000027941 */ /* 0x000fea0003800200 */
.L_x_879:
        /* <DEDUP_REMOVED lines=30> */
.L_x_883:
[----:B------:R-:W-:Y:S05]  /*3d70*/  BSYNC.RECONVERGENT B2 ;  /* 0x0000000000027941 */ /* 0x000fea0003800200 */
.L_x_882:
        /* <DEDUP_REMOVED lines=12> */
.L_x_875:
[----:B------:R-:W-:Y:S05]  /*3e40*/  BSYNC.RECONVERGENT B1 ;  /* 0x0000000000017941 */ /* 0x000fea0003800200 */
.L_x_873:
        /* <DEDUP_REMOVED lines=56> */
.L_x_845:
[----:B------:R-:W-:Y:S05]  /*41d0*/  BSYNC.RECONVERGENT B0 ;  /* 0x0000000000007941 */ /* 0x000fea0003800200 */
.L_x_829:
[----:B------:R-:W-:Y:S05]  /*41e0*/  @P0 EXIT ;  /* 0x000000000000094d */ /* 0x000fea0003800000 */
[----:B------:R-:W1:Y:S01]  /*41f0*/  LDCU.64 UR4, c[0x0][0x398] ;  /* 0x00007300ff0477ac */ /* 0x000e620008000a00 */
[----:B0-23--:R-:W0:Y:S01]  /*4200*/  LDC.64 R2, c[0x0][0x388] ;  /* 0x0000e200ff027b82 */ /* 0x00de220000000a00 */
[----:B-1--4-:R-:W-:-:S07]  /*4210*/  DADD R6, R6, UR4 ;  /* 0x0000000406067e29 */ /* 0x012fce0008000000 */
[----:B0-----:R-:W-:Y:S01]  /*4220*/  STG.E.64 desc[UR6][R2.64], R6 ;  /* 0x0000000602007986 */ /* 0x001fe2000c101b06 */
[----:B------:R-:W-:Y:S05]  /*4230*/  EXIT ;  /* 0x000000000000794d */ /* 0x000fea0003800000 */
.L_x_884:
        /* <DEDUP_REMOVED lines=12> */
.L_x_1209:


//--------------------- .text._ZN3cub18CUB_300001_SM_10006detail6reduce18DeviceReduceKernelINS2_10policy_hubIdj11add_functorIdEE10Policy1000EN6thrust24THRUST_300001_SM_1000_NS6detail15normal_iteratorINSA_10device_ptrIdEEEEjS6_dN4cuda3std3__410__identityEEEvT0_PT3_T1_NS0_13GridEvenShareISN_EET2_T4_ --------------------------
	.section	.text._ZN3cub18CUB_300001_SM_10006detail6reduce18DeviceReduceKernelINS2_10policy_hubIdj11add_functorIdEE10Policy1000EN6thrust24THRUST_300001_SM_1000_NS6detail15normal_iteratorINSA_10device_ptrIdEEEEjS6_dN4cuda3std3__410__identityEEEvT0_PT3_T1_NS0_13GridEvenShareISN_EET2_T4_,"ax",@progbits
	.align	128
        .global         _ZN3cub18CUB_300001_SM_10006detail6reduce18DeviceReduceKernelINS2_10policy_hubIdj11add_functorIdEE10Policy1000EN6thrust24THRUST_300001_SM_1000_NS6detail15normal_iteratorINSA_10device_ptrIdEEEEjS6_dN4cuda3std3__410__identityEEEvT0_PT3_T1_NS0_13GridEvenShareISN_EET2_T4_
        .type           _ZN3cub18CUB_300001_SM_10006detail6reduce18DeviceReduceKernelINS2_10policy_hubIdj11add_functorIdEE10Policy1000EN6thrust24THRUST_300001_SM_1000_NS6detail15normal_iteratorINSA_10device_ptrIdEEEEjS6_dN4cuda3std3__410__identityEEEvT0_PT3_T1_NS0_13GridEvenShareISN_EET2_T4_,@function
        .size           _ZN3cub18CUB_300001_SM_10006detail6reduce18DeviceReduceKernelINS2_10policy_hubIdj11add_functorIdEE10Policy1000EN6thrust24THRUST_300001_SM_1000_NS6detail15normal_iteratorINSA_10device_ptrIdEEEEjS6_dN4cuda3std3__410__identityEEEvT0_PT3_T1_NS0_13GridEvenShareISN_EET2_T4_,(.L_x_1210 - _ZN3cub18CUB_300001_SM_10006detail6reduce18DeviceReduceKernelINS2_10policy_hubIdj11add_functorIdEE10Policy1000EN6thrust24THRUST_300001_SM_1000_NS6detail15normal_iteratorINSA_10device_ptrIdEEEEjS6_dN4cuda3std3__410__identityEEEvT0_PT3_T1_NS0_13GridEvenShareISN_EET2_T4_)
        .other          _ZN3cub18CUB_300001_SM_10006detail6reduce18DeviceReduceKernelINS2_10policy_hubIdj11add_functorIdEE10Policy1000EN6thrust24THRUST_300001_SM_1000_NS6detail15normal_iteratorINSA_10device_ptrIdEEEEjS6_dN4cuda3std3__410__identityEEEvT0_PT3_T1_NS0_13GridEvenShareISN_EET2_T4_,@"STO_CUDA_ENTRY STV_DEFAULT"
_ZN3cub18CUB_300001_SM_10006detail6reduce18DeviceReduceKernelINS2_10policy_hubIdj11add_functorIdEE10Policy1000EN6thrust24THRUST_300001_SM_1000_NS6detail15normal_iteratorINSA_10device_ptrIdEEEEjS6_dN4cuda3std3__410__identityEEEvT0_PT3_T1_NS0_13GridEvenShareISN_EET2_T4_:
.text._ZN3cub18CUB_300001_SM_10006detail6reduce18DeviceReduceKernelINS2_10policy_hubIdj11add_functorIdEE10Policy1000EN6thrust24THRUST_300001_SM_1000_NS6detail15normal_iteratorINSA_10device_ptrIdEEEEjS6_dN4cuda3std3__410__identityEEEvT0_PT3_T1_NS0_13GridEvenShareISN_EET2_T4_:
[----:B------:R-:W-:Y:S01]  /*0000*/  LDC R1, c[0x0][0x37c] ;  /* 0x0000df00ff017b82 */ /* 0x000fe20000000800 */
[----:B------:R-:W0:Y:S01]  /*0010*/  S2R R0, SR_CTAID.X ;  /* 0x0000000000007919 */ /* 0x000e220000002500 */
[----:B------:R-:W1:Y:S01]  /*0020*/  LDCU.64 UR6, c[0x0][0x3a8] ;  /* 0x00007500ff0677ac */ /* 0x000e620008000a00 */
[----:B------:R-:W-:Y:S01]  /*0030*/  BSSY.RECONVERGENT B0, `(.L_x_885) ;  /* 0x0000276000007945 */ /* 0x000fe20003800200 */
[----:B------:R-:W2:Y:S01]  /*0040*/  LDCU.64 UR8, c[0x0][0x358] ;  /* 0x00006b00ff0877ac */ /* 0x000ea20008000a00 */
[----:B-1----:R-:W-:-:S04]  /*0050*/  IMAD.U32 R6, RZ, RZ, UR7 ;  /* 0x00000007ff067e24 */ /* 0x002fc8000f8e00ff */
[----:B------:R-:W-:Y:S02]  /*0060*/  IMAD.SHL.U32 R22, R6, 0x800, RZ ;  /* 0x0000080006167824 */ /* 0x000fe400078e00ff */
[----:B0-----:R-:W-:-:S05]  /*0070*/  IMAD.SHL.U32 R5, R0, 0x800, RZ ;  /* 0x0000080000057824 */ /* 0x001fca00078e00ff */
[----:B------:R-:W-:-:S04]  /*0080*/  IADD3 R2, PT, PT, -R5, UR6, RZ ;  /* 0x0000000605027c10 */ /* 0x000fc8000fffe1ff */
        /* <DEDUP_REMOVED lines=9> */
[----:B------:R-:W-:-:S04]  /*0120*/  IMAD.IADD R7, R5, 0x1, R3 ;  /* 0x0000000105077824 */ /* 0x000fc800078e0203 */
[----:B0-----:R-:W-:-:S06]  /*0130*/  IMAD.WIDE.U32 R12, R7, 0x8, R12 ;  /* 0x00000008070c7825 */ /* 0x001fcc00078e000c */
[----:B------:R-:W5:Y:S01]  /*0140*/  LDG.E.64 R12, desc[UR8][R12.64] ;  /* 0x000000080c0c7981 */ /* 0x000f62000c1e1b00 */
[----:B------:R-:W-:-:S07]  /*0150*/  VIADD R26, R3, 0x100 ;  /* 0x00000100031a7836 */ /* 0x000fce0000000000 */
.L_x_888:
[----:B------:R-:W-:Y:S05]  /*0160*/  BSYNC.RECONVERGENT B1 ;  /* 0x0000000000017941 */ /* 0x000fea0003800200 */
.L_x_887:
        /* <DEDUP_REMOVED lines=10> */
[----:B------:R-:W-:Y:S01]  /*0210*/  LOP3.LUT R24, R6, 0x1fffff0, RZ, 0xc0, !PT ;  /* 0x01fffff006187812 */ /* 0x000fe200078ec0ff */
[----:B------:R-:W-:Y:S01]  /*0220*/  BSSY.RECONVERGENT B3, `(.L_x_893) ;  /* 0x0000049000037945 */ /* 0x000fe20003800200 */
[----:B------:R-:W-:Y:S02]  /*0230*/  LOP3.LUT R4, R26, 0x800, RZ, 0xfc, !PT ;  /* 0x000008001a047812 */ /* 0x000fe400078efcff */
[----:B------:R-:W-:Y:S01]  /*0240*/  IADD3 R25, PT, PT, R5, R26, RZ ;  /* 0x0000001a05197210 */ /* 0x000fe20007ffe0ff */
[----:B------:R-:W-:-:S07]  /*0250*/  IMAD.MOV R24, RZ, RZ, -R24 ;  /* 0x000000ffff187224 */ /* 0x000fce00078e0a18 */
.L_x_894:
[----:B------:R-:W0:Y:S01]  /*0260*/  LDC.64 R22, c[0x0][0x380] ;  /* 0x0000e000ff167b82 */ /* 0x000e220000000a00 */
[C---:B------:R-:W-:Y:S02]  /*0270*/  VIADD R21, R25.reuse, 0x100 ;  /* 0x0000010019157836 */ /* 0x040fe40000000000 */
[C---:B------:R-:W-:Y:S02]  /*0280*/  VIADD R19, R25.reuse, 0x200 ;  /* 0x0000020019137836 */ /* 0x040fe40000000000 */
[----:B0-----:R-:W-:-:S06]  /*0290*/  IMAD.WIDE.U32 R10, R25, 0x8, R22 ;  /* 0x00000008190a7825 */ /* 0x001fcc00078e0016 */
[----:B------:R-:W2:Y:S01]  /*02a0*/  LDG.E.64 R10, desc[UR8][R10.64] ;  /* 0x000000080a0a7981 */ /* 0x000ea2000c1e1b00 */
[----:B------:R-:W-:-:S04]  /*02b0*/  IMAD.WIDE.U32 R20, R21, 0x8, R22 ;  /* 0x0000000815147825 */ /* 0x000fc800078e0016 */
[--C-:B------:R-:W-:Y:S02]  /*02c0*/  IMAD.WIDE.U32 R18, R19, 0x8, R22.reuse ;  /* 0x0000000813127825 */ /* 0x100fe400078e0016 */
[----:B------:R-:W3:Y:S04]  /*02d0*/  LDG.E.64 R20, desc[UR8][R20.64] ;  /* 0x0000000814147981 */ /* 0x000ee8000c1e1b00 */
[----:B------:R-:W4:Y:S01]  /*02e0*/  LDG.E.64 R18, desc[UR8][R18.64] ;  /* 0x0000000812127981 */ /* 0x000f22000c1e1b00 */
[C---:B------:R-:W-:Y:S02]  /*02f0*/  VIADD R9, R25.reuse, 0x300 ;  /* 0x0000030019097836 */ /* 0x040fe40000000000 */
[----:B------:R-:W-:Y:S02]  /*0300*/  VIADD R17, R25, 0x400 ;  /* 0x0000040019117836 */ /* 0x000fe40000000000 */
[----:B------:R-:W-:-:S04]  /*0310*/  IMAD.WIDE.U32 R8, R9, 0x8, R22 ;  /* 0x0000000809087825 */ /* 0x000fc800078e0016 */
[--C-:B------:R-:W-:Y:S02]  /*0320*/  IMAD.WIDE.U32 R16, R17, 0x8, R22.reuse ;  /* 0x0000000811107825 */ /* 0x100fe400078e0016 */
[----:B------:R-:W4:Y:S02]  /*0330*/  LDG.E.64 R8, desc[UR8][R8.64] ;  /* 0x0000000808087981 */ /* 0x000f24000c1e1b00 */
[----:B------:R-:W-:Y:S02]  /*0340*/  VIADD R15, R25, 0x500 ;  /* 0x00000500190f7836 */ /* 0x000fe40000000000 */
[----:B------:R-:W4:Y:S02]  /*0350*/  LDG.E.64 R16, desc[UR8][R16.64] ;  /* 0x0000000810107981 */ /* 0x000f24000c1e1b00 */
[----:B------:R-:W-:-:S06]  /*0360*/  IMAD.WIDE.U32 R14, R15, 0x8, R22 ;  /* 0x000000080f0e7825 */ /* 0x000fcc00078e0016 */
[----:B------:R-:W4:Y:S01]  /*0370*/  LDG.E.64 R14, desc[UR8][R14.64] ;  /* 0x000000080e0e7981 */ /* 0x000f22000c1e1b00 */
[----:B--2--5:R-:W-:Y:S01]  /*0380*/  DADD R10, R10, R12 ;  /* 0x000000000a0a7229 */ /* 0x024fe2000000000c */
[----:B------:R-:W-:-:S05]  /*0390*/  IADD3 R13, PT, PT, R25, 0x600, RZ ;  /* 0x00000600190d7810 */ /* 0x000fca0007ffe0ff */
[--C-:B------:R-:W-:Y:S02]  /*03a0*/  IMAD.WIDE.U32 R12, R13, 0x8, R22.reuse ;  /* 0x000000080d0c7825 */ /* 0x100fe400078e0016 */
[----:B---3--:R-:W-:Y:S02]  /*03b0*/  DADD R20, R10, R20 ;  /* 0x000000000a147229 */ /* 0x008fe40000000014 */
[----:B------:R-:W-:Y:S02]  /*03c0*/  VIADD R11, R25, 0x700 ;  /* 0x00000700190b7836 */ /* 0x000fe40000000000 */
[----:B------:R-:W2:Y:S02]  /*03d0*/  LDG.E.64 R12, desc[UR8][R12.64] ;  /* 0x000000080c0c7981 */ /* 0x000ea4000c1e1b00 */
[----:B------:R-:W-:Y:S02]  /*03e0*/  IMAD.WIDE.U32 R10, R11, 0x8, R22 ;  /* 0x000000080b0a7825 */ /* 0x000fe400078e0016 */
[----:B----4-:R-:W-:-:S02]  /*03f0*/  DADD R18, R20, R18 ;  /* 0x0000000014127229 */ /* 0x010fc40000000012 */
[----:B------:R-:W-:Y:S02]  /*0400*/  VIADD R21, R25, 0x800 ;  /* 0x0000080019157836 */ /* 0x000fe40000000000 */
[----:B------:R-:W3:Y:S02]  /*0410*/  LDG.E.64 R10, desc[UR8][R10.64] ;  /* 0x000000080a0a7981 */ /* 0x000ee4000c1e1b00 */
[----:B------:R-:W-:-:S06]  /*0420*/  IMAD.WIDE.U32 R20, R21, 0x8, R22 ;  /* 0x0000000815147825 */ /* 0x000fcc00078e0016 */
[----:B------:R-:W4:Y:S01]  /*0430*/  LDG.E.64 R20, desc[UR8][R20.64] ;  /* 0x0000000814147981 */ /* 0x000f22000c1e1b00 */
[----:B------:R-:W-:Y:S01]  /*0440*/  DADD R18, R18, R8 ;  /* 0x0000000012127229 */ /* 0x000fe20000000008 */
[----:B------:R-:W-:-:S04]  /*0450*/  VIADD R9, R25, 0x900 ;  /* 0x0000090019097836 */ /* 0x000fc80000000000 */
[----:B------:R-:W-:-:S03]  /*0460*/  IMAD.WIDE.U32 R8, R9, 0x8, R22 ;  /* 0x0000000809087825 */ /* 0x000fc600078e0016 */
[----:B------:R-:W-:Y:S01]  /*0470*/  DADD R16, R18, R16 ;  /* 0x0000000012107229 */ /* 0x000fe20000000010 */
[----:B------:R-:W-:Y:S02]  /*0480*/  VIADD R19, R25, 0xa00 ;  /* 0x00000a0019137836 */ /* 0x000fe40000000000 */
[----:B------:R-:W4:Y:S02]  /*0490*/  LDG.E.64 R8, desc[UR8][R8.64] ;  /* 0x0000000808087981 */ /* 0x000f24000c1e1b00 */
[----:B------:R-:W-:-:S03]  /*04a0*/  IMAD.WIDE.U32 R18, R19, 0x8, R22 ;  /* 0x0000000813127825 */ /* 0x000fc600078e0016 */
[----:B------:R-:W-:Y:S01]  /*04b0*/  DADD R14, R16, R14 ;  /* 0x00000000100e7229 */ /* 0x000fe2000000000e */
[----:B------:R-:W-:Y:S02]  /*04c0*/  VIADD R17, R25, 0xb00 ;  /* 0x00000b0019117836 */ /* 0x000fe40000000000 */
[----:B------:R-:W4:Y:S02]  /*04d0*/  LDG.E.64 R18, desc[UR8][R18.64] ;  /* 0x0000000812127981 */ /* 0x000f24000c1e1b00 */
[----:B------:R-:W-:-:S06]  /*04e0*/  IMAD.WIDE.U32 R16, R17, 0x8, R22 ;  /* 0x0000000811107825 */ /* 0x000fcc00078e0016 */
[----:B------:R-:W4:Y:S01]  /*04f0*/  LDG.E.64 R16, desc[UR8][R16.64] ;  /* 0x0000000810107981 */ /* 0x000f22000c1e1b00 */
[C---:B------:R-:W-:Y:S01]  /*0500*/  VIADD R27, R25.reuse, 0xf00 ;  /* 0x00000f00191b7836 */ /* 0x040fe20000000000 */
[----:B--2---:R-:W-:Y:S01]  /*0510*/  DADD R12, R14, R12 ;  /* 0x000000000e0c7229 */ /* 0x004fe2000000000c */
        /* <DEDUP_REMOVED lines=9> */
[----:B------:R-:W-:-:S04]  /*05b0*/  IMAD.WIDE.U32 R10, R11, 0x8, R22 ;  /* 0x000000080b0a7825 */ /* 0x000fc800078e0016 */
[----:B------:R-:W-:Y:S02]  /*05c0*/  IMAD.WIDE.U32 R22, R27, 0x8, R22 ;  /* 0x000000081b167825 */ /* 0x000fe400078e0016 */
[----:B------:R-:W4:Y:S04]  /*05d0*/  LDG.E.64 R10, desc[UR8][R10.64] ;  /* 0x000000080a0a7981 */ /* 0x000f28000c1e1b00 */
[----:B------:R-:W4:Y:S01]  /*05e0*/  LDG.E.64 R22, desc[UR8][R22.64] ;  /* 0x0000000816167981 */ /* 0x000f22000c1e1b00 */
[----:B------:R-:W-:-:S08]  /*05f0*/  DADD R8, R20, R8 ;  /* 0x0000000014087229 */ /* 0x000fd00000000008 */
[----:B------:R-:W-:-:S08]  /*0600*/  DADD R8, R8, R18 ;  /* 0x0000000008087229 */ /* 0x000fd00000000012 */
[----:B------:R-:W-:Y:S01]  /*0610*/  DADD R8, R8, R16 ;  /* 0x0000000008087229 */ /* 0x000fe20000000010 */
[----:B------:R-:W-:-:S05]  /*0620*/  VIADD R24, R24, 0x10 ;  /* 0x0000001018187836 */ /* 0x000fca0000000000 */
[----:B------:R-:W-:Y:S01]  /*0630*/  ISETP.NE.AND P0, PT, R24, RZ, PT ;  /* 0x000000ff1800720c */ /* 0x000fe20003f05270 */
[----:B------:R-:W-:Y:S01]  /*0640*/  VIADD R4, R4, 0x1000 ;  /* 0x0000100004047836 */ /* 0x000fe20000000000 */
[----:B------:R-:W-:Y:S01]  /*0650*/  IADD3 R25, PT, PT, R25, 0x1000, RZ ;  /* 0x0000100019197810 */ /* 0x000fe20007ffe0ff */
[----:B--2---:R-:W-:-:S08]  /*0660*/  DADD R8, R8, R14 ;  /* 0x0000000008087229 */ /* 0x004fd0000000000e */
[----:B---3--:R-:W-:-:S08]  /*0670*/  DADD R8, R8, R12 ;  /* 0x0000000008087229 */ /* 0x008fd0000000000c */
[----:B----4-:R-:W-:-:S08]  /*0680*/  DADD R8, R8, R10 ;  /* 0x0000000008087229 */ /* 0x010fd0000000000a */
[----:B------:R-:W-:Y:S01]  /*0690*/  DADD R12, R8, R22 ;  /* 0x00000000080c7229 */ /* 0x000fe20000000016 */
[----:B------:R-:W-:Y:S10]  /*06a0*/  @P0 BRA `(.L_x_894) ;  /* 0xfffffff800ec0947 */ /* 0x000ff4000383ffff */
[----:B------:R-:W-:Y:S05]  /*06b0*/  BSYNC.RECONVERGENT B3 ;  /* 0x0000000000037941 */ /* 0x000fea0003800200 */
.L_x_893:
[----:B------:R-:W-:-:S07]  /*06c0*/  VIADD R26, R4, 0xfffff800 ;  /* 0xfffff800041a7836 */ /* 0x000fce0000000000 */
.L_x_892:
[----:B------:R-:W-:Y:S05]  /*06d0*/  BSYNC.RECONVERGENT B2 ;  /* 0x0000000000027941 */ /* 0x000fea0003800200 */
.L_x_891:
        /* <DEDUP_REMOVED lines=8> */
[----:B------:R-:W-:-:S04]  /*0760*/  IMAD.IADD R7, R5, 0x1, R26 ;  /* 0x0000000105077824 */ /* 0x000fc800078e021a */
        /* <DEDUP_REMOVED lines=12> */
[----:B------:R-:W4:Y:S02]  /*0830*/  LDG.E.64 R16, desc[UR8][R16.64] ;  /* 0x0000000810107981 */ /* 0x000f24000c1e1b00 */
[C---:B------:R-:W-:Y:S02]  /*0840*/  VIADD R11, R7.reuse, 0x500 ;  /* 0x00000500070b7836 */ /* 0x040fe40000000000 */
[----:B------:R-:W4:Y:S01]  /*0850*/  LDG.E.64 R14, desc[UR8][R14.64] ;  /* 0x000000080e0e7981 */ /* 0x000f22000c1e1b00 */
        /* <DEDUP_REMOVED lines=17> */
.L_x_896:
[----:B------:R-:W-:Y:S05]  /*0970*/  BSYNC.RECONVERGENT B2 ;  /* 0x0000000000027941 */ /* 0x000fea0003800200 */
.L_x_895:
[----:B------:R-:W-:Y:S05]  /*0980*/  @!P1 BRA `(.L_x_890) ;  /* 0x00000000008c9947 */ /* 0x000fea0003800000 */
[----:B------:R-:W-:Y:S01]  /*0990*/  ISETP.GE.U32.AND P0, PT, R4, 0x4, PT ;  /* 0x000000040400780c */ /* 0x000fe20003f06070 */
[----:B------:R-:W-:Y:S01]  /*09a0*/  BSSY.RECONVERGENT B2, `(.L_x_897) ;  /* 0x0000016000027945 */ /* 0x000fe20003800200 */
[----:B------:R-:W-:-:S04]  /*09b0*/  LOP3.LUT R6, R6, 0x3, RZ, 0xc0, !PT ;  /* 0x0000000306067812 */ /* 0x000fc800078ec0ff */
[----:B------:R-:W-:-:S07]  /*09c0*/  ISETP.NE.AND P1, PT, R6, RZ, PT ;  /* 0x000000ff0600720c */ /* 0x000fce0003f25270 */
[----:B------:R-:W-:Y:S06]  /*09d0*/  @!P0 BRA `(.L_x_898) ;  /* 0x0000000000488947 */ /* 0x000fec0003800000 */
[----:B------:R-:W0:Y:S01]  /*09e0*/  LDC.64 R16, c[0x0][0x380] ;  /* 0x0000e000ff107b82 */ /* 0x000e220000000a00 */
[----:B------:R-:W-:-:S05]  /*09f0*/  IMAD.IADD R7, R5, 0x1, R26 ;  /* 0x0000000105077824 */ /* 0x000fca00078e021a */
[C---:B------:R-:W-:Y:S01]  /*0a00*/  IADD3 R11, PT, PT, R7.reuse, 0x100, RZ ;  /* 0x00000100070b7810 */ /* 0x040fe20007ffe0ff */
        /* <DEDUP_REMOVED lines=14> */
[----:B------:R-:W-:-:S11]  /*0af0*/  DADD R12, R12, R16 ;  /* 0x000000000c0c7229 */ /* 0x000fd60000000010 */
.L_x_898:
[----:B------:R-:W-:Y:S05]  /*0b00*/  BSYNC.RECONVERGENT B2 ;  /* 0x0000000000027941 */ /* 0x000fea0003800200 */
.L_x_897:
[----:B------:R-:W-:Y:S05]  /*0b10*/  @!P1 BRA `(.L_x_890) ;  /* 0x0000000000289947 */ /* 0x000fea0003800000 */
[----:B------:R-:W0:Y:S01]  /*0b20*/  LDC.64 R8, c[0x0][0x380] ;  /* 0x0000e000ff087b82 */ /* 0x000e220000000a00 */
[----:B------:R-:W-:Y:S02]  /*0b30*/  IMAD.IADD R7, R5, 0x1, R26 ;  /* 0x0000000105077824 */ /* 0x000fe400078e021a */
[----:B------:R-:W-:-:S07]  /*0b40*/  IMAD.MOV R6, RZ, RZ, -R6 ;  /* 0x000000ffff067224 */ /* 0x000fce00078e0a06 */
.L_x_899:
[----:B0-----:R-:W-:-:S06]  /*0b50*/  IMAD.WIDE.U32 R4, R7, 0x8, R8 ;  /* 0x0000000807047825 */ /* 0x001fcc00078e0008 */
[----:B------:R-:W2:Y:S01]  /*0b60*/  LDG.E.64 R4, desc[UR8][R4.64] ;  /* 0x0000000804047981 */ /* 0x000ea2000c1e1b00 */
[----:B------:R-:W-:Y:S01]  /*0b70*/  IADD3 R6, PT, PT, R6, 0x1, RZ ;  /* 0x0000000106067810 */ /* 0x000fe20007ffe0ff */
[----:B------:R-:W-:-:S03]  /*0b80*/  VIADD R7, R7, 0x100 ;  /* 0x0000010007077836 */ /* 0x000fc60000000000 */
[----:B------:R-:W-:Y:S01]  /*0b90*/  ISETP.NE.AND P0, PT, R6, RZ, PT ;  /* 0x000000ff0600720c */ /* 0x000fe20003f05270 */
[----:B--2--5:R-:W-:-:S12]  /*0ba0*/  DADD R12, R4, R12 ;  /* 0x00000000040c7229 */ /* 0x024fd8000000000c */
[----:B------:R-:W-:Y:S05]  /*0bb0*/  @P0 BRA `(.L_x_899) ;  /* 0xfffffffc00e40947 */ /* 0x000fea000383ffff */
.L_x_890:
[----:B------:R-:W-:Y:S05]  /*0bc0*/  BSYNC.RECONVERGENT B1 ;  /* 0x0000000000017941 */ /* 0x000fea0003800200 */
.L_x_889:
[----:B------:R-:W-:-:S13]  /*0bd0*/  ISETP.GE.U32.AND P0, PT, R2, 0x100, PT ;  /* 0x000001000200780c */ /* 0x000fda0003f06070 */
        /* <DEDUP_REMOVED lines=26> */
[----:B------:R-:W0:Y:S02]  /*0d80*/  SHFL.DOWN PT, R5, R11, 0x8, 0x1f ;  /* 0x09001f000b057f89 */ /* 0x000e2400000e0000 */
[----:B0-----:R-:W-:-:S10]  /*0d90*/  DADD R4, R4, R10 ;  /* 0x0000000004047229 */ /* 0x001fd4000000000a */
[----:B------:R-:W-:Y:S02]  /*0da0*/  FSEL R6, R10, R4, P0 ;  /* 0x000000040a067208 */ /* 0x000fe40000000000 */
[----:B------:R-:W-:Y:S02]  /*0db0*/  FSEL R7, R11, R5, P0 ;  /* 0x000000050b077208 */ /* 0x000fe40000000000 */
[----:B-1----:R-:W-:Y:S01]  /*0dc0*/  @!P1 LEA R11, R12, R9, 0x18 ;  /* 0x000000090c0b9211 */ /* 0x002fe200078ec0ff */
[----:B------:R-:W-:Y:S01]  /*0dd0*/  SHFL.DOWN PT, R4, R6, 0x10, 0x1f ;  /* 0x0a001f0006047f89 */ /* 0x000fe200000e0000 */
[----:B------:R-:W-:Y:S02]  /*0de0*/  @!P1 LOP3.LUT R10, R8, 0xf8, RZ, 0xc0, !PT ;  /* 0x000000f8080a9812 */ /* 0x000fe400078ec0ff */
[----:B------:R-:W-:Y:S01]  /*0df0*/  ISETP.NE.AND P0, PT, R3, RZ, PT ;  /* 0x000000ff0300720c */ /* 0x000fe20003f05270 */
[----:B------:R-:W0:Y:S02]  /*0e00*/  SHFL.DOWN PT, R5, R7, 0x10, 0x1f ;  /* 0x0a001f0007057f89 */ /* 0x000e2400000e0000 */
        /* <DEDUP_REMOVED lines=23> */
.L_x_900:
[----:B------:R-:W-:-:S04]  /*0f80*/  LOP3.LUT R4, R3, 0x3e0, RZ, 0xc0, !PT ;  /* 0x000003e003047812 */ /* 0x000fc800078ec0ff */
[----:B------:R-:W-:Y:S01]  /*0f90*/  LOP3.LUT R7, RZ, R4, RZ, 0x33, !PT ;  /* 0x00000004ff077212 */ /* 0x000fe200078e33ff */
[----:B------:R-:W-:Y:S02]  /*0fa0*/  VIADD R5, R4, 0x20 ;  /* 0x0000002004057836 */ /* 0x000fe40000000000 */
[----:B------:R-:W0:Y:S02]  /*0fb0*/  S2R R4, SR_LANEID ;  /* 0x0000000000047919 */ /* 0x000e240000000000 */
[----:B------:R-:W-:Y:S01]  /*0fc0*/  IMAD.IADD R7, R2, 0x1, R7 ;  /* 0x0000000102077824 */ /* 0x000fe200078e0207 */
[----:B------:R-:W-:-:S04]  /*0fd0*/  ISETP.GT.U32.AND P0, PT, R5, R2, PT ;  /* 0x000000020500720c */ /* 0x000fc80003f04070 */
[----:B------:R-:W-:-:S05]  /*0fe0*/  SEL R7, R7, 0x1f, P0 ;  /* 0x0000001f07077807 */ /* 0x000fca0000000000 */
[----:B-----5:R-:W-:Y:S04]  /*0ff0*/  SHFL.DOWN PT, R8, R12, 0x1, R7 ;  /* 0x082000000c087989 */ /* 0x020fe800000e0007 */
[----:B------:R-:W1:Y:S01]  /*1000*/  SHFL.DOWN PT, R9, R13, 0x1, R7 ;  /* 0x082000000d097989 */ /* 0x000e6200000e0007 */
[C---:B0-----:R-:W-:Y:S01]  /*1010*/  ISETP.GE.AND P0, PT, R4.reuse, R7, PT ;  /* 0x000000070400720c */ /* 0x041fe20003f06270 */
[----:B------:R-:W-:Y:S01]  /*1020*/  VIADD R6, R4, 0x2 ;  /* 0x0000000204067836 */ /* 0x000fe20000000000 */
[----:B-1----:R-:W-:-:S10]  /*1030*/  DADD R8, R8, R12 ;  /* 0x0000000008087229 */ /* 0x002fd4000000000c */
[----:B------:R-:W-:Y:S02]  /*1040*/  FSEL R10, R8, R12, !P0 ;  /* 0x0000000c080a7208 */ /* 0x000fe40004000000 */
[----:B------:R-:W-:Y:S02]  /*1050*/  FSEL R11, R9, R13, !P0 ;  /* 0x0000000d090b7208 */ /* 0x000fe40004000000 */
[----:B------:R-:W-:Y:S01]  /*1060*/  ISETP.GT.AND P0, PT, R6, R7, PT ;  /* 0x000000070600720c */ /* 0x000fe20003f04270 */
[----:B------:R-:W-:Y:S01]  /*1070*/  SHFL.DOWN PT, R8, R10, 0x2, R7 ;  /* 0x084000000a087989 */ /* 0x000fe200000e0007 */
[----:B------:R-:W-:-:S03]  /*1080*/  IADD3 R6, PT, PT, R4, 0x4, RZ ;  /* 0x0000000404067810 */ /* 0x000fc60007ffe0ff */
        /* <DEDUP_REMOVED lines=14> */
[----:B------:R-:W-:-:S03]  /*1170*/  VIADD R4, R4, 0x10 ;  /* 0x0000001004047836 */ /* 0x000fc60000000000 */
[----:B------:R-:W0:Y:S08]  /*1180*/  SHFL.DOWN PT, R9, R11, 0x8, R7 ;  /* 0x090000000b097989 */ /* 0x000e3000000e0007 */
[----:B------:R-:W1:Y:S01]  /*1190*/  @!P0 S2R R15, SR_CgaCtaId ;  /* 0x00000000000f8919 */ /* 0x000e620000008800 */
[----:B------:R-:W-:Y:S02]  /*11a0*/  @!P0 MOV R6, 0x400 ;  /* 0x0000040000068802 */ /* 0x000fe40000000f00 */
[----:B------:R-:W-:Y:S01]  /*11b0*/  @!P0 SHF.R.U32.HI R5, RZ, 0x2, R3 ;  /* 0x00000002ff058819 */ /* 0x000fe20000011603 */
[----:B0-----:R-:W-:-:S10]  /*11c0*/  DADD R8, R8, R10 ;  /* 0x0000000008087229 */ /* 0x001fd4000000000a */
[----:B------:R-:W-:Y:S02]  /*11d0*/  FSEL R12, R10, R8, P1 ;  /* 0x000000080a0c7208 */ /* 0x000fe40000800000 */
[----:B------:R-:W-:Y:S02]  /*11e0*/  FSEL R13, R11, R9, P1 ;  /* 0x000000090b0d7208 */ /* 0x000fe40000800000 */
[----:B------:R-:W-:Y:S01]  /*11f0*/  ISETP.GT.AND P1, PT, R4, R7, PT ;  /* 0x000000070400720c */ /* 0x000fe20003f24270 */
[----:B------:R-:W-:Y:S01]  /*1200*/  SHFL.DOWN PT, R8, R12, 0x10, R7 ;  /* 0x0a0000000c087989 */ /* 0x000fe200000e0007 */
[----:B-1----:R-:W-:Y:S02]  /*1210*/  @!P0 LEA R15, R15, R6, 0x18 ;  /* 0x000000060f0f8211 */ /* 0x002fe400078ec0ff */
[----:B------:R-:W-:Y:S01]  /*1220*/  @!P0 LOP3.LUT R6, R5, 0xf8, RZ, 0xc0, !PT ;  /* 0x000000f805068812 */ /* 0x000fe200078ec0ff */
        /* <DEDUP_REMOVED lines=45> */
.L_x_886:
[----:B------:R-:W0:Y:S01]  /*1500*/  S2R R7, SR_TID.X ;  /* 0x0000000000077919 */ /* 0x000e220000002100 */
[----:B------:R-:W1:Y:S02]  /*1510*/  LDCU.64 UR4, c[0x0][0x380] ;  /* 0x00007000ff0477ac */ /* 0x000e640008000a00 */
[----:B-1----:R-:W-:Y:S01]  /*1520*/  MOV R9, UR5 ;  /* 0x0000000500097c02 */ /* 0x002fe20008000f00 */
[----:B------:R-:W-:Y:S02]  /*1530*/  IMAD.U32 R8, RZ, RZ, UR4 ;  /* 0x00000004ff087e24 */ /* 0x000fe4000f8e00ff */
[----:B0-----:R-:W-:-:S04]  /*1540*/  IMAD.IADD R11, R5, 0x1, R7 ;  /* 0x00000001050b7824 */ /* 0x001fc800078e0207 */
        /* <DEDUP_REMOVED lines=9> */
[----:B------:R-:W-:Y:S01]  /*15e0*/  ISETP.GE.U32.AND P0, PT, R2, R22, PT ;  /* 0x000000160200720c */ /* 0x000fe20003f06070 */
        /* <DEDUP_REMOVED lines=8> */
[----:B------:R-:W-:Y:S01]  /*1670*/  UIADD3 UR5, UPT, UPT, UR6, -0x800, URZ ;  /* 0xfffff80006057890 */ /* 0x000fe2000fffe0ff */
[--C-:B------:R-:W-:Y:S01]  /*1680*/  IMAD R3, R6, 0x800, R5.reuse ;  /* 0x0000080006037824 */ /* 0x100fe200078e0205 */
[----:B------:R-:W-:Y:S01]  /*1690*/  LOP3.LUT R11, RZ, R7, RZ, 0x33, !PT ;  /* 0x00000007ff0b7212 */ /* 0x000fe200078e33ff */
[C---:B------:R-:W-:Y:S01]  /*16a0*/  IMAD.IADD R4, R22.reuse, 0x1, R5 ;  /* 0x0000000116047824 */ /* 0x040fe200078e0205 */
[----:B------:R-:W-:Y:S02]  /*16b0*/  UMOV UR4, URZ ;  /* 0x000000ff00047c82 */ /* 0x000fe40008000000 */
[----:B------:R-:W-:Y:S02]  /*16c0*/  ISETP.GT.U32.AND P0, PT, R3, UR5, PT ;  /* 0x0000000503007c0c */ /* 0x000fe4000bf04070 */
[----:B------:R-:W-:Y:S02]  /*16d0*/  IADD3 R2, PT, PT, -R22, UR6, R11 ;  /* 0x0000000616027c10 */ /* 0x000fe4000fffe10b */
[----:B------:R-:W-:-:S03]  /*16e0*/  IADD3 R25, PT, PT, R4, 0x800, R7 ;  /* 0x0000080004197810 */ /* 0x000fc60007ffe007 */
[----:B------:R-:W-:-:S06]  /*16f0*/  IMAD.IADD R5, R2, 0x1, -R5 ;  /* 0x0000000102057824 */ /* 0x000fcc00078e0a05 */
[----:B------:R-:W-:Y:S05]  /*1700*/  @P0 BRA `(.L_x_903) ;  /* 0x0000000000840947 */ /* 0x000fea0003800000 */
[----:B------:R-:W0:Y:S01]  /*1710*/  LDC.64 R8, c[0x0][0x380] ;  /* 0x0000e000ff087b82 */ /* 0x000e220000000a00 */
[----:B------:R-:W1:Y:S01]  /*1720*/  LDCU UR6, c[0x0][0x3a8] ;  /* 0x00007500ff0677ac */ /* 0x000e620008000800 */
[----:B------:R-:W-:Y:S01]  /*1730*/  NOP ;  /* 0x0000000000007918 */ /* 0x000fe20000000000 */
.L_x_904:
[----:B------:R-:W2:Y:S02]  /*1740*/  S2R R2, SR_TID.X ;  /* 0x0000000000027919 */ /* 0x000ea40000002100 */
[----:B--2---:R-:W-:-:S04]  /*1750*/  IMAD.IADD R7, R2, 0x1, R3 ;  /* 0x0000000102077824 */ /* 0x004fc800078e0203 */
        /* <DEDUP_REMOVED lines=8> */
[----:B--2---:R-:W-:-:S03]  /*17e0*/  DADD R12, R26, R12 ;  /* 0x000000001a0c7229 */ /* 0x004fc6000000000c */
[----:B------:R-:W2:Y:S05]  /*17f0*/  LDG.E.64 R26, desc[UR8][R6.64+0x3000] ;  /* 0x00300008061a7981 */ /* 0x000eaa000c1e1b00 */
[----:B---3--:R-:W-:-:S08]  /*1800*/  DADD R12, R20, R12 ;  /* 0x00000000140c7229 */ /* 0x008fd0000000000c */
[----:B----4-:R-:W-:-:S08]  /*1810*/  DADD R12, R18, R12 ;  /* 0x00000000120c7229 */ /* 0x010fd0000000000c */
[----:B-----5:R-:W-:-:S08]  /*1820*/  DADD R12, R16, R12 ;  /* 0x00000000100c7229 */ /* 0x020fd0000000000c */
[----:B------:R-:W-:-:S08]  /*1830*/  DADD R12, R14, R12 ;  /* 0x000000000e0c7229 */ /* 0x000fd0000000000c */
[----:B------:R-:W-:Y:S01]  /*1840*/  DADD R10, R10, R12 ;  /* 0x000000000a0a7229 */ /* 0x000fe2000000000c */
[----:B-1----:R-:W-:-:S04]  /*1850*/  IADD3 R13, PT, PT, -R3, UR6, RZ ;  /* 0x00000006030d7c10 */ /* 0x002fc8000fffe1ff */
[----:B------:R-:W-:-:S03]  /*1860*/  ISETP.GE.U32.AND P0, PT, R13, R22, PT ;  /* 0x000000160d00720c */ /* 0x000fc60003f06070 */
[----:B--2---:R-:W-:-:S08]  /*1870*/  DADD R10, R26, R10 ;  /* 0x000000001a0a7229 */ /* 0x004fd0000000000a */
[----:B------:R-:W-:Y:S02]  /*1880*/  DADD R12, R28, R10 ;  /* 0x000000001c0c7229 */ /* 0x000fe4000000000a */
[----:B------:R-:W-:Y:S09]  /*1890*/  @!P0 BRA `(.L_x_902) ;  /* 0x0000000800d08947 */ /* 0x000ff20003800000 */
[----:B------:R-:W0:Y:S01]  /*18a0*/  LDC R6, c[0x0][0x3ac] ;  /* 0x0000eb00ff067b82 */ /* 0x000e220000000800 */
[----:B------:R-:W-:Y:S01]  /*18b0*/  UIADD3 UR4, UPT, UPT, UR4, 0x1, URZ ;  /* 0x0000000104047890 */ /* 0x000fe2000fffe0ff */
[C---:B------:R-:W-:Y:S01]  /*18c0*/  IADD3 R4, PT, PT, R22.reuse, R4, RZ ;  /* 0x0000000416047210 */ /* 0x040fe20007ffe0ff */
[----:B------:R-:W-:Y:S02]  /*18d0*/  IMAD.IADD R5, R5, 0x1, -R22 ;  /* 0x0000000105057824 */ /* 0x000fe400078e0a16 */
[----:B------:R-:W-:Y:S02]  /*18e0*/  IMAD.IADD R25, R22, 0x1, R25 ;  /* 0x0000000116197824 */ /* 0x000fe400078e0219 */
[----:B0-----:R-:W-:-:S05]  /*18f0*/  IMAD R3, R6, 0x800, R3 ;  /* 0x0000080006037824 */ /* 0x001fca00078e0203 */
[----:B------:R-:W-:-:S13]  /*1900*/  ISETP.GT.U32.AND P0, PT, R3, UR5, PT ;  /* 0x0000000503007c0c */ /* 0x000fda000bf04070 */
[----:B------:R-:W-:Y:S05]  /*1910*/  @!P0 BRA `(.L_x_904) ;  /* 0xfffffffc00888947 */ /* 0x000fea000383ffff */
.L_x_903:
[----:B------:R-:W0:Y:S01]  /*1920*/  S2R R11, SR_TID.X ;  /* 0x00000000000b7919 */ /* 0x000e220000002100 */
[----:B------:R-:W-:Y:S01]  /*1930*/  IADD3 R2, PT, PT, -R3, UR6, RZ ;  /* 0x0000000603027c10 */ /* 0x000fe2000fffe1ff */
[----:B------:R-:W-:Y:S03]  /*1940*/  BSSY.RECONVERGENT B1, `(.L_x_902) ;  /* 0x00000a9000017945 */ /* 0x000fe60003800200 */
[----:B0-----:R-:W-:-:S04]  /*1950*/  ISETP.GE.AND P0, PT, R11, R2, PT ;  /* 0x000000020b00720c */ /* 0x001fc80003f06270 */
[----:B------:R-:W-:-:S13]  /*1960*/  ISETP.GE.U32.OR P0, PT, R3, UR6, P0 ;  /* 0x0000000603007c0c */ /* 0x000fda0008706470 */
[----:B------:R-:W-:Y:S05]  /*1970*/  @P0 BRA `(.L_x_905) ;  /* 0x0000000800940947 */ /* 0x000fea0003800000 */
[----:B------:R-:W-:Y:S01]  /*1980*/  IMAD.SHL.U32 R7, R0, 0x800, RZ ;  /* 0x0000080000077824 */ /* 0x000fe200078e00ff */
[----:B------:R-:W-:Y:S01]  /*1990*/  LOP3.LUT R2, RZ, R11, RZ, 0x33, !PT ;  /* 0x0000000bff027212 */ /* 0x000fe200078e33ff */
[----:B------:R-:W-:Y:S02]  /*19a0*/  BSSY.RECONVERGENT B2, `(.L_x_906) ;  /* 0x0000055000027945 */ /* 0x000fe40003800200 */
[----:B------:R-:W-:-:S05]  /*19b0*/  IMAD.IADD R7, R22, 0x1, R7 ;  /* 0x0000000116077824 */ /* 0x000fca00078e0207 */
[----:B------:R-:W-:Y:S01]  /*19c0*/  IADD3 R2, PT, PT, -R7, UR6, R2 ;  /* 0x0000000607027c10 */ /* 0x000fe2000fffe102 */
[----:B------:R-:W-:-:S04]  /*19d0*/  IMAD R7, R6, UR4, RZ ;  /* 0x0000000406077c24 */ /* 0x000fc8000f8e02ff */
[----:B------:R-:W-:-:S05]  /*19e0*/  IMAD R2, R7, -0x800, R2 ;  /* 0xfffff80007027824 */ /* 0x000fca00078e0202 */
[C---:B------:R-:W-:Y:S02]  /*19f0*/  ISETP.GE.U32.AND P0, PT, R2.reuse, 0xf00, PT ;  /* 0x00000f000200780c */ /* 0x040fe40003f06070 */
[----:B------:R-:W-:Y:S01]  /*1a00*/  LEA.HI R6, R2, 0x1, RZ, 0x18 ;  /* 0x0000000102067811 */ /* 0x000fe200078fc0ff */
[----:B------:R-:W-:-:S03]  /*1a10*/  IMAD.MOV.U32 R2, RZ, RZ, R11 ;  /* 0x000000ffff027224 */ /* 0x000fc600078e000b */
[----:B------:R-:W-:-:S07]  /*1a20*/  LOP3.LUT R7, R6, 0xf, RZ, 0xc0, !PT ;  /* 0x0000000f06077812 */ /* 0x000fce00078ec0ff */
[----:B------:R-:W-:Y:S05]  /*1a30*/  @!P0 BRA `(.L_x_907) ;  /* 0x00000004002c8947 */ /* 0x000fea0003800000 */
[----:B------:R-:W-:Y:S01]  /*1a40*/  LEA.HI R2, R5, 0x1, RZ, 0x18 ;  /* 0x0000000105027811 */ /* 0x000fe200078fc0ff */
[----:B------:R-:W-:Y:S03]  /*1a50*/  BSSY.RECONVERGENT B3, `(.L_x_908) ;  /* 0x0000048000037945 */ /* 0x000fe60003800200 */
[----:B------:R-:W-:Y:S02]  /*1a60*/  LOP3.LUT R24, R2, 0x1fffff0, RZ, 0xc0, !PT ;  /* 0x01fffff002187812 */ /* 0x000fe400078ec0ff */
[----:B------:R-:W-:Y:S02]  /*1a70*/  LOP3.LUT R2, R11, 0x800, RZ, 0xfc, !PT ;  /* 0x000008000b027812 */ /* 0x000fe400078efcff */
[----:B------:R-:W-:-:S07]  /*1a80*/  IADD3 R24, PT, PT, -R24, RZ, RZ ;  /* 0x000000ff18187210 */ /* 0x000fce0007ffe1ff */
.L_x_909:
[C---:B------:R-:W-:Y:S02]  /*1a90*/  VIADD R11, R25.reuse, 0xfffff800 ;  /* 0xfffff800190b7836 */ /* 0x040fe40000000000 */
[----:B------:R-:W-:Y:S02]  /*1aa0*/  VIADD R23, R25, 0xfffff900 ;  /* 0xfffff90019177836 */ /* 0x000fe40000000000 */
[----:B------:R-:W-:-:S06]  /*1ab0*/  IMAD.WIDE.U32 R10, R11, 0x8, R8 ;  /* 0x000000080b0a7825 */ /* 0x000fcc00078e0008 */
[----:B------:R-:W2:Y:S01]  /*1ac0*/  LDG.E.64 R10, desc[UR8][R10.64] ;  /* 0x000000080a0a7981 */ /* 0x000ea2000c1e1b00 */
[----:B------:R-:W-:-:S04]  /*1ad0*/  IMAD.WIDE.U32 R22, R23, 0x8, R8 ;  /* 0x0000000817167825 */ /* 0x000fc800078e0008 */
        /* <DEDUP_REMOVED lines=13> */
[----:B--2---:R-:W-:Y:S01]  /*1bb0*/  DADD R10, R10, R12 ;  /* 0x000000000a0a7229 */ /* 0x004fe2000000000c */
[----:B------:R-:W-:-:S04]  /*1bc0*/  VIADD R13, R25, 0xfffffe00 ;  /* 0xfffffe00190d7836 */ /* 0x000fc80000000000 */
[----:B------:R-:W-:-:S03]  /*1bd0*/  IMAD.WIDE.U32 R12, R13, 0x8, R8 ;  /* 0x000000080d0c7825 */ /* 0x000fc600078e0008 */
[----:B---3--:R-:W-:Y:S01]  /*1be0*/  DADD R22, R10, R22 ;  /* 0x000000000a167229 */ /* 0x008fe20000000016 */
[----:B------:R-:W-:Y:S02]  /*1bf0*/  VIADD R11, R25, 0xffffff00 ;  /* 0xffffff00190b7836 */ /* 0x000fe40000000000 */
[----:B------:R-:W2:Y:S02]  /*1c00*/  LDG.E.64 R12, desc[UR8][R12.64] ;  /* 0x000000080c0c7981 */ /* 0x000ea4000c1e1b00 */
[----:B------:R-:W-:-:S03]  /*1c10*/  IMAD.WIDE.U32 R10, R11, 0x8, R8 ;  /* 0x000000080b0a7825 */ /* 0x000fc600078e0008 */
[----:B----4-:R-:W-:Y:S01]  /*1c20*/  DADD R18, R22, R18 ;  /* 0x0000000016127229 */ /* 0x010fe20000000012 */
[C---:B------:R-:W-:Y:S02]  /*1c30*/  IMAD.WIDE.U32 R22, R25.reuse, 0x8, R8 ;  /* 0x0000000819167825 */ /* 0x040fe400078e0008 */
[----:B------:R-:W3:Y:S05]  /*1c40*/  LDG.E.64 R10, desc[UR8][R10.64] ;  /* 0x000000080a0a7981 */ /* 0x000eea000c1e1b00 */
[----:B-----5:R-:W-:Y:S01]  /*1c50*/  DADD R20, R18, R20 ;  /* 0x0000000012147229 */ /* 0x020fe20000000014 */
[----:B------:R-:W4:Y:S01]  /*1c60*/  LDG.E.64 R22, desc[UR8][R22.64] ;  /* 0x0000000816167981 */ /* 0x000f22000c1e1b00 */
[----:B------:R-:W-:-:S04]  /*1c70*/  VIADD R19, R25, 0x100 ;  /* 0x0000010019137836 */ /* 0x000fc80000000000 */
[----:B------:R-:W-:-:S06]  /*1c80*/  IMAD.WIDE.U32 R18, R19, 0x8, R8 ;  /* 0x0000000813127825 */ /* 0x000fcc00078e0008 */
[----:B------:R-:W5:Y:S01]  /*1c90*/  LDG.E.64 R18, desc[UR8][R18.64] ;  /* 0x0000000812127981 */ /* 0x000f62000c1e1b00 */
[----:B------:R-:W-:Y:S01]  /*1ca0*/  DADD R16, R20, R16 ;  /* 0x0000000014107229 */ /* 0x000fe20000000010 */
[----:B------:R-:W-:-:S04]  /*1cb0*/  VIADD R21, R25, 0x200 ;  /* 0x0000020019157836 */ /* 0x000fc80000000000 */
[----:B------:R-:W-:-:S03]  /*1cc0*/  IMAD.WIDE.U32 R20, R21, 0x8, R8 ;  /* 0x0000000815147825 */ /* 0x000fc600078e0008 */
[----:B------:R-:W-:Y:S01]  /*1cd0*/  DADD R14, R16, R14 ;  /* 0x00000000100e7229 */ /* 0x000fe2000000000e */
[----:B------:R-:W-:Y:S02]  /*1ce0*/  VIADD R17, R25, 0x300 ;  /* 0x0000030019117836 */ /* 0x000fe40000000000 */
[----:B------:R-:W5:Y:S02]  /*1cf0*/  LDG.E.64 R20, desc[UR8][R20.64] ;  /* 0x0000000814147981 */ /* 0x000f64000c1e1b00 */
[----:B------:R-:W-:-:S06]  /*1d00*/  IMAD.WIDE.U32 R16, R17, 0x8, R8 ;  /* 0x0000000811107825 */ /* 0x000fcc00078e0008 */
[----:B------:R-:W5:Y:S01]  /*1d10*/  LDG.E.64 R16, desc[UR8][R16.64] ;  /* 0x0000000810107981 */ /* 0x000f62000c1e1b00 */
        /* <DEDUP_REMOVED lines=10> */
[--C-:B------:R-:W-:Y:S02]  /*1dc0*/  IMAD.WIDE.U32 R10, R11, 0x8, R8.reuse ;  /* 0x000000080b0a7825 */ /* 0x100fe400078e0008 */
[----:B-----5:R-:W-:Y:S02]  /*1dd0*/  DADD R18, R22, R18 ;  /* 0x0000000016127229 */ /* 0x020fe40000000012 */
[----:B------:R-:W-:Y:S02]  /*1de0*/  VIADD R23, R25, 0x700 ;  /* 0x0000070019177836 */ /* 0x000fe40000000000 */
[----:B------:R-:W4:Y:S02]  /*1df0*/  LDG.E.64 R10, desc[UR8][R10.64] ;  /* 0x000000080a0a7981 */ /* 0x000f24000c1e1b00 */
[----:B------:R-:W-:-:S06]  /*1e00*/  IMAD.WIDE.U32 R22, R23, 0x8, R8 ;  /* 0x0000000817167825 */ /* 0x000fcc00078e0008 */
[----:B------:R-:W5:Y:S01]  /*1e10*/  LDG.E.64 R22, desc[UR8][R22.64] ;  /* 0x0000000816167981 */ /* 0x000f62000c1e1b00 */
        /* <DEDUP_REMOVED lines=9> */
[----:B-----5:R-:W-:Y:S01]  /*1eb0*/  DADD R12, R14, R22 ;  /* 0x000000000e0c7229 */ /* 0x020fe20000000016 */
[----:B------:R-:W-:Y:S10]  /*1ec0*/  @P0 BRA `(.L_x_909) ;  /* 0xfffffff800f00947 */ /* 0x000ff4000383ffff */
[----:B------:R-:W-:Y:S05]  /*1ed0*/  BSYNC.RECONVERGENT B3 ;  /* 0x0000000000037941 */ /* 0x000fea0003800200 */
.L_x_908:
[----:B------:R-:W-:-:S07]  /*1ee0*/  VIADD R2, R2, 0xfffff800 ;  /* 0xfffff80002027836 */ /* 0x000fce0000000000 */
.L_x_907:
[----:B------:R-:W-:Y:S05]  /*1ef0*/  BSYNC.RECONVERGENT B2 ;  /* 0x0000000000027941 */ /* 0x000fea0003800200 */
.L_x_906:
        /* <DEDUP_REMOVED lines=10> */
[C---:B------:R-:W-:Y:S02]  /*1fa0*/  VIADD R21, R7.reuse, 0x100 ;  /* 0x0000010007157836 */ /* 0x040fe40000000000 */
[----:B------:R-:W-:Y:S02]  /*1fb0*/  VIADD R19, R7, 0x200 ;  /* 0x0000020007137836 */ /* 0x000fe40000000000 */
[----:B------:R-:W-:-:S04]  /*1fc0*/  IMAD.WIDE.U32 R20, R21, 0x8, R8 ;  /* 0x0000000815147825 */ /* 0x000fc800078e0008 */
        /* <DEDUP_REMOVED lines=11> */
[----:B------:R-:W-:-:S06]  /*2080*/  IMAD.WIDE.U32 R10, R11, 0x8, R8 ;  /* 0x000000080b0a7825 */ /* 0x000fcc00078e0008 */
[----:B------:R-:W5:Y:S01]  /*2090*/  LDG.E.64 R10, desc[UR8][R10.64] ;  /* 0x000000080a0a7981 */ /* 0x000f62000c1e1b00 */
[----:B--2---:R-:W-:Y:S01]  /*20a0*/  DADD R12, R12, R22 ;  /* 0x000000000c0c7229 */ /* 0x004fe20000000016 */
[----:B------:R-:W-:-:S04]  /*20b0*/  IMAD.WIDE.U32 R22, R25, 0x8, R8 ;  /* 0x0000000819167825 */ /* 0x000fc800078e0008 */
[----:B------:R-:W-:Y:S02]  /*20c0*/  VIADD R25, R7, 0x700 ;  /* 0x0000070007197836 */ /* 0x000fe40000000000 */
[----:B------:R-:W2:Y:S02]  /*20d0*/  LDG.E.64 R22, desc[UR8][R22.64] ;  /* 0x0000000816167981 */ /* 0x000ea4000c1e1b00 */
[----:B------:R-:W-:-:S06]  /*20e0*/  IMAD.WIDE.U32 R24, R25, 0x8, R8 ;  /* 0x0000000819187825 */ /* 0x000fcc00078e0008 */
[----:B------:R-:W2:Y:S01]  /*20f0*/  LDG.E.64 R24, desc[UR8][R24.64] ;  /* 0x0000000818187981 */ /* 0x000ea2000c1e1b00 */
[----:B---3--:R-:W-:Y:S01]  /*2100*/  DADD R12, R12, R20 ;  /* 0x000000000c0c7229 */ /* 0x008fe20000000014 */
[----:B------:R-:W-:-:S07]  /*2110*/  VIADD R2, R2, 0x800 ;  /* 0x0000080002027836 */ /* 0x000fce0000000000 */
[----:B----4-:R-:W-:-:S08]  /*2120*/  DADD R12, R12, R18 ;  /* 0x000000000c0c7229 */ /* 0x010fd00000000012 */
[----:B-----5:R-:W-:-:S08]  /*2130*/  DADD R12, R12, R16 ;  /* 0x000000000c0c7229 */ /* 0x020fd00000000010 */
[----:B------:R-:W-:-:S08]  /*2140*/  DADD R12, R12, R14 ;  /* 0x000000000c0c7229 */ /* 0x000fd0000000000e */
[----:B------:R-:W-:-:S08]  /*2150*/  DADD R10, R12, R10 ;  /* 0x000000000c0a7229 */ /* 0x000fd0000000000a */
[----:B--2---:R-:W-:-:S08]  /*2160*/  DADD R10, R10, R22 ;  /* 0x000000000a0a7229 */ /* 0x004fd00000000016 */
[----:B------:R-:W-:-:S11]  /*2170*/  DADD R12, R10, R24 ;  /* 0x000000000a0c7229 */ /* 0x000fd60000000018 */
.L_x_911:
[----:B------:R-:W-:Y:S05]  /*2180*/  BSYNC.RECONVERGENT B2 ;  /* 0x0000000000027941 */ /* 0x000fea0003800200 */
.L_x_910:
[----:B------:R-:W-:Y:S05]  /*2190*/  @!P1 BRA `(.L_x_905) ;  /* 0x00000000008c9947 */ /* 0x000fea0003800000 */
[----:B------:R-:W-:Y:S01]  /*21a0*/  ISETP.GE.U32.AND P0, PT, R26, 0x4, PT ;  /* 0x000000041a00780c */ /* 0x000fe20003f06070 */
[----:B------:R-:W-:Y:S01]  /*21b0*/  BSSY.RECONVERGENT B2, `(.L_x_912) ;  /* 0x0000014000027945 */ /* 0x000fe20003800200 */
[----:B------:R-:W-:-:S11]  /*21c0*/  LOP3.LUT P1, RZ, R6, 0x3, RZ, 0xc0, !PT ;  /* 0x0000000306ff7812 */ /* 0x000fd6000782c0ff */
[----:B------:R-:W-:Y:S05]  /*21d0*/  @!P0 BRA `(.L_x_913) ;  /* 0x0000000000448947 */ /* 0x000fea0003800000 */
[----:B------:R-:W-:-:S04]  /*21e0*/  IMAD.IADD R3, R2, 0x1, R3 ;  /* 0x0000000102037824 */ /* 0x000fc800078e0203 */
[C---:B------:R-:W-:Y:S01]  /*21f0*/  IMAD.WIDE.U32 R6, R3.reuse, 0x8, R8 ;  /* 0x0000000803067825 */ /* 0x040fe200078e0008 */
[----:B------:R-:W-:-:S05]  /*2200*/  IADD3 R11, PT, PT, R3, 0x100, RZ ;  /* 0x00000100030b7810 */ /* 0x000fca0007ffe0ff */
        /* <DEDUP_REMOVED lines=9> */
[----:B------:R-:W-:Y:S01]  /*22a0*/  VIADD R2, R2, 0x400 ;  /* 0x0000040002027836 */ /* 0x000fe20000000000 */
[----:B--2---:R-:W-:-:S08]  /*22b0*/  DADD R12, R12, R6 ;  /* 0x000000000c0c7229 */ /* 0x004fd00000000006 */
[----:B---3--:R-:W-:-:S08]  /*22c0*/  DADD R12, R12, R10 ;  /* 0x000000000c0c7229 */ /* 0x008fd0000000000a */
[----:B----4-:R-:W-:-:S08]  /*22d0*/  DADD R12, R12, R14 ;  /* 0x000000000c0c7229 */ /* 0x010fd0000000000e */
[----:B-----5:R-:W-:-:S11]  /*22e0*/  DADD R12, R12, R16 ;  /* 0x000000000c0c7229 */ /* 0x020fd60000000010 */
.L_x_913:
[----:B------:R-:W-:Y:S05]  /*22f0*/  BSYNC.RECONVERGENT B2 ;  /* 0x0000000000027941 */ /* 0x000fea0003800200 */
.L_x_912:
[----:B------:R-:W-:Y:S05]  /*2300*/  @!P1 BRA `(.L_x_905) ;  /* 0x0000000000309947 */ /* 0x000fea0003800000 */
[----:B------:R-:W-:Y:S01]  /*2310*/  LOP3.LUT R3, R5, 0xffff, RZ, 0xc0, !PT ;  /* 0x0000ffff05037812 */ /* 0x000fe200078ec0ff */
[----:B------:R-:W-:-:S03]  /*2320*/  IMAD.IADD R5, R2, 0x1, R4 ;  /* 0x0000000102057824 */ /* 0x000fc600078e0204 */
[----:B------:R-:W-:-:S04]  /*2330*/  LEA.HI R3, R3, 0x1, RZ, 0x18 ;  /* 0x0000000103037811 */ /* 0x000fc800078fc0ff */
[----:B------:R-:W-:-:S05]  /*2340*/  LOP3.LUT R3, R3, 0x3, RZ, 0xc0, !PT ;  /* 0x0000000303037812 */ /* 0x000fca00078ec0ff */
[----:B------:R-:W-:-:S07]  /*2350*/  IMAD.MOV R4, RZ, RZ, -R3 ;  /* 0x000000ffff047224 */ /* 0x000fce00078e0a03 */
.L_x_914:
[----:B------:R-:W-:-:S06]  /*2360*/  IMAD.WIDE.U32 R2, R5, 0x8, R8 ;  /* 0x0000000805027825 */ /* 0x000fcc00078e0008 */
[----:B------:R-:W2:Y:S01]  /*2370*/  LDG.E.64 R2, desc[UR8][R2.64] ;  /* 0x0000000802027981 */ /* 0x000ea2000c1e1b00 */
[----:B------:R-:W-:Y:S01]  /*2380*/  IADD3 R4, PT, PT, R4, 0x1, RZ ;  /* 0x0000000104047810 */ /* 0x000fe20007ffe0ff */
[----:B------:R-:W-:-:S03]  /*2390*/  VIADD R5, R5, 0x100 ;  /* 0x0000010005057836 */ /* 0x000fc60000000000 */
[----:B------:R-:W-:Y:S01]  /*23a0*/  ISETP.NE.AND P0, PT, R4, RZ, PT ;  /* 0x000000ff0400720c */ /* 0x000fe20003f05270 */
[----:B--2---:R-:W-:-:S12]  /*23b0*/  DADD R12, R2, R12 ;  /* 0x00000000020c7229 */ /* 0x004fd8000000000c */
[----:B------:R-:W-:Y:S05]  /*23c0*/  @P0 BRA `(.L_x_914) ;  /* 0xfffffffc00e40947 */ /* 0x000fea000383ffff */
.L_x_905:
[----:B------:R-:W-:Y:S05]  /*23d0*/  BSYNC.RECONVERGENT B1 ;  /* 0x0000000000017941 */ /* 0x000fea0003800200 */
.L_x_902:
        /* <DEDUP_REMOVED lines=41> */
[----:B------:R-:W-:-:S03]  /*2670*/  FSEL R3, R7, R5, P1 ;  /* 0x0000000507037208 */ /* 0x000fc60000800000 */
[----:B0-----:R-:W-:Y:S02]  /*2680*/  IMAD.MOV.U32 R4, RZ, RZ, R2 ;  /* 0x000000ffff047224 */ /* 0x001fe400078e0002 */
[----:B------:R-:W-:Y:S01]  /*2690*/  IMAD.MOV.U32 R5, RZ, RZ, R3 ;  /* 0x000000ffff057224 */ /* 0x000fe200078e0003 */
[----:B------:R-:W-:Y:S06]  /*26a0*/  @P0 BRA `(.L_x_901) ;  /* 0x0000000000380947 */ /* 0x000fec0003800000 */
        /* <DEDUP_REMOVED lines=14> */
.L_x_901:
[----:B------:R-:W-:Y:S05]  /*2790*/  BSYNC.RECONVERGENT B0 ;  /* 0x0000000000007941 */ /* 0x000fea0003800200 */
.L_x_885:
[----:B------:R-:W-:Y:S05]  /*27a0*/  @P0 EXIT ;  /* 0x000000000000094d */ /* 0x000fea0003800000 */
[----:B------:R-:W1:Y:S02]  /*27b0*/  LDC.64 R2, c[0x0][0x388] ;  /* 0x0000e200ff027b82 */ /* 0x000e640000000a00 */
[----:B-1----:R-:W-:-:S05]  /*27c0*/  IMAD.WIDE.U32 R2, R0, 0x8, R2 ;  /* 0x0000000800027825 */ /* 0x002fca00078e0002 */
[----:B------:R-:W-:Y:S01]  /*27d0*/  STG.E.64 desc[UR8][R2.64], R4 ;  /* 0x0000000402007986 */ /* 0x000fe2000c101b08 */
[----:B------:R-:W-:Y:S05]  /*27e0*/  EXIT ;  /* 0x000000000000794d */ /* 0x000fea0003800000 */
.L_x_915:
        /* <DEDUP_REMOVED lines=9> */
.L_x_1210:


//--------------------- .text._ZN3cub18CUB_300001_SM_10006detail6reduce28DeviceReduceSingleTileKernelINS2_10policy_hubIdj11add_functorIdEE10Policy1000EN6thrust24THRUST_300001_SM_1000_NS6detail15normal_iteratorINSA_10device_ptrIdEEEEPdjS6_ddN4cuda3std3__410__identityEEEvT0_T1_T2_T3_T4_T6_ --------------------------
	.section	.text._ZN3cub18CUB_300001_SM_10006detail6reduce28DeviceReduceSingleTileKernelINS2_10policy_hubIdj11add_functorIdEE10Policy1000EN6thrust24THRUST_300001_SM_1000_NS6detail15normal_iteratorINSA_10device_ptrIdEEEEPdjS6_ddN4cuda3std3__410__identityEEEvT0_T1_T2_T3_T4_T6_,"ax",@progbits
	.align	128
        .global         _ZN3cub18CUB_300001_SM_10006detail6reduce28DeviceReduceSingleTileKernelINS2_10policy_hubIdj11add_functorIdEE10Policy1000EN6thrust24THRUST_300001_SM_1000_NS6detail15normal_iteratorINSA_10device_ptrIdEEEEPdjS6_ddN4cuda3std3__410__identityEEEvT0_T1_T2_T3_T4_T6_
        .type           _ZN3cub18CUB_300001_SM_10006detail6reduce28DeviceReduceSingleTileKernelINS2_10policy_hubIdj11add_functorIdEE10Policy1000EN6thrust24THRUST_300001_SM_1000_NS6detail15normal_iteratorINSA_10device_ptrIdEEEEPdjS6_ddN4cuda3std3__410__identityEEEvT0_T1_T2_T3_T4_T6_,@function
        .size           _ZN3cub18CUB_300001_SM_10006detail6reduce28DeviceReduceSingleTileKernelINS2_10policy_hubIdj11add_functorIdEE10Policy1000EN6thrust24THRUST_300001_SM_1000_NS6detail15normal_iteratorINSA_10device_ptrIdEEEEPdjS6_ddN4cuda3std3__410__identityEEEvT0_T1_T2_T3_T4_T6_,(.L_x_1211 - _ZN3cub18CUB_300001_SM_10006detail6reduce28DeviceReduceSingleTileKernelINS2_10policy_hubIdj11add_functorIdEE10Policy1000EN6thrust24THRUST_300001_SM_1000_NS6detail15normal_iteratorINSA_10device_ptrIdEEEEPdjS6_ddN4cuda3std3__410__identityEEEvT0_T1_T2_T3_T4_T6_)
        .other          _ZN3cub18CUB_300001_SM_10006detail6reduce28DeviceReduceSingleTileKernelINS2_10policy_hubIdj11add_functorIdEE10Policy1000EN6thrust24THRUST_300001_SM_1000_NS6detail15normal_iteratorINSA_10device_ptrIdEEEEPdjS6_ddN4cuda3std3__410__identityEEEvT0_T1_T2_T3_T4_T6_,@"STO_CUDA_ENTRY STV_DEFAULT"
_ZN3cub18CUB_300001_SM_10006detail6reduce28DeviceReduceSingleTileKernelINS2_10policy_hubIdj11add_functorIdEE10Policy1000EN6thrust24THRUST_300001_SM_1000_NS6detail15normal_iteratorINSA_10device_ptrIdEEEEPdjS6_ddN4cuda3std3__410__identityEEEvT0_T1_T2_T3_T4_T6_:
.text._ZN3cub18CUB_300001_SM_10006detail6reduce28DeviceReduceSingleTileKernelINS2_10policy_hubIdj11add_functorIdEE10Policy1000EN6thrust24THRUST_300001_SM_1000_NS6detail15normal_iteratorINSA_10device_ptrIdEEEEPdjS6_ddN4cuda3std3__410__identityEEEvT0_T1_T2_T3_T4_T6_:
        /* <DEDUP_REMOVED lines=13> */
.L_x_916:
        /* <DEDUP_REMOVED lines=13> */
.L_x_920:
[----:B------:R-:W-:Y:S05]  /*01a0*/  BSYNC.RECONVERGENT B1 ;  /* 0x0000000000017941 */ /* 0x000fea0003800200 */
.L_x_919:
        /* <DEDUP_REMOVED lines=17> */
.L_x_925:
        /* <DEDUP_REMOVED lines=38> */
.L_x_924:
[----:B------:R-:W-:Y:S05]  /*0520*/  BSYNC.RECONVERGENT B2 ;  /* 0x0000000000027941 */ /* 0x000fea0003800200 */
.L_x_923:
        /* <DEDUP_REMOVED lines=25> */
.L_x_927:
[----:B------:R-:W-:Y:S05]  /*06c0*/  BSYNC.RECONVERGENT B2 ;  /* 0x0000000000027941 */ /* 0x000fea0003800200 */
.L_x_926:
        /* <DEDUP_REMOVED lines=17> */
.L_x_929:
[----:B------:R-:W-:Y:S05]  /*07e0*/  BSYNC.RECONVERGENT B2 ;  /* 0x0000000000027941 */ /* 0x000fea0003800200 */
.L_x_928:
[----:B------:R-:W-:Y:S05]  /*07f0*/  @!P1 BRA `(.L_x_922) ;  /* 0x0000000000389947 */ /* 0x000fea0003800000 */
[----:B------:R-:W0:Y:S01]  /*0800*/  LDC.64 R4, c[0x0][0x380] ;  /* 0x0000e000ff047b82 */ /* 0x000e220000000a00 */
[----:B------:R-:W-:Y:S02]  /*0810*/  IMAD.MOV R0, RZ, RZ, -R0 ;  /* 0x000000ffff007224 */ /* 0x000fe400078e0a00 */
[----:B0-----:R-:W-:-:S04]  /*0820*/  IMAD.WIDE.U32 R4, R41, 0x8, R4 ;  /* 0x0000000829047825 */ /* 0x001fc800078e0004 */
[----:B------:R-:W-:Y:S02]  /*0830*/  IMAD.MOV.U32 R6, RZ, RZ, R4 ;  /* 0x000000ffff067224 */ /* 0x000fe400078e0004 */
[----:B------:R-:W-:-:S07]  /*0840*/  IMAD.MOV.U32 R7, RZ, RZ, R5 ;  /* 0x000000ffff077224 */ /* 0x000fce00078e0005 */
.L_x_930:
[----:B------:R-:W-:Y:S02]  /*0850*/  IMAD.MOV.U32 R4, RZ, RZ, R6 ;  /* 0x000000ffff047224 */ /* 0x000fe400078e0006 */
[----:B------:R-:W-:-:S06]  /*0860*/  IMAD.MOV.U32 R5, RZ, RZ, R7 ;  /* 0x000000ffff057224 */ /* 0x000fcc00078e0007 */
[----:B------:R-:W2:Y:S01]  /*0870*/  LDG.E.64 R4, desc[UR6][R4.64] ;  /* 0x0000000604047981 */ /* 0x000ea2000c1e1b00 */
[----:B------:R-:W-:Y:S01]  /*0880*/  VIADD R0, R0, 0x1 ;  /* 0x0000000100007836 */ /* 0x000fe20000000000 */
[----:B------:R-:W-:-:S04]  /*0890*/  IADD3 R6, P1, PT, R6, 0x800, RZ ;  /* 0x0000080006067810 */ /* 0x000fc80007f3e0ff */
[----:B------:R-:W-:Y:S01]  /*08a0*/  ISETP.NE.AND P0, PT, R0, RZ, PT ;  /* 0x000000ff0000720c */ /* 0x000fe20003f05270 */
[----:B------:R-:W-:Y:S01]  /*08b0*/  IMAD.X R7, RZ, RZ, R7, P1 ;  /* 0x000000ffff077224 */ /* 0x000fe200008e0607 */
[----:B--2--5:R-:W-:-:S11]  /*08c0*/  DADD R36, R4, R36 ;  /* 0x0000000004247229 */ /* 0x024fd60000000024 */
[----:B------:R-:W-:Y:S05]  /*08d0*/  @P0 BRA `(.L_x_930) ;  /* 0xfffffffc00dc0947 */ /* 0x000fea000383ffff */
.L_x_922:
[----:B------:R-:W-:Y:S05]  /*08e0*/  BSYNC.RECONVERGENT B1 ;  /* 0x0000000000017941 */ /* 0x000fea0003800200 */
.L_x_921:
        /* <DEDUP_REMOVED lines=59> */
.L_x_931:
        /* <DEDUP_REMOVED lines=88> */
.L_x_918:
        /* <DEDUP_REMOVED lines=24> */
[----:B------:R-:W0:Y:S01]  /*13a0*/  LDC R2, c[0x0][0x390] ;  /* 0x0000e400ff027b82 */ /* 0x000e220000000800 */
[----:B------:R-:W-:-:S07]  /*13b0*/  UMOV UR4, 0x800 ;  /* 0x0000080000047882 */ /* 0x000fce0000000000 */
[----:B------:R-:W1:Y:S02]  /*13c0*/  LDC.64 R6, c[0x0][0x380] ;  /* 0x0000e000ff067b82 */ /* 0x000e640000000a00 */
.L_x_935:
        /* <DEDUP_REMOVED lines=10> */
[----:B--2---:R-:W-:-:S08]  /*1470*/  DADD R10, R10, R38 ;  /* 0x000000000a0a7229 */ /* 0x004fd00000000026 */
[----:B---3--:R-:W-:Y:S01]  /*1480*/  DADD R10, R12, R10 ;  /* 0x000000000c0a7229 */ /* 0x008fe2000000000a */
[----:B0-----:R-:W-:-:S05]  /*1490*/  VIADD R12, R2, -UR4 ;  /* 0x80000004020c7c36 */ /* 0x001fca0008000000 */
[----:B------:R-:W-:Y:S02]  /*14a0*/  ISETP.GE.U32.AND P0, PT, R12, 0x800, PT ;  /* 0x000008000c00780c */ /* 0x000fe40003f06070 */
[----:B----4-:R-:W-:-:S08]  /*14b0*/  DADD R10, R14, R10 ;  /* 0x000000000e0a7229 */ /* 0x010fd0000000000a */
[----:B-----5:R-:W-:-:S08]  /*14c0*/  DADD R10, R16, R10 ;  /* 0x00000000100a7229 */ /* 0x020fd0000000000a */
[----:B------:R-:W-:-:S08]  /*14d0*/  DADD R10, R18, R10 ;  /* 0x00000000120a7229 */ /* 0x000fd0000000000a */
[----:B------:R-:W-:-:S08]  /*14e0*/  DADD R10, R20, R10 ;  /* 0x00000000140a7229 */ /* 0x000fd0000000000a */
[----:B------:R-:W-:-:S08]  /*14f0*/  DADD R10, R22, R10 ;  /* 0x00000000160a7229 */ /* 0x000fd0000000000a */
[----:B------:R-:W-:Y:S01]  /*1500*/  DADD R38, R4, R10 ;  /* 0x0000000004267229 */ /* 0x000fe2000000000a */
[----:B------:R-:W-:Y:S10]  /*1510*/  @!P0 BRA `(.L_x_934) ;  /* 0x0000000800a08947 */ /* 0x000ff40003800000 */
[----:B------:R-:W-:-:S06]  /*1520*/  UIADD3 UR4, UPT, UPT, UR4, 0x800, URZ ;  /* 0x0000080004047890 */ /* 0x000fcc000fffe0ff */
[----:B------:R-:W-:-:S13]  /*1530*/  ISETP.LT.U32.AND P0, PT, R3, UR4, PT ;  /* 0x0000000403007c0c */ /* 0x000fda000bf01070 */
[----:B------:R-:W-:Y:S05]  /*1540*/  @!P0 BRA `(.L_x_935) ;  /* 0xfffffffc00a08947 */ /* 0x000fea000383ffff */
.L_x_933:
        /* <DEDUP_REMOVED lines=18> */
.L_x_940:
        /* <DEDUP_REMOVED lines=68> */
[----:B------:R-:W-:Y:S05]  /*1ab0*/  BSYNC.RECONVERGENT B3 ;  /* 0x0000000000037941 */ /* 0x000fea0003800200 */
.L_x_939:
[----:B------:R-:W-:-:S07]  /*1ac0*/  VIADD R2, R2, 0xfffff800 ;  /* 0xfffff80002027836 */ /* 0x000fce0000000000 */
.L_x_938:
[----:B------:R-:W-:Y:S05]  /*1ad0*/  BSYNC.RECONVERGENT B2 ;  /* 0x0000000000027941 */ /* 0x000fea0003800200 */
.L_x_937:
        /* <DEDUP_REMOVED lines=40> */
.L_x_942:
[----:B------:R-:W-:Y:S05]  /*1d60*/  BSYNC.RECONVERGENT B2 ;  /* 0x0000000000027941 */ /* 0x000fea0003800200 */
.L_x_941:
        /* <DEDUP_REMOVED lines=19> */
[----:B--2---:R-:W-:-:S08]  /*1ea0*/  DADD R38, R38, R4 ;  /* 0x0000000026267229 */ /* 0x004fd00000000004 */
[----:B---3--:R-:W-:-:S08]  /*1eb0*/  DADD R38, R38, R8 ;  /* 0x0000000026267229 */ /* 0x008fd00000000008 */
[----:B----4-:R-:W-:-:S08]  /*1ec0*/  DADD R38, R38, R10 ;  /* 0x0000000026267229 */ /* 0x010fd0000000000a */
[----:B-----5:R-:W-:-:S11]  /*1ed0*/  DADD R38, R38, R12 ;  /* 0x0000000026267229 */ /* 0x020fd6000000000c */
.L_x_944:
[----:B------:R-:W-:Y:S05]  /*1ee0*/  BSYNC.RECONVERGENT B2 ;  /* 0x0000000000027941 */ /* 0x000fea0003800200 */
.L_x_943:
[----:B------:R-:W-:Y:S05]  /*1ef0*/  @!P1 BRA `(.L_x_936) ;  /* 0x0000000000249947 */ /* 0x000fea0003800000 */
[----:B------:R-:W-:Y:S02]  /*1f00*/  VIADD R5, R2, UR4 ;  /* 0x0000000402057c36 */ /* 0x000fe40008000000 */
[----:B------:R-:W-:-:S07]  /*1f10*/  IMAD.MOV R4, RZ, RZ, -R3 ;  /* 0x000000ffff047224 */ /* 0x000fce00078e0a03 */
.L_x_945:
[----:B------:R-:W-:-:S06]  /*1f20*/  IMAD.WIDE.U32 R2, R5, 0x8, R6 ;  /* 0x0000000805027825 */ /* 0x000fcc00078e0006 */
[----:B------:R-:W2:Y:S01]  /*1f30*/  LDG.E.64 R2, desc[UR6][R2.64] ;  /* 0x0000000602027981 */ /* 0x000ea2000c1e1b00 */
[----:B------:R-:W-:Y:S02]  /*1f40*/  VIADD R4, R4, 0x1 ;  /* 0x0000000104047836 */ /* 0x000fe40000000000 */
[----:B------:R-:W-:-:S03]  /*1f50*/  VIADD R5, R5, 0x100 ;  /* 0x0000010005057836 */ /* 0x000fc60000000000 */
[----:B------:R-:W-:Y:S01]  /*1f60*/  ISETP.NE.AND P0, PT, R4, RZ, PT ;  /* 0x000000ff0400720c */ /* 0x000fe20003f05270 */
[----:B--2---:R-:W-:-:S12]  /*1f70*/  DADD R38, R2, R38 ;  /* 0x0000000002267229 */ /* 0x004fd80000000026 */
[----:B------:R-:W-:Y:S05]  /*1f80*/  @P0 BRA `(.L_x_945) ;  /* 0xfffffffc00e40947 */ /* 0x000fea000383ffff */
.L_x_936:
[----:B------:R-:W-:Y:S05]  /*1f90*/  BSYNC.RECONVERGENT B1 ;  /* 0x0000000000017941 */ /* 0x000fea0003800200 */
.L_x_934:
        /* <DEDUP_REMOVED lines=56> */
.L_x_932:
[----:B------:R-:W-:Y:S05]  /*2320*/  BSYNC.RECONVERGENT B0 ;  /* 0x0000000000007941 */ /* 0x000fea0003800200 */
.L_x_917:
[----:B------:R-:W-:Y:S05]  /*2330*/  @P0 EXIT ;  /* 0x000000000000094d */ /* 0x000fea0003800000 */
[----:B------:R-:W0:Y:S01]  /*2340*/  LDCU.64 UR4, c[0x0][0x398] ;  /* 0x00007300ff0477ac */ /* 0x000e220008000a00 */
[----:B--2---:R-:W2:Y:S01]  /*2350*/  LDC.64 R2, c[0x0][0x388] ;  /* 0x0000e200ff027b82 */ /* 0x004ea20000000a00 */
[----:B0-----:R-:W-:-:S07]  /*2360*/  DADD R8, R8, UR4 ;  /* 0x0000000408087e29 */ /* 0x001fce0008000000 */
[----:B--2---:R-:W-:Y:S01]  /*2370*/  STG.E.64 desc[UR6][R2.64], R8 ;  /* 0x0000000802007986 */ /* 0x004fe2000c101b06 */
[----:B------:R-:W-:Y:S05]  /*2380*/  EXIT ;  /* 0x000000000000794d */ /* 0x000fea0003800000 */
.L_x_946:
        /* <DEDUP_REMOVED lines=15> */
.L_x_1211:


//--------------------- .text._ZN3cub18CUB_300001_SM_10006detail9transform16transform_kernelINS2_10policy_hubILb1EN4cuda3std3__45tupleIJN6thrust24THRUST_300001_SM_1000_NS6detail15normal_iteratorINSA_10device_ptrIdEEEEEEEE10policy1000El11abs_functorIdESF_JPdEEEvT0_iT1_T2_DpNS2_10kernel_argIT3_EE --------------------------
	.section	.text._ZN3cub18CUB_300001_SM_10006detail9transform16transform_kernelINS2_10policy_hubILb1EN4cuda3std3__45tupleIJN6thrust24THRUST_300001_SM_1000_NS6detail15normal_iteratorINSA_10device_ptrIdEEEEEEEE10policy1000El11abs_functorIdESF_JPdEEEvT0_iT1_T2_DpNS2_10kernel_argIT3_EE,"ax",@progbits
	.align	128
        .global         _ZN3cub18CUB_300001_SM_10006detail9transform16transform_kernelINS2_10policy_hubILb1EN4cuda3std3__45tupleIJN6thrust24THRUST_300001_SM_1000_NS6detail15normal_iteratorINSA_10device_ptrIdEEEEEEEE10policy1000El11abs_functorIdESF_JPdEEEvT0_iT1_T2_DpNS2_10kernel_argIT3_EE
        .type           _ZN3cub18CUB_300001_SM_10006detail9transform16transform_kernelINS2_10policy_hubILb1EN4cuda3std3__45tupleIJN6thrust24THRUST_300001_SM_1000_NS6detail15normal_iteratorINSA_10device_ptrIdEEEEEEEE10policy1000El11abs_functorIdESF_JPdEEEvT0_iT1_T2_DpNS2_10kernel_argIT3_EE,@function
        .size           _ZN3cub18CUB_300001_SM_10006detail9transform16transform_kernelINS2_10policy_hubILb1EN4cuda3std3__45tupleIJN6thrust24THRUST_300001_SM_1000_NS6detail15normal_iteratorINSA_10device_ptrIdEEEEEEEE10policy1000El11abs_functorIdESF_JPdEEEvT0_iT1_T2_DpNS2_10kernel_argIT3_EE,(.L_x_1212 - _ZN3cub18CUB_300001_SM_10006detail9transform16transform_kernelINS2_10policy_hubILb1EN4cuda3std3__45tupleIJN6thrust24THRUST_300001_SM_1000_NS6detail15normal_iteratorINSA_10device_ptrIdEEEEEEEE10policy1000El11abs_functorIdESF_JPdEEEvT0_iT1_T2_DpNS2_10kernel_argIT3_EE)
        .other          _ZN3cub18CUB_300001_SM_10006detail9transform16transform_kernelINS2_10policy_hubILb1EN4cuda3std3__45tupleIJN6thrust24THRUST_300001_SM_1000_NS6detail15normal_iteratorINSA_10device_ptrIdEEEEEEEE10policy1000El11abs_functorIdESF_JPdEEEvT0_iT1_T2_DpNS2_10kernel_argIT3_EE,@"STO_CUDA_ENTRY STV_DEFAULT"
_ZN3cub18CUB_300001_SM_10006detail9transform16transform_kernelINS2_10policy_hubILb1EN4cuda3std3__45tupleIJN6thrust24THRUST_300001_SM_1000_NS6detail15normal_iteratorINSA_10device_ptrIdEEEEEEEE10policy1000El11abs_functorIdESF_JPdEEEvT0_iT1_T2_DpNS2_10kernel_argIT3_EE:
.text._ZN3cub18CUB_300001_SM_10006detail9transform16transform_kernelINS2_10policy_hubILb1EN4cuda3std3__45tupleIJN6thrust24THRUST_300001_SM_1000_NS6detail15normal_iteratorINSA_10device_ptrIdEEEEEEEE10policy1000El11abs_functorIdESF_JPdEEEvT0_iT1_T2_DpNS2_10kernel_argIT3_EE:
[----:B------:R-:W-:Y:S08]  /*0000*/  LDC R1, c[0x0][0x37c] ;  /* 0x0000df00ff017b82 */ /* 0x000ff00000000800 */
[----:B------:R-:W0:Y:S01]  /*0010*/  LDC R0, c[0x0][0x388] ;  /* 0x0000e200ff007b82 */ /* 0x000e220000000800 */
[----:B------:R-:W1:Y:S01]  /*0020*/  LDCU.64 UR6, c[0x0][0x380] ;  /* 0x00007000ff0677ac */ /* 0x000e620008000a00 */
[----:B------:R-:W2:Y:S01]  /*0030*/  S2R R7, SR_TID.X ;  /* 0x0000000000077919 */ /* 0x000ea20000002100 */
[----:B------:R-:W-:Y:S05]  /*0040*/  BSSY.RECONVERGENT B0, `(.L_x_947) ;  /* 0x000001a000007945 */ /* 0x000fea0003800200 */
[----:B------:R-:W3:Y:S01]  /*0050*/  S2UR UR4, SR_CTAID.X ;  /* 0x00000000000479c3 */ /* 0x000ee20000002500 */
[----:B0-----:R-:W-:-:S05]  /*0060*/  IMAD.SHL.U32 R5, R0, 0x80, RZ ;  /* 0x0000008000057824 */ /* 0x001fca00078e00ff */
[----:B------:R-:W-:Y:S01]  /*0070*/  SHF.R.S32.HI R4, RZ, 0x1f, R5 ;  /* 0x0000001fff047819 */ /* 0x000fe20000011405 */
[----:B---3--:R-:W-:-:S04]  /*0080*/  IMAD.WIDE.U32 R2, R5, UR4, RZ ;  /* 0x0000000405027c25 */ /* 0x008fc8000f8e00ff */
[----:B------:R-:W-:Y:S01]  /*0090*/  IMAD R13, R4, UR4, RZ ;  /* 0x00000004040d7c24 */ /* 0x000fe2000f8e02ff */
[----:B-1----:R-:W-:Y:S01]  /*00a0*/  IADD3 R6, P1, PT, -R2, UR6, RZ ;  /* 0x0000000602067c10 */ /* 0x002fe2000ff3e1ff */
[----:B--2---:R-:W-:Y:S02]  /*00b0*/  IMAD.SHL.U32 R11, R7, 0x80, RZ ;  /* 0x00000080070b7824 */ /* 0x004fe400078e00ff */
[----:B------:R-:W-:Y:S01]  /*00c0*/  IMAD.IADD R13, R3, 0x1, R13 ;  /* 0x00000001030d7824 */ /* 0x000fe200078e020d */
[----:B------:R-:W-:-:S04]  /*00d0*/  ISETP.LT.U32.AND P0, PT, R6, R5, PT ;  /* 0x000000050600720c */ /* 0x000fc80003f01070 */
[----:B------:R-:W-:-:S04]  /*00e0*/  IADD3.X R9, PT, PT, ~R13, UR7, RZ, P1, !PT ;  /* 0x000000070d097c10 */ /* 0x000fc80008ffe5ff */
[----:B------:R-:W-:-:S04]  /*00f0*/  ISETP.LT.AND.EX P0, PT, R9, R4, PT, P0 ;  /* 0x000000040900720c */ /* 0x000fc80003f01300 */
[----:B------:R-:W-:-:S05]  /*0100*/  SEL R6, R6, R5, P0 ;  /* 0x0000000506067207 */ /* 0x000fca0000000000 */
[----:B------:R-:W-:-:S05]  /*0110*/  IMAD.SHL.U32 R4, R6, 0x8, RZ ;  /* 0x0000000806047824 */ /* 0x000fca00078e00ff */
[----:B------:R-:W-:-:S13]  /*0120*/  ISETP.GE.AND P0, PT, R11, R4, PT ;  /* 0x000000040b00720c */ /* 0x000fda0003f06270 */
[----:B------:R-:W-:Y:S05]  /*0130*/  @P0 BRA `(.L_x_948) ;  /* 0x0000000000280947 */ /* 0x000fea0003800000 */
[----:B------:R-:W0:Y:S02]  /*0140*/  LDC.64 R8, c[0x0][0x398] ;  /* 0x0000e600ff087b82 */ /* 0x000e240000000a00 */
[----:B0-----:R-:W-:-:S04]  /*0150*/  LEA R8, P0, R2, R8, 0x3 ;  /* 0x0000000802087211 */ /* 0x001fc800078018ff */
[----:B------:R-:W-:-:S03]  /*0160*/  LEA.HI.X R9, R2, R9, R13, 0x3, P0 ;  /* 0x0000000902097211 */ /* 0x000fc600000f1c0d */
[----:B------:R-:W-:-:S07]  /*0170*/  IMAD.WIDE.U32 R8, R7, 0x80, R8 ;  /* 0x0000008007087825 */ /* 0x000fce00078e0008 */
.L_x_949:
[----:B------:R-:W-:Y:S01]  /*0180*/  VIADD R11, R11, 0x4000 ;  /* 0x000040000b0b7836 */ /* 0x000fe20000000000 */
[----:B------:R0:W-:Y:S04]  /*0190*/  CCTL.E.PF2 [R8] ;  /* 0x000000000800798f */ /* 0x0001e80000800100 */
[----:B------:R-:W-:Y:S02]  /*01a0*/  ISETP.GE.AND P0, PT, R11, R4, PT ;  /* 0x000000040b00720c */ /* 0x000fe40003f06270 */
[----:B0-----:R-:W-:-:S05]  /*01b0*/  IADD3 R8, P1, PT, R8, 0x4000, RZ ;  /* 0x0000400008087810 */ /* 0x001fca0007f3e0ff */
[----:B------:R-:W-:-:S06]  /*01c0*/  IMAD.X R9, RZ, RZ, R9, P1 ;  /* 0x000000ffff097224 */ /* 0x000fcc00008e0609 */
[----:B------:R-:W-:Y:S05]  /*01d0*/  @!P0 BRA `(.L_x_949) ;  /* 0xfffffffc00e88947 */ /* 0x000fea000383ffff */
.L_x_948:
[----:B------:R-:W-:Y:S05]  /*01e0*/  BSYNC.RECONVERGENT B0 ;  /* 0x0000000000007941 */ /* 0x000fea0003800200 */
.L_x_947:
[----:B------:R-:W0:Y:S01]  /*01f0*/  LDCU.128 UR8, c[0x0][0x390] ;  /* 0x00007200ff0877ac */ /* 0x000e220008000c00 */
[----:B------:R-:W-:Y:S01]  /*0200*/  ISETP.NE.AND P0, PT, R5, R6, PT ;  /* 0x000000060500720c */ /* 0x000fe20003f05270 */
[C---:B------:R-:W-:Y:S01]  /*0210*/  IMAD.SHL.U32 R3, R2.reuse, 0x8, RZ ;  /* 0x0000000802037824 */ /* 0x040fe200078e00ff */
[----:B------:R-:W-:Y:S01]  /*0220*/  SHF.L.U64.HI R8, R2, 0x3, R13 ;  /* 0x0000000302087819 */ /* 0x000fe2000001020d */
[----:B------:R-:W1:Y:S03]  /*0230*/  LDCU.64 UR4, c[0x0][0x358] ;  /* 0x00006b00ff0477ac */ /* 0x000e660008000a00 */
[C---:B0-----:R-:W-:Y:S02]  /*0240*/  IADD3 R4, P1, PT, R3.reuse, UR10, RZ ;  /* 0x0000000a03047c10 */ /* 0x041fe4000ff3e0ff */
[----:B------:R-:W-:Y:S02]  /*0250*/  IADD3 R2, P2, PT, R3, UR8, RZ ;  /* 0x0000000803027c10 */ /* 0x000fe4000ff5e0ff */
[----:B------:R-:W-:-:S02]  /*0260*/  IADD3.X R5, PT, PT, R8, UR11, RZ, P1, !PT ;  /* 0x0000000b08057c10 */ /* 0x000fc40008ffe4ff */
[----:B------:R-:W-:Y:S01]  /*0270*/  IADD3.X R3, PT, PT, R8, UR9, RZ, P2, !PT ;  /* 0x0000000908037c10 */ /* 0x000fe200097fe4ff */
[----:B-1----:R-:W-:Y:S08]  /*0280*/  @!P0 BRA `(.L_x_950) ;  /* 0x0000001000008947 */ /* 0x002ff00003800000 */
[----:B------:R-:W-:-:S13]  /*0290*/  ISETP.GE.AND P0, PT, R0, 0x1, PT ;  /* 0x000000010000780c */ /* 0x000fda0003f06270 */
[----:B------:R-:W-:Y:S05]  /*02a0*/  @!P0 EXIT ;  /* 0x000000000000894d */ /* 0x000fea0003800000 */
[C---:B------:R-:W-:Y:S01]  /*02b0*/  ISETP.GE.U32.AND P0, PT, R0.reuse, 0x8, PT ;  /* 0x000000080000780c */ /* 0x040fe20003f06070 */
[----:B------:R-:W-:Y:S01]  /*02c0*/  IMAD.MOV.U32 R10, RZ, RZ, RZ ;  /* 0x000000ffff0a7224 */ /* 0x000fe200078e00ff */
[----:B------:R-:W-:-:S11]  /*02d0*/  LOP3.LUT R16, R0, 0x7, RZ, 0xc0, !PT ;  /* 0x0000000700107812 */ /* 0x000fd600078ec0ff */
[----:B------:R-:W-:Y:S05]  /*02e0*/  @!P0 BRA `(.L_x_951) ;  /* 0x00000008008c8947 */ /* 0x000fea0003800000 */
[----:B------:R-:W-:-:S13]  /*02f0*/  ISETP.GE.AND P0, PT, R7, R6, PT ;  /* 0x000000060700720c */ /* 0x000fda0003f06270 */
[----:B------:R-:W-:-:S06]  /*0300*/  @!P0 IMAD.WIDE.U32 R14, R7, 0x8, R4 ;  /* 0x00000008070e8825 */ /* 0x000fcc00078e0004 */
[----:B------:R-:W2:Y:S01]  /*0310*/  @!P0 LDG.E.64 R14, desc[UR4][R14.64] ;  /* 0x000000040e0e8981 */ /* 0x000ea2000c1e1b00 */
[C---:B------:R-:W-:Y:S02]  /*0320*/  VIADD R13, R7.reuse, 0x80 ;  /* 0x00000080070d7836 */ /* 0x040fe40000000000 */
[----:B------:R-:W-:-:S03]  /*0330*/  @!P0 IMAD.WIDE.U32 R18, R7, 0x8, R2 ;  /* 0x0000000807128825 */ /* 0x000fc600078e0002 */
[----:B------:R-:W-:Y:S01]  /*0340*/  ISETP.GE.AND P6, PT, R13, R6, PT ;  /* 0x000000060d00720c */ /* 0x000fe20003fc6270 */
[----:B--2---:R-:W-:Y:S02]  /*0350*/  @!P0 DADD R8, -RZ, -R14 ;  /* 0x00000000ff088229 */ /* 0x004fe4000000090e */
[----:B------:R-:W-:-:S08]  /*0360*/  @!P0 DSETP.GEU.AND P1, PT, R14, RZ, PT ;  /* 0x000000ff0e00822a */ /* 0x000fd00003f2e000 */
[----:B------:R-:W-:Y:S02]  /*0370*/  @!P0 FSEL R20, R8, R14, !P1 ;  /* 0x0000000e08148208 */ /* 0x000fe40004800000 */
[----:B------:R-:W-:Y:S01]  /*0380*/  @!P0 FSEL R21, R9, R15, !P1 ;  /* 0x0000000f09158208 */ /* 0x000fe20004800000 */
[----:B------:R-:W-:-:S04]  /*0390*/  IMAD.WIDE R8, R13, 0x8, R4 ;  /* 0x000000080d087825 */ /* 0x000fc800078e0204 */
[----:B------:R0:W-:Y:S04]  /*03a0*/  @!P0 STG.E.64 desc[UR4][R18.64], R20 ;  /* 0x0000001412008986 */ /* 0x0001e8000c101b04 */
[----:B------:R-:W2:Y:S01]  /*03b0*/  @!P6 LDG.E.64 R10, desc[UR4][R8.64] ;  /* 0x00000004080ae981 */ /* 0x000ea2000c1e1b00 */
[----:B------:R-:W-:Y:S01]  /*03c0*/  VIADD R17, R7, 0x100 ;  /* 0x0000010007117836 */ /* 0x000fe20000000000 */
[----:B------:R-:W-:Y:S01]  /*03d0*/  BSSY.RECONVERGENT B0, `(.L_x_952) ;  /* 0x000001b000007945 */ /* 0x000fe20003800200 */
[----:B------:R-:W-:-:S03]  /*03e0*/  IMAD.WIDE R12, R13, 0x8, R2 ;  /* 0x000000080d0c7825 */ /* 0x000fc600078e0202 */
[-C--:B------:R-:W-:Y:S01]  /*03f0*/  ISETP.GE.AND P5, PT, R17, R6.reuse, PT ;  /* 0x000000061100720c */ /* 0x080fe20003fa6270 */
[C---:B------:R-:W-:Y:S02]  /*0400*/  VIADD R23, R7.reuse, 0x180 ;  /* 0x0000018007177836 */ /* 0x040fe40000000000 */
[C---:B------:R-:W-:Y:S02]  /*0410*/  VIADD R25, R7.reuse, 0x200 ;  /* 0x0000020007197836 */ /* 0x040fe40000000000 */
[----:B------:R-:W-:Y:S01]  /*0420*/  VIADD R27, R7, 0x280 ;  /* 0x00000280071b7836 */ /* 0x000fe20000000000 */
[-C--:B------:R-:W-:Y:S01]  /*0430*/  ISETP.GE.AND P4, PT, R23, R6.reuse, PT ;  /* 0x000000061700720c */ /* 0x080fe20003f86270 */
[----:B------:R-:W-:Y:S01]  /*0440*/  VIADD R17, R7, 0x300 ;  /* 0x0000030007117836 */ /* 0x000fe20000000000 */
[-C--:B------:R-:W-:Y:S02]  /*0450*/  ISETP.GE.AND P3, PT, R25, R6.reuse, PT ;  /* 0x000000061900720c */ /* 0x080fe40003f66270 */
[----:B------:R-:W-:-:S02]  /*0460*/  ISETP.GE.AND P2, PT, R27, R6, PT ;  /* 0x000000061b00720c */ /* 0x000fc40003f46270 */
[----:B------:R-:W-:Y:S01]  /*0470*/  ISETP.GE.AND P1, PT, R17, R6, PT ;  /* 0x000000061100720c */ /* 0x000fe20003f26270 */
[----:B--2---:R-:W-:Y:S02]  /*0480*/  @!P6 DADD R14, -RZ, -R10 ;  /* 0x00000000ff0ee229 */ /* 0x004fe4000000090a */
[----:B------:R-:W-:-:S08]  /*0490*/  @!P6 DSETP.GEU.AND P0, PT, R10, RZ, PT ;  /* 0x000000ff0a00e22a */ /* 0x000fd00003f0e000 */
[----:B------:R-:W-:Y:S02]  /*04a0*/  @!P6 FSEL R14, R14, R10, !P0 ;  /* 0x0000000a0e0ee208 */ /* 0x000fe40004000000 */
[----:B------:R-:W-:Y:S01]  /*04b0*/  @!P6 FSEL R15, R15, R11, !P0 ;  /* 0x0000000b0f0fe208 */ /* 0x000fe20004000000 */
[----:B------:R-:W-:Y:S01]  /*04c0*/  VIADD R11, R7, 0x380 ;  /* 0x00000380070b7836 */ /* 0x000fe20000000000 */
[----:B------:R-:W-:-:S03]  /*04d0*/  LOP3.LUT R10, R0, 0x7ffffff8, RZ, 0xc0, !PT ;  /* 0x7ffffff8000a7812 */ /* 0x000fc600078ec0ff */
[----:B------:R0:W-:Y:S01]  /*04e0*/  @!P6 STG.E.64 desc[UR4][R12.64], R14 ;  /* 0x0000000e0c00e986 */ /* 0x0001e2000c101b04 */
[----:B------:R-:W-:Y:S02]  /*04f0*/  ISETP.GE.AND P0, PT, R11, R6, PT ;  /* 0x000000060b00720c */ /* 0x000fe40003f06270 */
[----:B------:R-:W-:Y:S01]  /*0500*/  ISETP.NE.AND P6, PT, R10, 0x8, PT ;  /* 0x000000080a00780c */ /* 0x000fe20003fc5270 */
[----:B------:R-:W-:-:S12]  /*0510*/  @P5 BRA `(.L_x_953) ;  /* 0x0000000000185947 */ /* 0x000fd80003800000 */
[----:B0-----:R-:W2:Y:S02]  /*0520*/  LDG.E.64 R14, desc[UR4][R8.64+0x400] ;  /* 0x00040004080e7981 */ /* 0x001ea4000c1e1b00 */
[----:B--2---:R-:W-:Y:S02]  /*0530*/  DADD R18, -RZ, -R14 ;  /* 0x00000000ff127229 */ /* 0x004fe4000000090e */
[----:B------:R-:W-:-:S08]  /*0540*/  DSETP.GEU.AND P5, PT, R14, RZ, PT ;  /* 0x000000ff0e00722a */ /* 0x000fd00003fae000 */
[----:B------:R-:W-:Y:S02]  /*0550*/  FSEL R14, R18, R14, !P5 ;  /* 0x0000000e120e7208 */ /* 0x000fe40006800000 */
[----:B------:R-:W-:-:S05]  /*0560*/  FSEL R15, R19, R15, !P5 ;  /* 0x0000000f130f7208 */ /* 0x000fca0006800000 */
[----:B------:R1:W-:Y:S02]  /*0570*/  STG.E.64 desc[UR4][R12.64+0x400], R14 ;  /* 0x0004000e0c007986 */ /* 0x0003e4000c101b04 */
.L_x_953:
[----:B------:R-:W-:Y:S05]  /*0580*/  BSYNC.RECONVERGENT B0 ;  /* 0x0000000000007941 */ /* 0x000fea0003800200 */
.L_x_952:
[----:B------:R-:W-:Y:S04]  /*0590*/  BSSY.RECONVERGENT B0, `(.L_x_954) ;  /* 0x0000008000007945 */ /* 0x000fe80003800200 */
[----:B------:R-:W-:Y:S05]  /*05a0*/  @P4 BRA `(.L_x_955) ;  /* 0x0000000000184947 */ /* 0x000fea0003800000 */
[----:B01----:R-:W2:Y:S02]  /*05b0*/  LDG.E.64 R14, desc[UR4][R8.64+0x800] ;  /* 0x00080004080e7981 */ /* 0x003ea4000c1e1b00 */
[----:B--2---:R-:W-:Y:S02]  /*05c0*/  DADD R18, -RZ, -R14 ;  /* 0x00000000ff127229 */ /* 0x004fe4000000090e */
[----:B------:R-:W-:-:S08]  /*05d0*/  DSETP.GEU.AND P4, PT, R14, RZ, PT ;  /* 0x000000ff0e00722a */ /* 0x000fd00003f8e000 */
[----:B------:R-:W-:Y:S02]  /*05e0*/  FSEL R14, R18, R14, !P4 ;  /* 0x0000000e120e7208 */ /* 0x000fe40006000000 */
[----:B------:R-:W-:-:S05]  /*05f0*/  FSEL R15, R19, R15, !P4 ;  /* 0x0000000f130f7208 */ /* 0x000fca0006000000 */
[----:B------:R2:W-:Y:S02]  /*0600*/  STG.E.64 desc[UR4][R12.64+0x800], R14 ;  /* 0x0008000e0c007986 */ /* 0x0005e4000c101b04 */
.L_x_955:
[----:B------:R-:W-:Y:S05]  /*0610*/  BSYNC.RECONVERGENT B0 ;  /* 0x0000000000007941 */ /* 0x000fea0003800200 */
.L_x_954:
[----:B------:R-:W-:Y:S04]  /*0620*/  BSSY.RECONVERGENT B0, `(.L_x_956) ;  /* 0x0000008000007945 */ /* 0x000fe80003800200 */
[----:B------:R-:W-:Y:S05]  /*0630*/  @P3 BRA `(.L_x_957) ;  /* 0x0000000000183947 */ /* 0x000fea0003800000 */
[----:B012---:R-:W2:Y:S02]  /*0640*/  LDG.E.64 R14, desc[UR4][R8.64+0xc00] ;  /* 0x000c0004080e7981 */ /* 0x007ea4000c1e1b00 */
[----:B--2---:R-:W-:Y:S02]  /*0650*/  DADD R18, -RZ, -R14 ;  /* 0x00000000ff127229 */ /* 0x004fe4000000090e */
[----:B------:R-:W-:-:S08]  /*0660*/  DSETP.GEU.AND P3, PT, R14, RZ, PT ;  /* 0x000000ff0e00722a */ /* 0x000fd00003f6e000 */
[----:B------:R-:W-:Y:S02]  /*0670*/  FSEL R14, R18, R14, !P3 ;  /* 0x0000000e120e7208 */ /* 0x000fe40005800000 */
[----:B------:R-:W-:-:S05]  /*0680*/  FSEL R15, R19, R15, !P3 ;  /* 0x0000000f130f7208 */ /* 0x000fca0005800000 */
[----:B------:R3:W-:Y:S02]  /*0690*/  STG.E.64 desc[UR4][R12.64+0xc00], R14 ;  /* 0x000c000e0c007986 */ /* 0x0007e4000c101b04 */
.L_x_957:
[----:B------:R-:W-:Y:S05]  /*06a0*/  BSYNC.RECONVERGENT B0 ;  /* 0x0000000000007941 */ /* 0x000fea0003800200 */
.L_x_956:
[----:B------:R-:W-:Y:S04]  /*06b0*/  BSSY.RECONVERGENT B0, `(.L_x_958) ;  /* 0x0000008000007945 */ /* 0x000fe80003800200 */
[----:B------:R-:W-:Y:S05]  /*06c0*/  @P2 BRA `(.L_x_959) ;  /* 0x0000000000182947 */ /* 0x000fea0003800000 */
[----:B0123--:R-:W2:Y:S02]  /*06d0*/  LDG.E.64 R14, desc[UR4][R8.64+0x1000] ;  /* 0x00100004080e7981 */ /* 0x00fea4000c1e1b00 */
[----:B--2---:R-:W-:Y:S02]  /*06e0*/  DADD R18, -RZ, -R14 ;  /* 0x00000000ff127229 */ /* 0x004fe4000000090e */
[----:B------:R-:W-:-:S08]  /*06f0*/  DSETP.GEU.AND P2, PT, R14, RZ, PT ;  /* 0x000000ff0e00722a */ /* 0x000fd00003f4e000 */
[----:B------:R-:W-:Y:S02]  /*0700*/  FSEL R14, R18, R14, !P2 ;  /* 0x0000000e120e7208 */ /* 0x000fe40005000000 */
[----:B------:R-:W-:-:S05]  /*0710*/  FSEL R15, R19, R15, !P2 ;  /* 0x0000000f130f7208 */ /* 0x000fca0005000000 */
[----:B------:R4:W-:Y:S02]  /*0720*/  STG.E.64 desc[UR4][R12.64+0x1000], R14 ;  /* 0x0010000e0c007986 */ /* 0x0009e4000c101b04 */
.L_x_959:
[----:B------:R-:W-:Y:S05]  /*0730*/  BSYNC.RECONVERGENT B0 ;  /* 0x0000000000007941 */ /* 0x000fea0003800200 */
.L_x_958:
[----:B------:R-:W-:Y:S04]  /*0740*/  BSSY.RECONVERGENT B0, `(.L_x_960) ;  /* 0x0000008000007945 */ /* 0x000fe80003800200 */
[----:B------:R-:W-:Y:S05]  /*0750*/  @P1 BRA `(.L_x_961) ;  /* 0x0000000000181947 */ /* 0x000fea0003800000 */
[----:B01234-:R-:W2:Y:S02]  /*0760*/  LDG.E.64 R14, desc[UR4][R8.64+0x1400] ;  /* 0x00140004080e7981 */ /* 0x01fea4000c1e1b00 */
[----:B--2---:R-:W-:Y:S02]  /*0770*/  DADD R18, -RZ, -R14 ;  /* 0x00000000ff127229 */ /* 0x004fe4000000090e */
[----:B------:R-:W-:-:S08]  /*0780*/  DSETP.GEU.AND P1, PT, R14, RZ, PT ;  /* 0x000000ff0e00722a */ /* 0x000fd00003f2e000 */
[----:B------:R-:W-:Y:S02]  /*0790*/  FSEL R14, R18, R14, !P1 ;  /* 0x0000000e120e7208 */ /* 0x000fe40004800000 */
[----:B------:R-:W-:-:S05]  /*07a0*/  FSEL R15, R19, R15, !P1 ;  /* 0x0000000f130f7208 */ /* 0x000fca0004800000 */
[----:B------:R0:W-:Y:S02]  /*07b0*/  STG.E.64 desc[UR4][R12.64+0x1400], R14 ;  /* 0x0014000e0c007986 */ /* 0x0001e4000c101b04 */
.L_x_961:
[----:B------:R-:W-:Y:S05]  /*07c0*/  BSYNC.RECONVERGENT B0 ;  /* 0x0000000000007941 */ /* 0x000fea0003800200 */
.L_x_960:
[----:B------:R-:W-:Y:S04]  /*07d0*/  BSSY.RECONVERGENT B0, `(.L_x_962) ;  /* 0x0000008000007945 */ /* 0x000fe80003800200 */
[----:B------:R-:W-:Y:S05]  /*07e0*/  @P0 BRA `(.L_x_963) ;  /* 0x0000000000180947 */ /* 0x000fea0003800000 */
[----:B------:R-:W0:Y:S02]  /*07f0*/  LDG.E.64 R8, desc[UR4][R8.64+0x1800] ;  /* 0x0018000408087981 */ /* 0x000e24000c1e1b00 */
[----:B01234-:R-:W-:Y:S02]  /*0800*/  DADD R14, -RZ, -R8 ;  /* 0x00000000ff0e7229 */ /* 0x01ffe40000000908 */
[----:B------:R-:W-:-:S08]  /*0810*/  DSETP.GEU.AND P0, PT, R8, RZ, PT ;  /* 0x000000ff0800722a */ /* 0x000fd00003f0e000 */
[----:B------:R-:W-:Y:S02]  /*0820*/  FSEL R14, R14, R8, !P0 ;  /* 0x000000080e0e7208 */ /* 0x000fe40004000000 */
[----:B------:R-:W-:-:S05]  /*0830*/  FSEL R15, R15, R9, !P0 ;  /* 0x000000090f0f7208 */ /* 0x000fca0004000000 */
[----:B------:R0:W-:Y:S02]  /*0840*/  STG.E.64 desc[UR4][R12.64+0x1800], R14 ;  /* 0x0018000e0c007986 */ /* 0x0001e4000c101b04 */
.L_x_963:
[----:B------:R-:W-:Y:S05]  /*0850*/  BSYNC.RECONVERGENT B0 ;  /* 0x0000000000007941 */ /* 0x000fea0003800200 */
.L_x_962:
[----:B------:R-:W-:Y:S05]  /*0860*/  @!P6 BRA `(.L_x_951) ;  /* 0x00000004002ce947 */ /* 0x000fea0003800000 */
[----:B------:R-:W-:-:S07]  /*0870*/  IMAD.MOV.U32 R0, RZ, RZ, 0x8 ;  /* 0x00000008ff007424 */ /* 0x000fce00078e00ff */
.L_x_966:
[----:B------:R-:W-:-:S05]  /*0880*/  IMAD R11, R0, 0x80, R7 ;  /* 0x00000080000b7824 */ /* 0x000fca00078e0207 */
[----:B------:R-:W-:-:S13]  /*0890*/  ISETP.GE.AND P0, PT, R11, R6, PT ;  /* 0x000000060b00720c */ /* 0x000fda0003f06270 */
[----:B01234-:R-:W-:-:S06]  /*08a0*/  @!P0 IMAD.WIDE.U32 R14, R11, 0x8, R4 ;  /* 0x000000080b0e8825 */ /* 0x01ffcc00078e0004 */
[----:B------:R-:W2:Y:S01]  /*08b0*/  @!P0 LDG.E.64 R14, desc[UR4][R14.64] ;  /* 0x000000040e0e8981 */ /* 0x000ea2000c1e1b00 */
[C---:B------:R-:W-:Y:S02]  /*08c0*/  VIADD R25, R11.reuse, 0x80 ;  /* 0x000000800b197836 */ /* 0x040fe40000000000 */
[----:B------:R-:W-:-:S03]  /*08d0*/  @!P0 IMAD.WIDE.U32 R18, R11, 0x8, R2 ;  /* 0x000000080b128825 */ /* 0x000fc600078e0002 */
[C---:B------:R-:W-:Y:S01]  /*08e0*/  ISETP.GE.AND P2, PT, R25.reuse, R6, PT ;  /* 0x000000061900720c */ /* 0x040fe20003f46270 */
[----:B------:R-:W-:Y:S01]  /*08f0*/  IMAD.WIDE R12, R25, 0x8, R4 ;  /* 0x00000008190c7825 */ /* 0x000fe200078e0204 */
[----:B--2---:R-:W-:Y:S02]  /*0900*/  @!P0 DADD R8, -RZ, -R14 ;  /* 0x00000000ff088229 */ /* 0x004fe4000000090e */
[----:B------:R-:W-:-:S08]  /*0910*/  @!P0 DSETP.GEU.AND P1, PT, R14, RZ, PT ;  /* 0x000000ff0e00822a */ /* 0x000fd00003f2e000 */
[----:B------:R-:W-:Y:S02]  /*0920*/  @!P0 FSEL R20, R8, R14, !P1 ;  /* 0x0000000e08148208 */ /* 0x000fe40004800000 */
[----:B------:R-:W-:-:S05]  /*0930*/  @!P0 FSEL R21, R9, R15, !P1 ;  /* 0x0000000f09158208 */ /* 0x000fca0004800000 */
[----:B------:R0:W-:Y:S04]  /*0940*/  @!P0 STG.E.64 desc[UR4][R18.64], R20 ;  /* 0x0000001412008986 */ /* 0x0001e8000c101b04 */
[----:B------:R-:W2:Y:S01]  /*0950*/  @!P2 LDG.E.64 R8, desc[UR4][R12.64] ;  /* 0x000000040c08a981 */ /* 0x000ea2000c1e1b00 */
[----:B------:R-:W-:-:S05]  /*0960*/  VIADD R17, R11, 0x100 ;  /* 0x000001000b117836 */ /* 0x000fca0000000000 */
[----:B------:R-:W-:Y:S01]  /*0970*/  ISETP.GE.AND P1, PT, R17, R6, PT ;  /* 0x000000061100720c */ /* 0x000fe20003f26270 */
[----:B--2---:R-:W-:Y:S02]  /*0980*/  @!P2 DADD R14, -RZ, -R8 ;  /* 0x00000000ff0ea229 */ /* 0x004fe40000000908 */
[----:B------:R-:W-:-:S08]  /*0990*/  @!P2 DSETP.GEU.AND P0, PT, R8, RZ, PT ;  /* 0x000000ff0800a22a */ /* 0x000fd00003f0e000 */
[----:B------:R-:W-:Y:S02]  /*09a0*/  @!P2 FSEL R22, R14, R8, !P0 ;  /* 0x000000080e16a208 */ /* 0x000fe40004000000 */
[----:B------:R-:W-:Y:S01]  /*09b0*/  @!P2 FSEL R23, R15, R9, !P0 ;  /* 0x000000090f17a208 */ /* 0x000fe20004000000 */
[----:B------:R-:W-:-:S05]  /*09c0*/  IMAD.WIDE R8, R25, 0x8, R2 ;  /* 0x0000000819087825 */ /* 0x000fca00078e0202 */
[----:B------:R1:W-:Y:S04]  /*09d0*/  @!P2 STG.E.64 desc[UR4][R8.64], R22 ;  /* 0x000000160800a986 */ /* 0x0003e8000c101b04 */
[----:B------:R-:W0:Y:S01]  /*09e0*/  @!P1 LDG.E.64 R14, desc[UR4][R12.64+0x400] ;  /* 0x000400040c0e9981 */ /* 0x000e22000c1e1b00 */
[----:B------:R-:W-:-:S05]  /*09f0*/  VIADD R17, R11, 0x180 ;  /* 0x000001800b117836 */ /* 0x000fca0000000000 */
[----:B------:R-:W-:Y:S01]  /*0a00*/  ISETP.GE.AND P2, PT, R17, R6, PT ;  /* 0x000000061100720c */ /* 0x000fe20003f46270 */
[----:B0-----:R-:W-:Y:S02]  /*0a10*/  @!P1 DADD R18, -RZ, -R14 ;  /* 0x00000000ff129229 */ /* 0x001fe4000000090e */
        /* <DEDUP_REMOVED lines=10> */
[----:B------:R-:W-:-:S05]  /*0ac0*/  @!P2 FSEL R21, R21, R15, !P0 ;  /* 0x0000000f1515a208 */ /* 0x000fca0004000000 */
[----:B------:R2:W-:Y:S04]  /*0ad0*/  @!P2 STG.E.64 desc[UR4][R8.64+0x800], R20 ;  /* 0x000800140800a986 */ /* 0x0005e8000c101b04 */
[----:B------:R-:W1:Y:S01]  /*0ae0*/  @!P1 LDG.E.64 R14, desc[UR4][R12.64+0xc00] ;  /* 0x000c00040c0e9981 */ /* 0x000e62000c1e1b00 */
[----:B------:R-:W-:-:S05]  /*0af0*/  VIADD R17, R11, 0x280 ;  /* 0x000002800b117836 */ /* 0x000fca0000000000 */
[----:B------:R-:W-:Y:S01]  /*0b00*/  ISETP.GE.AND P2, PT, R17, R6, PT ;  /* 0x000000061100720c */ /* 0x000fe20003f46270 */
[----:B-1----:R-:W-:Y:S02]  /*0b10*/  @!P1 DADD R22, -RZ, -R14 ;  /* 0x00000000ff169229 */ /* 0x002fe4000000090e */
[----:B------:R-:W-:-:S08]  /*0b20*/  @!P1 DSETP.GEU.AND P0, PT, R14, RZ, PT ;  /* 0x000000ff0e00922a */ /* 0x000fd00003f0e000 */
[----:B0-----:R-:W-:Y:S02]  /*0b30*/  @!P1 FSEL R18, R22, R14, !P0 ;  /* 0x0000000e16129208 */ /* 0x001fe40004000000 */
[----:B------:R-:W-:-:S05]  /*0b40*/  @!P1 FSEL R19, R23, R15, !P0 ;  /* 0x0000000f17139208 */ /* 0x000fca0004000000 */
[----:B------:R0:W-:Y:S04]  /*0b50*/  @!P1 STG.E.64 desc[UR4][R8.64+0xc00], R18 ;  /* 0x000c001208009986 */ /* 0x0001e8000c101b04 */
[----:B------:R-:W3:Y:S01]  /*0b60*/  @!P2 LDG.E.64 R14, desc[UR4][R12.64+0x1000] ;  /* 0x001000040c0ea981 */ /* 0x000ee2000c1e1b00 */
[----:B------:R-:W-:-:S05]  /*0b70*/  VIADD R17, R11, 0x300 ;  /* 0x000003000b117836 */ /* 0x000fca0000000000 */
[----:B------:R-:W-:Y:S01]  /*0b80*/  ISETP.GE.AND P1, PT, R17, R6, PT ;  /* 0x000000061100720c */ /* 0x000fe20003f26270 */
[----:B---3--:R-:W-:Y:S02]  /*0b90*/  @!P2 DADD R22, -RZ, -R14 ;  /* 0x00000000ff16a229 */ /* 0x008fe4000000090e */
[----:B------:R-:W-:-:S08]  /*0ba0*/  @!P2 DSETP.GEU.AND P0, PT, R14, RZ, PT ;  /* 0x000000ff0e00a22a */ /* 0x000fd00003f0e000 */
[----:B--2---:R-:W-:Y:S02]  /*0bb0*/  @!P2 FSEL R20, R22, R14, !P0 ;  /* 0x0000000e1614a208 */ /* 0x004fe40004000000 */
[----:B------:R-:W-:-:S05]  /*0bc0*/  @!P2 FSEL R21, R23, R15, !P0 ;  /* 0x0000000f1715a208 */ /* 0x000fca0004000000 */
[----:B------:R0:W-:Y:S04]  /*0bd0*/  @!P2 STG.E.64 desc[UR4][R8.64+0x1000], R20 ;  /* 0x001000140800a986 */ /* 0x0001e8000c101b04 */
[----:B------:R-:W2:Y:S01]  /*0be0*/  @!P1 LDG.E.64 R14, desc[UR4][R12.64+0x1400] ;  /* 0x001400040c0e9981 */ /* 0x000ea2000c1e1b00 */
[----:B------:R-:W-:Y:S01]  /*0bf0*/  VIADD R11, R11, 0x380 ;  /* 0x000003800b0b7836 */ /* 0x000fe20000000000 */
[----:B------:R-:W-:Y:S01]  /*0c00*/  BSSY.RECONVERGENT B0, `(.L_x_964) ;  /* 0x0000010000007945 */ /* 0x000fe20003800200 */
[----:B------:R-:W-:Y:S01]  /*0c10*/  VIADD R0, R0, 0x8 ;  /* 0x0000000800007836 */ /* 0x000fe20000000000 */
[----:B--2---:R-:W-:Y:S02]  /*0c20*/  @!P1 DADD R22, -RZ, -R14 ;  /* 0x00000000ff169229 */ /* 0x004fe4000000090e */
[----:B------:R-:W-:-:S08]  /*0c30*/  @!P1 DSETP.GEU.AND P0, PT, R14, RZ, PT ;  /* 0x000000ff0e00922a */ /* 0x000fd00003f0e000 */
[----:B------:R-:W-:Y:S02]  /*0c40*/  @!P1 FSEL R14, R22, R14, !P0 ;  /* 0x0000000e160e9208 */ /* 0x000fe40004000000 */
[----:B------:R-:W-:Y:S02]  /*0c50*/  @!P1 FSEL R15, R23, R15, !P0 ;  /* 0x0000000f170f9208 */ /* 0x000fe40004000000 */
[----:B------:R-:W-:-:S03]  /*0c60*/  ISETP.GE.AND P0, PT, R11, R6, PT ;  /* 0x000000060b00720c */ /* 0x000fc60003f06270 */
[----:B------:R0:W-:Y:S01]  /*0c70*/  @!P1 STG.E.64 desc[UR4][R8.64+0x1400], R14 ;  /* 0x0014000e08009986 */ /* 0x0001e2000c101b04 */
[----:B------:R-:W-:-:S09]  /*0c80*/  ISETP.NE.AND P1, PT, R0, R10, PT ;  /* 0x0000000a0000720c */ /* 0x000fd20003f25270 */
[----:B------:R-:W-:Y:S05]  /*0c90*/  @P0 BRA `(.L_x_965) ;  /* 0x0000000000180947 */ /* 0x000fea0003800000 */
[----:B------:R-:W0:Y:S02]  /*0ca0*/  LDG.E.64 R12, desc[UR4][R12.64+0x1800] ;  /* 0x001800040c0c7981 */ /* 0x000e24000c1e1b00 */
[----:B0-----:R-:W-:Y:S02]  /*0cb0*/  DADD R14, -RZ, -R12 ;  /* 0x00000000ff0e7229 */ /* 0x001fe4000000090c */
[----:B------:R-:W-:-:S08]  /*0cc0*/  DSETP.GEU.AND P0, PT, R12, RZ, PT ;  /* 0x000000ff0c00722a */ /* 0x000fd00003f0e000 */
[----:B------:R-:W-:Y:S02]  /*0cd0*/  FSEL R14, R14, R12, !P0 ;  /* 0x0000000c0e0e7208 */ /* 0x000fe40004000000 */
[----:B------:R-:W-:-:S05]  /*0ce0*/  FSEL R15, R15, R13, !P0 ;  /* 0x0000000d0f0f7208 */ /* 0x000fca0004000000 */
[----:B------:R1:W-:Y:S02]  /*0cf0*/  STG.E.64 desc[UR4][R8.64+0x1800], R14 ;  /* 0x0018000e08007986 */ /* 0x0003e4000c101b04 */
.L_x_965:
[----:B------:R-:W-:Y:S05]  /*0d00*/  BSYNC.RECONVERGENT B0 ;  /* 0x0000000000007941 */ /* 0x000fea0003800200 */
.L_x_964:
[----:B------:R-:W-:Y:S05]  /*0d10*/  @P1 BRA `(.L_x_966) ;  /* 0xfffffff800d81947 */ /* 0x000fea000383ffff */
.L_x_951:
[----:B------:R-:W-:-:S13]  /*0d20*/  ISETP.NE.AND P0, PT, R16, RZ, PT ;  /* 0x000000ff1000720c */ /* 0x000fda0003f05270 */
[----:B------:R-:W-:Y:S05]  /*0d30*/  @!P0 EXIT ;  /* 0x000000000000894d */ /* 0x000fea0003800000 */
[----:B------:R-:W5:Y:S01]  /*0d40*/  LDC R0, c[0x0][0x388] ;  /* 0x0000e200ff007b82 */ /* 0x000f620000000800 */
[----:B------:R-:W-:Y:S02]  /*0d50*/  ISETP.GE.U32.AND P1, PT, R16, 0x4, PT ;  /* 0x000000041000780c */ /* 0x000fe40003f26070 */
[----:B-----5:R-:W-:-:S04]  /*0d60*/  LOP3.LUT R11, R0, 0x3, RZ, 0xc0, !PT ;  /* 0x00000003000b7812 */ /* 0x020fc800078ec0ff */
[----:B------:R-:W-:-:S07]  /*0d70*/  ISETP.NE.AND P0, PT, R11, RZ, PT ;  /* 0x000000ff0b00720c */ /* 0x000fce0003f05270 */
[----:B------:R-:W-:Y:S06]  /*0d80*/  @!P1 BRA `(.L_x_967) ;  /* 0x0000000000a49947 */ /* 0x000fec0003800000 */
[----:B01----:R-:W-:-:S05]  /*0d90*/  IMAD R9, R10, 0x80, R7 ;  /* 0x000000800a097824 */ /* 0x003fca00078e0207 */
[----:B------:R-:W-:-:S13]  /*0da0*/  ISETP.GE.AND P1, PT, R9, R6, PT ;  /* 0x000000060900720c */ /* 0x000fda0003f26270 */
[----:B--234-:R-:W-:-:S06]  /*0db0*/  @!P1 IMAD.WIDE R12, R9, 0x8, R4 ;  /* 0x00000008090c9825 */ /* 0x01cfcc00078e0204 */
[----:B------:R-:W2:Y:S01]  /*0dc0*/  @!P1 LDG.E.64 R12, desc[UR4][R12.64] ;  /* 0x000000040c0c9981 */ /* 0x000ea2000c1e1b00 */
[----:B------:R-:W-:-:S05]  /*0dd0*/  VIADD R19, R9, 0x80 ;  /* 0x0000008009137836 */ /* 0x000fca0000000000 */
[----:B------:R-:W-:-:S13]  /*0de0*/  ISETP.GE.AND P3, PT, R19, R6, PT ;  /* 0x000000061300720c */ /* 0x000fda0003f66270 */
[----:B------:R-:W-:Y:S01]  /*0df0*/  @!P3 IMAD.WIDE R16, R19, 0x8, R4 ;  /* 0x000000081310b825 */ /* 0x000fe200078e0204 */
[----:B--2---:R-:W-:Y:S02]  /*0e00*/  @!P1 DADD R14, -RZ, -R12 ;  /* 0x00000000ff0e9229 */ /* 0x004fe4000000090c */
[----:B------:R-:W-:-:S08]  /*0e10*/  @!P1 DSETP.GEU.AND P2, PT, R12, RZ, PT ;  /* 0x000000ff0c00922a */ /* 0x000fd00003f4e000 */
[----:B------:R-:W-:Y:S02]  /*0e20*/  @!P1 FSEL R20, R14, R12, !P2 ;  /* 0x0000000c0e149208 */ /* 0x000fe40005000000 */
[----:B------:R-:W-:Y:S01]  /*0e30*/  @!P1 FSEL R21, R15, R13, !P2 ;  /* 0x0000000d0f159208 */ /* 0x000fe20005000000 */
[----:B------:R-:W-:-:S05]  /*0e40*/  @!P1 IMAD.WIDE R14, R9, 0x8, R2 ;  /* 0x00000008090e9825 */ /* 0x000fca00078e0202 */
        /* <DEDUP_REMOVED lines=8> */
[----:B------:R-:W-:-:S04]  /*0ed0*/  @!P3 IMAD.WIDE R12, R19, 0x8, R2 ;  /* 0x00000008130cb825 */ /* 0x000fc800078e0202 */
[----:B------:R-:W-:Y:S01]  /*0ee0*/  @!P2 IMAD.WIDE R18, R25, 0x8, R4 ;  /* 0x000000081912a825 */ /* 0x000fe200078e0204 */
[----:B------:R1:W-:Y:S05]  /*0ef0*/  @!P3 STG.E.64 desc[UR4][R12.64], R22 ;  /* 0x000000160c00b986 */ /* 0x0003ea000c101b04 */
[----:B------:R-:W2:Y:S01]  /*0f00*/  @!P2 LDG.E.64 R18, desc[UR4][R18.64] ;  /* 0x000000041212a981 */ /* 0x000ea2000c1e1b00 */
[----:B0-----:R-:W-:-:S05]  /*0f10*/  VIADD R21, R9, 0x180 ;  /* 0x0000018009157836 */ /* 0x001fca0000000000 */
        /* <DEDUP_REMOVED lines=8> */
[----:B------:R-:W1:Y:S01]  /*0fa0*/  @!P3 LDG.E.64 R14, desc[UR4][R14.64] ;  /* 0x000000040e0eb981 */ /* 0x000e62000c1e1b00 */
[----:B------:R-:W-:Y:S01]  /*0fb0*/  VIADD R10, R10, 0x4 ;  /* 0x000000040a0a7836 */ /* 0x000fe20000000000 */
[----:B-1----:R-:W-:Y:S02]  /*0fc0*/  @!P3 DADD R12, -RZ, -R14 ;  /* 0x00000000ff0cb229 */ /* 0x002fe4000000090e */
[----:B------:R-:W-:-:S08]  /*0fd0*/  @!P3 DSETP.GEU.AND P1, PT, R14, RZ, PT ;  /* 0x000000ff0e00b22a */ /* 0x000fd00003f2e000 */
[----:B------:R-:W-:Y:S02]  /*0fe0*/  @!P3 FSEL R18, R12, R14, !P1 ;  /* 0x0000000e0c12b208 */ /* 0x000fe40004800000 */
[----:B------:R-:W-:Y:S01]  /*0ff0*/  @!P3 FSEL R19, R13, R15, !P1 ;  /* 0x0000000f0d13b208 */ /* 0x000fe20004800000 */
[----:B------:R-:W-:-:S05]  /*1000*/  @!P3 IMAD.WIDE R12, R21, 0x8, R2 ;  /* 0x00000008150cb825 */ /* 0x000fca00078e0202 */
[----:B------:R0:W-:Y:S02]  /*1010*/  @!P3 STG.E.64 desc[UR4][R12.64], R18 ;  /* 0x000000120c00b986 */ /* 0x0001e4000c101b04 */
.L_x_967:
[----:B------:R-:W-:Y:S05]  /*1020*/  @!P0 EXIT ;  /* 0x000000000000894d */ /* 0x000fea0003800000 */
[----:B------:R-:W-:Y:S02]  /*1030*/  ISETP.NE.AND P0, PT, R11, 0x1, PT ;  /* 0x000000010b00780c */ /* 0x000fe40003f05270 */
[----:B------:R-:W-:-:S04]  /*1040*/  LOP3.LUT R0, R0, 0x1, RZ, 0xc0, !PT ;  /* 0x0000000100007812 */ /* 0x000fc800078ec0ff */
[----:B------:R-:W-:-:S07]  /*1050*/  ISETP.NE.U32.AND P3, PT, R0, 0x1, PT ;  /* 0x000000010000780c */ /* 0x000fce0003f65070 */
[----:B------:R-:W-:Y:S06]  /*1060*/  @!P0 BRA `(.L_x_968) ;  /* 0x0000000000548947 */ /* 0x000fec0003800000 */
[----:B01234-:R-:W-:-:S05]  /*1070*/  IMAD R15, R10, 0x80, R7 ;  /* 0x000000800a0f7824 */ /* 0x01ffca00078e0207 */
[----:B------:R-:W-:-:S13]  /*1080*/  ISETP.GE.AND P0, PT, R15, R6, PT ;  /* 0x000000060f00720c */ /* 0x000fda0003f06270 */
[----:B------:R-:W-:-:S06]  /*1090*/  @!P0 IMAD.WIDE R8, R15, 0x8, R4 ;  /* 0x000000080f088825 */ /* 0x000fcc00078e0204 */
        /* <DEDUP_REMOVED lines=11> */
[----:B------:R-:W-:Y:S01]  /*1150*/  VIADD R10, R10, 0x2 ;  /* 0x000000020a0a7836 */ /* 0x000fe20000000000 */
[----:B--2---:R-:W-:Y:S02]  /*1160*/  @!P2 DADD R8, -RZ, -R14 ;  /* 0x00000000ff08a229 */ /* 0x004fe4000000090e */
[----:B------:R-:W-:-:S08]  /*1170*/  @!P2 DSETP.GEU.AND P0, PT, R14, RZ, PT ;  /* 0x000000ff0e00a22a */ /* 0x000fd00003f0e000 */
[----:B------:R-:W-:Y:S02]  /*1180*/  @!P2 FSEL R18, R8, R14, !P0 ;  /* 0x0000000e0812a208 */ /* 0x000fe40004000000 */
[----:B------:R-:W-:Y:S01]  /*1190*/  @!P2 FSEL R19, R9, R15, !P0 ;  /* 0x0000000f0913a208 */ /* 0x000fe20004000000 */
[----:B------:R-:W-:-:S05]  /*11a0*/  @!P2 IMAD.WIDE R8, R11, 0x8, R2 ;  /* 0x000000080b08a825 */ /* 0x000fca00078e0202 */
[----:B------:R0:W-:Y:S02]  /*11b0*/  @!P2 STG.E.64 desc[UR4][R8.64], R18 ;  /* 0x000000120800a986 */ /* 0x0001e4000c101b04 */
.L_x_968:
[----:B------:R-:W-:Y:S05]  /*11c0*/  @P3 EXIT ;  /* 0x000000000000394d */ /* 0x000fea0003800000 */
[----:B01----:R-:W-:-:S05]  /*11d0*/  IMAD R9, R10, 0x80, R7 ;  /* 0x000000800a097824 */ /* 0x003fca00078e0207 */
[----:B------:R-:W-:-:S13]  /*11e0*/  ISETP.GE.AND P0, PT, R9, R6, PT ;  /* 0x000000060900720c */ /* 0x000fda0003f06270 */
[----:B------:R-:W-:Y:S05]  /*11f0*/  @P0 EXIT ;  /* 0x000000000000094d */ /* 0x000fea0003800000 */
[----:B------:R-:W-:-:S06]  /*1200*/  IMAD.WIDE R4, R9, 0x8, R4 ;  /* 0x0000000809047825 */ /* 0x000fcc00078e0204 */
[----:B------:R-:W5:Y:S01]  /*1210*/  LDG.E.64 R4, desc[UR4][R4.64] ;  /* 0x0000000404047981 */ /* 0x000f62000c1e1b00 */
[----:B------:R-:W-:Y:S01]  /*1220*/  IMAD.WIDE R2, R9, 0x8, R2 ;  /* 0x0000000809027825 */ /* 0x000fe200078e0202 */
[----:B-----5:R-:W-:Y:S02]  /*1230*/  DADD R6, -RZ, -R4 ;  /* 0x00000000ff067229 */ /* 0x020fe40000000904 */
[----:B------:R-:W-:-:S08]  /*1240*/  DSETP.GEU.AND P0, PT, R4, RZ, PT ;  /* 0x000000ff0400722a */ /* 0x000fd00003f0e000 */
[----:B------:R-:W-:Y:S02]  /*1250*/  FSEL R6, R6, R4, !P0 ;  /* 0x0000000406067208 */ /* 0x000fe40004000000 */
[----:B------:R-:W-:-:S05]  /*1260*/  FSEL R7, R7, R5, !P0 ;  /* 0x0000000507077208 */ /* 0x000fca0004000000 */
[----:B------:R-:W-:Y:S01]  /*1270*/  STG.E.64 desc[UR4][R2.64], R6 ;  /* 0x0000000602007986 */ /* 0x000fe2000c101b04 */
[----:B------:R-:W-:Y:S05]  /*1280*/  EXIT ;  /* 0x000000000000794d */ /* 0x000fea0003800000 */
.L_x_950:
[----:B------:R-:W-:-:S13]  /*1290*/  ISETP.GE.AND P0, PT, R0, 0x1, PT ;  /* 0x000000010000780c */ /* 0x000fda0003f06270 */
[----:B------:R-:W-:Y:S05]  /*12a0*/  @!P0 EXIT ;  /* 0x000000000000894d */ /* 0x000fea0003800000 */
[C---:B------:R-:W-:Y:S01]  /*12b0*/  ISETP.GE.U32.AND P1, PT, R0.reuse, 0x10, PT ;  /* 0x000000100000780c */ /* 0x040fe20003f26070 */
[----:B------:R-:W-:Y:S01]  /*12c0*/  IMAD.MOV.U32 R6, RZ, RZ, RZ ;  /* 0x000000ffff067224 */ /* 0x000fe200078e00ff */
[----:B------:R-:W-:-:S04]  /*12d0*/  LOP3.LUT R22, R0, 0xf, RZ, 0xc0, !PT ;  /* 0x0000000f00167812 */ /* 0x000fc800078ec0ff */
[----:B------:R-:W-:-:S07]  /*12e0*/  ISETP.NE.AND P0, PT, R22, RZ, PT ;  /* 0x000000ff1600720c */ /* 0x000fce0003f05270 */
[----:B------:R-:W-:Y:S06]  /*12f0*/  @!P1 BRA `(.L_x_969) ;  /* 0x0000000400d89947 */ /* 0x000fec0003800000 */
[----:B------:R-:W-:Y:S01]  /*1300*/  IMAD.WIDE.U32 R14, R7, 0x8, RZ ;  /* 0x00000008070e7825 */ /* 0x000fe200078e00ff */
[----:B------:R-:W-:-:S03]  /*1310*/  LOP3.LUT R6, R0, 0x7ffffff0, RZ, 0xc0, !PT ;  /* 0x7ffffff000067812 */ /* 0x000fc600078ec0ff */
[----:B------:R-:W-:Y:S02]  /*1320*/  IMAD.MOV.U32 R13, RZ, RZ, R14 ;  /* 0x000000ffff0d7224 */ /* 0x000fe400078e000e */
[----:B------:R-:W-:Y:S02]  /*1330*/  VIADD R12, R7, 0x480 ;  /* 0x00000480070c7836 */ /* 0x000fe40000000000 */
[----:B------:R-:W-:-:S07]  /*1340*/  IMAD.MOV R14, RZ, RZ, -R6 ;  /* 0x000000ffff0e7224 */ /* 0x000fce00078e0a06 */
.L_x_970:
[----:B0-----:R-:W-:-:S05]  /*1350*/  IADD3 R16, P1, PT, R13, R4, RZ ;  /* 0x000000040d107210 */ /* 0x001fca0007f3e0ff */
[----:B------:R-:W-:-:S05]  /*1360*/  IMAD.X R17, R15, 0x1, R5, P1 ;  /* 0x000000010f117824 */ /* 0x000fca00008e0605 */
[----:B------:R-:W2:Y:S01]  /*1370*/  LDG.E.64 R10, desc[UR4][R16.64] ;  /* 0x00000004100a7981 */ /* 0x000ea2000c1e1b00 */
[----:B------:R-:W-:-:S05]  /*1380*/  IADD3 R8, P2, PT, R13, R2, RZ ;  /* 0x000000020d087210 */ /* 0x000fca0007f5e0ff */
[----:B------:R-:W-:Y:S01]  /*1390*/  IMAD.X R9, R15, 0x1, R3, P2 ;  /* 0x000000010f097824 */ /* 0x000fe200010e0603 */
[----:B--2---:R-:W-:Y:S02]  /*13a0*/  DADD R18, -RZ, -R10 ;  /* 0x00000000ff127229 */ /* 0x004fe4000000090a */
[----:B------:R-:W-:-:S08]  /*13b0*/  DSETP.GEU.AND P1, PT, R10, RZ, PT ;  /* 0x000000ff0a00722a */ /* 0x000fd00003f2e000 */
[----:B------:R-:W-:Y:S02]  /*13c0*/  FSEL R18, R18, R10, !P1 ;  /* 0x0000000a12127208 */ /* 0x000fe40004800000 */
[----:B------:R-:W-:-:S05]  /*13d0*/  FSEL R19, R19, R11, !P1 ;  /* 0x0000000b13137208 */ /* 0x000fca0004800000 */
[----:B------:R0:W-:Y:S04]  /*13e0*/  STG.E.64 desc[UR4][R8.64], R18 ;  /* 0x0000001208007986 */ /* 0x0001e8000c101b04 */
[----:B------:R-:W2:Y:S02]  /*13f0*/  LDG.E.64 R10, desc[UR4][R16.64+0x400] ;  /* 0x00040004100a7981 */ /* 0x000ea4000c1e1b00 */
        /* <DEDUP_REMOVED lines=11> */
[----:B------:R-:W0:Y:S02]  /*14b0*/  LDG.E.64 R10, desc[UR4][R16.64+0xc00] ;  /* 0x000c0004100a7981 */ /* 0x000e24000c1e1b00 */
[----:B0-----:R-:W-:Y:S02]  /*14c0*/  DADD R18, -RZ, -R10 ;  /* 0x00000000ff127229 */ /* 0x001fe4000000090a */
[----:B------:R-:W-:-:S08]  /*14d0*/  DSETP.GEU.AND P1, PT, R10, RZ, PT ;  /* 0x000000ff0a00722a */ /* 0x000fd00003f2e000 */
[----:B------:R-:W-:Y:S02]  /*14e0*/  FSEL R18, R18, R10, !P1 ;  /* 0x0000000a12127208 */ /* 0x000fe40004800000 */
[----:B------:R-:W-:-:S05]  /*14f0*/  FSEL R19, R19, R11, !P1 ;  /* 0x0000000b13137208 */ /* 0x000fca0004800000 */
[----:B------:R0:W-:Y:S04]  /*1500*/  STG.E.64 desc[UR4][R8.64+0xc00], R18 ;  /* 0x000c001208007986 */ /* 0x0001e8000c101b04 */
[----:B------:R-:W1:Y:S02]  /*1510*/  LDG.E.64 R10, desc[UR4][R16.64+0x1000] ;  /* 0x00100004100a7981 */ /* 0x000e64000c1e1b00 */
[----:B-1----:R-:W-:Y:S02]  /*1520*/  DADD R20, -RZ, -R10 ;  /* 0x00000000ff147229 */ /* 0x002fe4000000090a */
        /* <DEDUP_REMOVED lines=16> */
[----:B------:R-:W3:Y:S02]  /*1630*/  LDG.E.64 R10, desc[UR4][R16.64+0x1c00] ;  /* 0x001c0004100a7981 */ /* 0x000ee4000c1e1b00 */
[----:B---3--:R-:W-:Y:S02]  /*1640*/  DADD R18, -RZ, -R10 ;  /* 0x00000000ff127229 */ /* 0x008fe4000000090a */
[----:B------:R-:W-:-:S08]  /*1650*/  DSETP.GEU.AND P1, PT, R10, RZ, PT ;  /* 0x000000ff0a00722a */ /* 0x000fd00003f2e000 */
[----:B------:R-:W-:Y:S02]  /*1660*/  FSEL R28, R18, R10, !P1 ;  /* 0x0000000a121c7208 */ /* 0x000fe40004800000 */
[----:B------:R-:W-:-:S05]  /*1670*/  FSEL R29, R19, R11, !P1 ;  /* 0x0000000b131d7208 */ /* 0x000fca0004800000 */
[----:B------:R-:W-:Y:S04]  /*1680*/  STG.E.64 desc[UR4][R8.64+0x1c00], R28 ;  /* 0x001c001c08007986 */ /* 0x000fe8000c101b04 */
[----:B-1----:R-:W3:Y:S01]  /*1690*/  LDG.E.64 R20, desc[UR4][R16.64+0x2000] ;  /* 0x0020000410147981 */ /* 0x002ee2000c1e1b00 */
[----:B------:R-:W-:Y:S02]  /*16a0*/  IMAD.MOV.U32 R10, RZ, RZ, 0xc00 ;  /* 0x00000c00ff0a7424 */ /* 0x000fe400078e00ff */
[----:B------:R-:W-:Y:S02]  /*16b0*/  IMAD.MOV.U32 R11, RZ, RZ, 0x0 ;  /* 0x00000000ff0b7424 */ /* 0x000fe400078e00ff */
[----:B------:R-:W-:Y:S01]  /*16c0*/  IMAD.WIDE R10, R12, 0x8, R10 ;  /* 0x000000080c0a7825 */ /* 0x000fe200078e020a */
[----:B---3--:R-:W-:-:S02]  /*16d0*/  DADD R18, -RZ, -R20 ;  /* 0x00000000ff127229 */ /* 0x008fc40000000914 */
[----:B------:R-:W-:-:S08]  /*16e0*/  DSETP.GEU.AND P1, PT, R20, RZ, PT ;  /* 0x000000ff1400722a */ /* 0x000fd00003f2e000 */
[----:B--2---:R-:W-:Y:S02]  /*16f0*/  FSEL R24, R18, R20, !P1 ;  /* 0x0000001412187208 */ /* 0x004fe40004800000 */
[----:B------:R-:W-:Y:S02]  /*1700*/  FSEL R25, R19, R21, !P1 ;  /* 0x0000001513197208 */ /* 0x000fe40004800000 */
[----:B------:R-:W-:-:S03]  /*1710*/  IADD3 R18, P1, PT, R10, R4, RZ ;  /* 0x000000040a127210 */ /* 0x000fc60007f3e0ff */
[----:B------:R1:W-:Y:S02]  /*1720*/  STG.E.64 desc[UR4][R8.64+0x2000], R24 ;  /* 0x0020001808007986 */ /* 0x0003e4000c101b04 */
[----:B------:R-:W-:-:S05]  /*1730*/  IMAD.X R19, R11, 0x1, R5, P1 ;  /* 0x000000010b137824 */ /* 0x000fca00008e0605 */
[----:B------:R-:W2:Y:S02]  /*1740*/  LDG.E.64 R20, desc[UR4][R18.64+-0xc00] ;  /* 0xfff4000412147981 */ /* 0x000ea4000c1e1b00 */
[----:B--2---:R-:W-:Y:S02]  /*1750*/  DADD R16, -RZ, -R20 ;  /* 0x00000000ff107229 */ /* 0x004fe40000000914 */
[----:B------:R-:W-:-:S08]  /*1760*/  DSETP.GEU.AND P1, PT, R20, RZ, PT ;  /* 0x000000ff1400722a */ /* 0x000fd00003f2e000 */
[----:B------:R-:W-:Y:S02]  /*1770*/  FSEL R20, R16, R20, !P1 ;  /* 0x0000001410147208 */ /* 0x000fe40004800000 */
[----:B------:R-:W-:Y:S02]  /*1780*/  FSEL R21, R17, R21, !P1 ;  /* 0x0000001511157208 */ /* 0x000fe40004800000 */
[----:B------:R-:W-:-:S05]  /*1790*/  IADD3 R10, P1, PT, R10, R2, RZ ;  /* 0x000000020a0a7210 */ /* 0x000fca0007f3e0ff */
[----:B------:R-:W-:-:S05]  /*17a0*/  IMAD.X R11, R11, 0x1, R3, P1 ;  /* 0x000000010b0b7824 */ /* 0x000fca00008e0603 */
[----:B------:R2:W-:Y:S04]  /*17b0*/  STG.E.64 desc[UR4][R10.64+-0xc00], R20 ;  /* 0xfff400140a007986 */ /* 0x0005e8000c101b04 */
[----:B------:R-:W0:Y:S02]  /*17c0*/  LDG.E.64 R16, desc[UR4][R18.64+-0x800] ;  /* 0xfff8000412107981 */ /* 0x000e24000c1e1b00 */
[----:B0-----:R-:W-:Y:S02]  /*17d0*/  DADD R26, -RZ, -R16 ;  /* 0x00000000ff1a7229 */ /* 0x001fe40000000910 */
[----:B------:R-:W-:-:S08]  /*17e0*/  DSETP.GEU.AND P1, PT, R16, RZ, PT ;  /* 0x000000ff1000722a */ /* 0x000fd00003f2e000 */
[----:B------:R-:W-:Y:S02]  /*17f0*/  FSEL R16, R26, R16, !P1 ;  /* 0x000000101a107208 */ /* 0x000fe40004800000 */
[----:B------:R-:W-:-:S05]  /*1800*/  FSEL R17, R27, R17, !P1 ;  /* 0x000000111b117208 */ /* 0x000fca0004800000 */
[----:B------:R0:W-:Y:S04]  /*1810*/  STG.E.64 desc[UR4][R10.64+-0x800], R16 ;  /* 0xfff800100a007986 */ /* 0x0001e8000c101b04 */
[----:B-1----:R-:W3:Y:S02]  /*1820*/  LDG.E.64 R8, desc[UR4][R18.64+-0x400] ;  /* 0xfffc000412087981 */ /* 0x002ee4000c1e1b00 */
[----:B---3--:R-:W-:Y:S02]  /*1830*/  DADD R24, -RZ, -R8 ;  /* 0x00000000ff187229 */ /* 0x008fe40000000908 */
        /* <DEDUP_REMOVED lines=22> */
[----:B------:R-:W2:Y:S01]  /*19a0*/  LDG.E.64 R8, desc[UR4][R18.64+0xc00] ;  /* 0x000c000412087981 */ /* 0x000ea2000c1e1b00 */
[----:B------:R-:W-:Y:S01]  /*19b0*/  VIADD R14, R14, 0x10 ;  /* 0x000000100e0e7836 */ /* 0x000fe20000000000 */
[----:B------:R-:W-:Y:S01]  /*19c0*/  IADD3 R13, P2, PT, R13, 0x4000, RZ ;  /* 0x000040000d0d7810 */ /* 0x000fe20007f5e0ff */
[----:B------:R-:W-:-:S04]  /*19d0*/  VIADD R12, R12, 0x800 ;  /* 0x000008000c0c7836 */ /* 0x000fc80000000000 */
[----:B------:R-:W-:Y:S01]  /*19e0*/  IMAD.X R15, RZ, RZ, R15, P2 ;  /* 0x000000ffff0f7224 */ /* 0x000fe200010e060f */
[----:B--2---:R-:W-:Y:S02]  /*19f0*/  DADD R20, -RZ, -R8 ;  /* 0x00000000ff147229 */ /* 0x004fe40000000908 */
[----:B------:R-:W-:-:S08]  /*1a00*/  DSETP.GEU.AND P1, PT, R8, RZ, PT ;  /* 0x000000ff0800722a */ /* 0x000fd00003f2e000 */
[----:B------:R-:W-:Y:S02]  /*1a10*/  FSEL R8, R20, R8, !P1 ;  /* 0x0000000814087208 */ /* 0x000fe40004800000 */
[----:B------:R-:W-:Y:S02]  /*1a20*/  FSEL R9, R21, R9, !P1 ;  /* 0x0000000915097208 */ /* 0x000fe40004800000 */
[----:B------:R-:W-:-:S03]  /*1a30*/  ISETP.NE.AND P1, PT, R14, RZ, PT ;  /* 0x000000ff0e00720c */ /* 0x000fc60003f25270 */
[----:B------:R0:W-:Y:S10]  /*1a40*/  STG.E.64 desc[UR4][R10.64+0xc00], R8 ;  /* 0x000c00080a007986 */ /* 0x0001f4000c101b04 */
[----:B------:R-:W-:Y:S05]  /*1a50*/  @P1 BRA `(.L_x_970) ;  /* 0xfffffff8003c1947 */ /* 0x000fea000383ffff */
.L_x_969:
[----:B------:R-:W-:Y:S05]  /*1a60*/  @!P0 EXIT ;  /* 0x000000000000894d */ /* 0x000fea0003800000 */
[----:B------:R-:W-:Y:S02]  /*1a70*/  ISETP.GE.U32.AND P1, PT, R22, 0x8, PT ;  /* 0x000000081600780c */ /* 0x000fe40003f26070 */
[----:B------:R-:W-:-:S04]  /*1a80*/  LOP3.LUT R14, R0, 0x7, RZ, 0xc0, !PT ;  /* 0x00000007000e7812 */ /* 0x000fc800078ec0ff */
[----:B------:R-:W-:-:S07]  /*1a90*/  ISETP.NE.AND P0, PT, R14, RZ, PT ;  /* 0x000000ff0e00720c */ /* 0x000fce0003f05270 */
[----:B------:R-:W-:Y:S06]  /*1aa0*/  @!P1 BRA `(.L_x_971) ;  /* 0x0000000000d09947 */ /* 0x000fec0003800000 */
[----:B------:R-:W-:-:S04]  /*1ab0*/  IMAD R15, R6, 0x80, R7 ;  /* 0x00000080060f7824 */ /* 0x000fc800078e0207 */
[----:B0-----:R-:W-:-:S05]  /*1ac0*/  IMAD.WIDE R8, R15, 0x8, R4 ;  /* 0x000000080f087825 */ /* 0x001fca00078e0204 */
[----:B------:R-:W2:Y:S02]  /*1ad0*/  LDG.E.64 R10, desc[UR4][R8.64] ;  /* 0x00000004080a7981 */ /* 0x000ea4000c1e1b00 */
[----:B--2---:R-:W-:Y:S02]  /*1ae0*/  DADD R12, -RZ, -R10 ;  /* 0x00000000ff0c7229 */ /* 0x004fe4000000090a */
[----:B------:R-:W-:-:S08]  /*1af0*/  DSETP.GEU.AND P1, PT, R10, RZ, PT ;  /* 0x000000ff0a00722a */ /* 0x000fd00003f2e000 */
[----:B------:R-:W-:Y:S02]  /*1b00*/  FSEL R16, R12, R10, !P1 ;  /* 0x0000000a0c107208 */ /* 0x000fe40004800000 */
[----:B------:R-:W-:Y:S01]  /*1b10*/  FSEL R17, R13, R11, !P1 ;  /* 0x0000000b0d117208 */ /* 0x000fe20004800000 */
[----:B------:R-:W-:-:S05]  /*1b20*/  IMAD.WIDE R10, R15, 0x8, R2 ;  /* 0x000000080f0a7825 */ /* 0x000fca00078e0202 */
        /* <DEDUP_REMOVED lines=37> */
[----:B------:R-:W1:Y:S01]  /*1d80*/  LDG.E.64 R12, desc[UR4][R8.64+0x1c00] ;  /* 0x001c0004080c7981 */ /* 0x000e62000c1e1b00 */
[----:B------:R-:W-:Y:S01]  /*1d90*/  VIADD R6, R6, 0x8 ;  /* 0x0000000806067836 */ /* 0x000fe20000000000 */
[----:B-1----:R-:W-:Y:S02]  /*1da0*/  DADD R18, -RZ, -R12 ;  /* 0x00000000ff127229 */ /* 0x002fe4000000090c */
[----:B------:R-:W-:-:S08]  /*1db0*/  DSETP.GEU.AND P1, PT, R12, RZ, PT ;  /* 0x000000ff0c00722a */ /* 0x000fd00003f2e000 */
[----:B------:R-:W-:Y:S02]  /*1dc0*/  FSEL R12, R18, R12, !P1 ;  /* 0x0000000c120c7208 */ /* 0x000fe40004800000 */
[----:B------:R-:W-:-:S05]  /*1dd0*/  FSEL R13, R19, R13, !P1 ;  /* 0x0000000d130d7208 */ /* 0x000fca0004800000 */
[----:B------:R2:W-:Y:S02]  /*1de0*/  STG.E.64 desc[UR4][R10.64+0x1c00], R12 ;  /* 0x001c000c0a007986 */ /* 0x0005e4000c101b04 */
.L_x_971:
[----:B------:R-:W-:Y:S05]  /*1df0*/  @!P0 EXIT ;  /* 0x000000000000894d */ /* 0x000fea0003800000 */
[----:B------:R-:W-:Y:S02]  /*1e00*/  ISETP.GE.U32.AND P0, PT, R14, 0x4, PT ;  /* 0x000000040e00780c */ /* 0x000fe40003f06070 */
[----:B------:R-:W-:-:S04]  /*1e10*/  LOP3.LUT R0, R0, 0x3, RZ, 0xc0, !PT ;  /* 0x0000000300007812 */ /* 0x000fc800078ec0ff */
[----:B------:R-:W-:-:S07]  /*1e20*/  ISETP.NE.AND P1, PT, R0, RZ, PT ;  /* 0x000000ff0000720c */ /* 0x000fce0003f25270 */
[----:B------:R-:W-:Y:S06]  /*1e30*/  @!P0 BRA `(.L_x_972) ;  /* 0x0000000000708947 */ /* 0x000fec0003800000 */
[----:B0-2---:R-:W-:-:S04]  /*1e40*/  IMAD R17, R6, 0x80, R7 ;  /* 0x0000008006117824 */ /* 0x005fc800078e0207 */
[----:B------:R-:W-:-:S05]  /*1e50*/  IMAD.WIDE R10, R17, 0x8, R4 ;  /* 0x00000008110a7825 */ /* 0x000fca00078e0204 */
        /* <DEDUP_REMOVED lines=19> */
[----:B------:R-:W0:Y:S01]  /*1f90*/  LDG.E.64 R12, desc[UR4][R10.64+0xc00] ;  /* 0x000c00040a0c7981 */ /* 0x000e22000c1e1b00 */
[----:B------:R-:W-:Y:S01]  /*1fa0*/  VIADD R6, R6, 0x4 ;  /* 0x0000000406067836 */ /* 0x000fe20000000000 */
[----:B0-----:R-:W-:Y:S02]  /*1fb0*/  DADD R14, -RZ, -R12 ;  /* 0x00000000ff0e7229 */ /* 0x001fe4000000090c */
[----:B------:R-:W-:-:S08]  /*1fc0*/  DSETP.GEU.AND P0, PT, R12, RZ, PT ;  /* 0x000000ff0c00722a */ /* 0x000fd00003f0e000 */
[----:B------:R-:W-:Y:S02]  /*1fd0*/  FSEL R12, R14, R12, !P0 ;  /* 0x0000000c0e0c7208 */ /* 0x000fe40004000000 */
[----:B------:R-:W-:-:S05]  /*1fe0*/  FSEL R13, R15, R13, !P0 ;  /* 0x0000000d0f0d7208 */ /* 0x000fca0004000000 */
[----:B------:R1:W-:Y:S02]  /*1ff0*/  STG.E.64 desc[UR4][R8.64+0xc00], R12 ;  /* 0x000c000c08007986 */ /* 0x0003e4000c101b04 */
.L_x_972:
[----:B------:R-:W-:Y:S05]  /*2000*/  @!P1 EXIT ;  /* 0x000000000000994d */ /* 0x000fea0003800000 */
[----:B-12---:R-:W-:Y:S02]  /*2010*/  IMAD R13, R6, 0x80, R7 ;  /* 0x00000080060d7824 */ /* 0x006fe400078e0207 */
[----:B------:R-:W-:-:S07]  /*2020*/  IMAD.MOV R0, RZ, RZ, -R0 ;  /* 0x000000ffff007224 */ /* 0x000fce00078e0a00 */
.L_x_973:
[----:B0-----:R-:W-:-:S06]  /*2030*/  IMAD.WIDE R8, R13, 0x8, R4 ;  /* 0x000000080d087825 */ /* 0x001fcc00078e0204 */
[----:B------:R-:W2:Y:S01]  /*2040*/  LDG.E.64 R8, desc[UR4][R8.64] ;  /* 0x0000000408087981 */ /* 0x000ea2000c1e1b00 */
[----:B------:R-:W-:Y:S01]  /*2050*/  VIADD R0, R0, 0x1 ;  /* 0x0000000100007836 */ /* 0x000fe20000000000 */
[----:B--2---:R-:W-:Y:S02]  /*2060*/  DADD R6, -RZ, -R8 ;  /* 0x00000000ff067229 */ /* 0x004fe40000000908 */
[----:B------:R-:W-:-:S08]  /*2070*/  DSETP.GEU.AND P0, PT, R8, RZ, PT ;  /* 0x000000ff0800722a */ /* 0x000fd00003f0e000 */
[----:B------:R-:W-:Y:S02]  /*2080*/  FSEL R10, R6, R8, !P0 ;  /* 0x00000008060a7208 */ /* 0x000fe40004000000 */
[----:B------:R-:W-:Y:S01]  /*2090*/  FSEL R11, R7, R9, !P0 ;  /* 0x00000009070b7208 */ /* 0x000fe20004000000 */
[----:B------:R-:W-:Y:S01]  /*20a0*/  IMAD.WIDE R6, R13, 0x8, R2 ;  /* 0x000000080d067825 */ /* 0x000fe200078e0202 */
[----:B------:R-:W-:-:S04]  /*20b0*/  ISETP.NE.AND P0, PT, R0, RZ, PT ;  /* 0x000000ff0000720c */ /* 0x000fc80003f05270 */
[----:B------:R0:W-:Y:S09]  /*20c0*/  STG.E.64 desc[UR4][R6.64], R10 ;  /* 0x0000000a06007986 */ /* 0x0001f2000c101b04 */
[----:B------:R-:W-:Y:S05]  /*20d0*/  @!P0 EXIT ;  /* 0x000000000000894d */ /* 0x000fea0003800000 */
[----:B------:R-:W-:Y:S01]  /*20e0*/  VIADD R13, R13, 0x80 ;  /* 0x000000800d0d7836 */ /* 0x000fe20000000000 */
[----:B------:R-:W-:Y:S06]  /*20f0*/  BRA `(.L_x_973) ;  /* 0xfffffffc00cc7947 */ /* 0x000fec000383ffff */
.L_x_974:
        /* <DEDUP_REMOVED lines=16> */
.L_x_1212:


//--------------------- .text._ZN3cub18CUB_300001_SM_10006detail9transform16transform_kernelINS2_10policy_hubILb1EN4cuda3std3__45tupleIJN6thrust24THRUST_300001_SM_1000_NS6detail15normal_iteratorINSA_10device_ptrIdEEEEEEEE10policy1000Ei11abs_functorIdESF_JPdEEEvT0_iT1_T2_DpNS2_10kernel_argIT3_EE --------------------------
	.section	.text._ZN3cub18CUB_300001_SM_10006detail9transform16transform_kernelINS2_10policy_hubILb1EN4cuda3std3__45tupleIJN6thrust24THRUST_300001_SM_1000_NS6detail15normal_iteratorINSA_10device_ptrIdEEEEEEEE10policy1000Ei11abs_functorIdESF_JPdEEEvT0_iT1_T2_DpNS2_10kernel_argIT3_EE,"ax",@progbits
	.align	128
        .global         _ZN3cub18CUB_300001_SM_10006detail9transform16transform_kernelINS2_10policy_hubILb1EN4cuda3std3__45tupleIJN6thrust24THRUST_300001_SM_1000_NS6detail15normal_iteratorINSA_10device_ptrIdEEEEEEEE10policy1000Ei11abs_functorIdESF_JPdEEEvT0_iT1_T2_DpNS2_10kernel_argIT3_EE
        .type           _ZN3cub18CUB_300001_SM_10006detail9transform16transform_kernelINS2_10policy_hubILb1EN4cuda3std3__45tupleIJN6thrust24THRUST_300001_SM_1000_NS6detail15normal_iteratorINSA_10device_ptrIdEEEEEEEE10policy1000Ei11abs_functorIdESF_JPdEEEvT0_iT1_T2_DpNS2_10kernel_argIT3_EE,@function
        .size           _ZN3cub18CUB_300001_SM_10006detail9transform16transform_kernelINS2_10policy_hubILb1EN4cuda3std3__45tupleIJN6thrust24THRUST_300001_SM_1000_NS6detail15normal_iteratorINSA_10device_ptrIdEEEEEEEE10policy1000Ei11abs_functorIdESF_JPdEEEvT0_iT1_T2_DpNS2_10kernel_argIT3_EE,(.L_x_1213 - _ZN3cub18CUB_300001_SM_10006detail9transform16transform_kernelINS2_10policy_hubILb1EN4cuda3std3__45tupleIJN6thrust24THRUST_300001_SM_1000_NS6detail15normal_iteratorINSA_10device_ptrIdEEEEEEEE10policy1000Ei11abs_functorIdESF_JPdEEEvT0_iT1_T2_DpNS2_10kernel_argIT3_EE)
        .other          _ZN3cub18CUB_300001_SM_10006detail9transform16transform_kernelINS2_10policy_hubILb1EN4cuda3std3__45tupleIJN6thrust24THRUST_300001_SM_1000_NS6detail15normal_iteratorINSA_10device_ptrIdEEEEEEEE10policy1000Ei11abs_functorIdESF_JPdEEEvT0_iT1_T2_DpNS2_10kernel_argIT3_EE,@"STO_CUDA_ENTRY STV_DEFAULT"
_ZN3cub18CUB_300001_SM_10006detail9transform16transform_kernelINS2_10policy_hubILb1EN4cuda3std3__45tupleIJN6thrust24THRUST_300001_SM_1000_NS6detail15normal_iteratorINSA_10device_ptrIdEEEEEEEE10policy1000Ei11abs_functorIdESF_JPdEEEvT0_iT1_T2_DpNS2_10kernel_argIT3_EE:
.text._ZN3cub18CUB_300001_SM_10006detail9transform16transform_kernelINS2_10policy_hubILb1EN4cuda3std3__45tupleIJN6thrust24THRUST_300001_SM_1000_NS6detail15normal_iteratorINSA_10device_ptrIdEEEEEEEE10policy1000Ei11abs_functorIdESF_JPdEEEvT0_iT1_T2_DpNS2_10kernel_argIT3_EE:
[----:B------:R-:W-:Y:S08]  /*0000*/  LDC R1, c[0x0][0x37c] ;  /* 0x0000df00ff017b82 */ /* 0x000ff00000000800 */
[----:B------:R-:W0:Y:S01]  /*0010*/  LDC.64 R8, c[0x0][0x380] ;  /* 0x0000e000ff087b82 */ /* 0x000e220000000a00 */
[----:B------:R-:W1:Y:S01]  /*0020*/  S2R R0, SR_TID.X ;  /* 0x0000000000007919 */ /* 0x000e620000002100 */
[----:B------:R-:W2:Y:S01]  /*0030*/  LDCU.64 UR6, c[0x0][0x358] ;  /* 0x00006b00ff0677ac */ /* 0x000ea20008000a00 */
[----:B------:R-:W-:Y:S05]  /*0040*/  BSSY.RECONVERGENT B0, `(.L_x_975) ;  /* 0x0000016000007945 */ /* 0x000fea0003800200 */
[----:B------:R-:W3:Y:S08]  /*0050*/  S2UR UR4, SR_CTAID.X ;  /* 0x00000000000479c3 */ /* 0x000ef00000002500 */
[----:B------:R-:W4:Y:S01]  /*0060*/  LDC.64 R4, c[0x0][0x398] ;  /* 0x0000e600ff047b82 */ /* 0x000f220000000a00 */
[----:B0-----:R-:W-:-:S07]  /*0070*/  IMAD.SHL.U32 R7, R9, 0x80, RZ ;  /* 0x0000008009077824 */ /* 0x001fce00078e00ff */
[----:B------:R-:W0:Y:S01]  /*0080*/  LDC.64 R2, c[0x0][0x390] ;  /* 0x0000e400ff027b82 */ /* 0x000e220000000a00 */
[----:B---3--:R-:W-:Y:S02]  /*0090*/  IMAD R13, R7, UR4, RZ ;  /* 0x00000004070d7c24 */ /* 0x008fe4000f8e02ff */
[----:B-1----:R-:W-:Y:S02]  /*00a0*/  IMAD.SHL.U32 R15, R0, 0x80, RZ ;  /* 0x00000080000f7824 */ /* 0x002fe400078e00ff */
[----:B------:R-:W-:-:S05]  /*00b0*/  IMAD.IADD R8, R8, 0x1, -R13 ;  /* 0x0000000108087824 */ /* 0x000fca00078e0a0d */
[CC--:B------:R-:W-:Y:S02]  /*00c0*/  VIMNMX R6, PT, PT, R7.reuse, R8.reuse, PT ;  /* 0x0000000807067248 */ /* 0x0c0fe40003fe0100 */
[----:B------:R-:W-:-:S03]  /*00d0*/  ISETP.GT.AND P1, PT, R7, R8, PT ;  /* 0x000000080700720c */ /* 0x000fc60003f24270 */
[----:B------:R-:W-:-:S05]  /*00e0*/  IMAD.SHL.U32 R12, R6, 0x8, RZ ;  /* 0x00000008060c7824 */ /* 0x000fca00078e00ff */
[----:B------:R-:W-:-:S13]  /*00f0*/  ISETP.GE.AND P0, PT, R15, R12, PT ;  /* 0x0000000c0f00720c */ /* 0x000fda0003f06270 */
[----:B--2-4-:R-:W-:Y:S05]  /*0100*/  @P0 BRA `(.L_x_976) ;  /* 0x0000000000240947 */ /* 0x014fea0003800000 */
[----:B------:R-:W1:Y:S02]  /*0110*/  LDC.64 R10, c[0x0][0x398] ;  /* 0x0000e600ff0a7b82 */ /* 0x000e640000000a00 */
[----:B-1----:R-:W-:-:S04]  /*0120*/  IMAD.WIDE.U32 R10, R0, 0x80, R10 ;  /* 0x00000080000a7825 */ /* 0x002fc800078e000a */
[----:B------:R-:W-:-:S07]  /*0130*/  IMAD.WIDE R10, R13, 0x8, R10 ;  /* 0x000000080d0a7825 */ /* 0x000fce00078e020a */
.L_x_977:
[----:B------:R-:W-:Y:S01]  /*0140*/  VIADD R15, R15, 0x4000 ;  /* 0x000040000f0f7836 */ /* 0x000fe20000000000 */
[----:B------:R1:W-:Y:S04]  /*0150*/  CCTL.E.PF2 [R10] ;  /* 0x000000000a00798f */ /* 0x0003e80000800100 */
[----:B------:R-:W-:Y:S02]  /*0160*/  ISETP.GE.AND P0, PT, R15, R12, PT ;  /* 0x0000000c0f00720c */ /* 0x000fe40003f06270 */
[----:B-1----:R-:W-:-:S05]  /*0170*/  IADD3 R10, P2, PT, R10, 0x4000, RZ ;  /* 0x000040000a0a7810 */ /* 0x002fca0007f5e0ff */
[----:B------:R-:W-:-:S06]  /*0180*/  IMAD.X R11, RZ, RZ, R11, P2 ;  /* 0x000000ffff0b7224 */ /* 0x000fcc00010e060b */
[----:B------:R-:W-:Y:S05]  /*0190*/  @!P0 BRA `(.L_x_977) ;  /* 0xfffffffc00e88947 */ /* 0x000fea000383ffff */
.L_x_976:
[----:B------:R-:W-:Y:S05]  /*01a0*/  BSYNC.RECONVERGENT B0 ;  /* 0x0000000000007941 */ /* 0x000fea0003800200 */
.L_x_975:
[----:B------:R-:W-:-:S04]  /*01b0*/  IMAD.WIDE R4, R13, 0x8, R4 ;  /* 0x000000080d047825 */ /* 0x000fc800078e0204 */
[----:B0-----:R-:W-:Y:S01]  /*01c0*/  IMAD.WIDE R2, R13, 0x8, R2 ;  /* 0x000000080d027825 */ /* 0x001fe200078e0202 */
[----:B------:R-:W-:Y:S06]  /*01d0*/  @P1 BRA `(.L_x_978) ;  /* 0x0000000c00a01947 */ /* 0x000fec0003800000 */
[----:B------:R-:W-:-:S13]  /*01e0*/  ISETP.GE.AND P0, PT, R9, 0x1, PT ;  /* 0x000000010900780c */ /* 0x000fda0003f06270 */
[----:B------:R-:W-:Y:S05]  /*01f0*/  @!P0 EXIT ;  /* 0x000000000000894d */ /* 0x000fea0003800000 */
[C---:B------:R-:W-:Y:S01]  /*0200*/  ISETP.GE.U32.AND P1, PT, R9.reuse, 0x10, PT ;  /* 0x000000100900780c */ /* 0x040fe20003f26070 */
[----:B------:R-:W-:Y:S01]  /*0210*/  IMAD.MOV.U32 R7, RZ, RZ, RZ ;  /* 0x000000ffff077224 */ /* 0x000fe200078e00ff */
[----:B------:R-:W-:-:S04]  /*0220*/  LOP3.LUT R22, R9, 0xf, RZ, 0xc0, !PT ;  /* 0x0000000f09167812 */ /* 0x000fc800078ec0ff */
[----:B------:R-:W-:-:S07]  /*0230*/  ISETP.NE.AND P0, PT, R22, RZ, PT ;  /* 0x000000ff1600720c */ /* 0x000fce0003f05270 */
[----:B------:R-:W-:Y:S06]  /*0240*/  @!P1 BRA `(.L_x_979) ;  /* 0x0000000400d89947 */ /* 0x000fec0003800000 */
[----:B------:R-:W-:Y:S01]  /*0250*/  LOP3.LUT R7, R9, 0x7ffffff0, RZ, 0xc0, !PT ;  /* 0x7ffffff009077812 */ /* 0x000fe200078ec0ff */
[----:B------:R-:W-:-:S04]  /*0260*/  IMAD.WIDE.U32 R12, R0, 0x8, RZ ;  /* 0x00000008000c7825 */ /* 0x000fc800078e00ff */
[----:B------:R-:W-:Y:S02]  /*0270*/  IMAD.MOV.U32 R11, RZ, RZ, R12 ;  /* 0x000000ffff0b7224 */ /* 0x000fe400078e000c */
[----:B------:R-:W-:Y:S02]  /*0280*/  VIADD R6, R0, 0x480 ;  /* 0x0000048000067836 */ /* 0x000fe40000000000 */
[----:B------:R-:W-:-:S07]  /*0290*/  IMAD.MOV R10, RZ, RZ, -R7 ;  /* 0x000000ffff0a7224 */ /* 0x000fce00078e0a07 */
.L_x_980:
[----:B--2---:R-:W-:-:S05]  /*02a0*/  IADD3 R14, P1, PT, R4, R11, RZ ;  /* 0x0000000b040e7210 */ /* 0x004fca0007f3e0ff */
        /* <DEDUP_REMOVED lines=51> */
[----:B-1----:R-:W2:Y:S01]  /*05e0*/  LDG.E.64 R20, desc[UR6][R14.64+0x2000] ;  /* 0x002000060e147981 */ /* 0x002ea2000c1e1b00 */
[----:B------:R-:W-:Y:S02]  /*05f0*/  IMAD.MOV.U32 R18, RZ, RZ, 0xc00 ;  /* 0x00000c00ff127424 */ /* 0x000fe400078e00ff */
[----:B------:R-:W-:Y:S02]  /*0600*/  IMAD.MOV.U32 R19, RZ, RZ, 0x0 ;  /* 0x00000000ff137424 */ /* 0x000fe400078e00ff */
[----:B------:R-:W-:-:S03]  /*0610*/  IMAD.WIDE R18, R6, 0x8, R18 ;  /* 0x0000000806127825 */ /* 0x000fc600078e0212 */
[----:B------:R-:W-:-:S05]  /*0620*/  IADD3 R16, P2, PT, R4, R18, RZ ;  /* 0x0000001204107210 */ /* 0x000fca0007f5e0ff */
[----:B------:R-:W-:Y:S01]  /*0630*/  IMAD.X R17, R5, 0x1, R19, P2 ;  /* 0x0000000105117824 */ /* 0x000fe200010e0613 */
[----:B--2---:R-:W-:Y:S02]  /*0640*/  DADD R24, -RZ, -R20 ;  /* 0x00000000ff187229 */ /* 0x004fe40000000914 */
[----:B------:R-:W-:-:S08]  /*0650*/  DSETP.GEU.AND P1, PT, R20, RZ, PT ;  /* 0x000000ff1400722a */ /* 0x000fd00003f2e000 */
[----:B------:R-:W-:Y:S02]  /*0660*/  FSEL R24, R24, R20, !P1 ;  /* 0x0000001418187208 */ /* 0x000fe40004800000 */
[----:B------:R-:W-:-:S05]  /*0670*/  FSEL R25, R25, R21, !P1 ;  /* 0x0000001519197208 */ /* 0x000fca0004800000 */
[----:B------:R1:W-:Y:S04]  /*0680*/  STG.E.64 desc[UR6][R8.64+0x2000], R24 ;  /* 0x0020001808007986 */ /* 0x0003e8000c101b06 */
[----:B------:R-:W0:Y:S01]  /*0690*/  LDG.E.64 R20, desc[UR6][R16.64+-0xc00] ;  /* 0xfff4000610147981 */ /* 0x000e22000c1e1b00 */
[----:B------:R-:W-:-:S05]  /*06a0*/  IADD3 R14, P2, PT, R2, R18, RZ ;  /* 0x00000012020e7210 */ /* 0x000fca0007f5e0ff */
[----:B------:R-:W-:Y:S01]  /*06b0*/  IMAD.X R15, R3, 0x1, R19, P2 ;  /* 0x00000001030f7824 */ /* 0x000fe200010e0613 */
[----:B0-----:R-:W-:Y:S02]  /*06c0*/  DADD R26, -RZ, -R20 ;  /* 0x00000000ff1a7229 */ /* 0x001fe40000000914 */
        /* <DEDUP_REMOVED lines=34> */
[----:B------:R-:W0:Y:S01]  /*08f0*/  LDG.E.64 R8, desc[UR6][R16.64+0xc00] ;  /* 0x000c000610087981 */ /* 0x000e22000c1e1b00 */
[----:B------:R-:W-:Y:S01]  /*0900*/  VIADD R10, R10, 0x10 ;  /* 0x000000100a0a7836 */ /* 0x000fe20000000000 */
[----:B------:R-:W-:Y:S01]  /*0910*/  IADD3 R11, P2, PT, R11, 0x4000, RZ ;  /* 0x000040000b0b7810 */ /* 0x000fe20007f5e0ff */
[----:B------:R-:W-:-:S04]  /*0920*/  VIADD R6, R6, 0x800 ;  /* 0x0000080006067836 */ /* 0x000fc80000000000 */
[----:B------:R-:W-:Y:S01]  /*0930*/  IMAD.X R13, RZ, RZ, R13, P2 ;  /* 0x000000ffff0d7224 */ /* 0x000fe200010e060d */
[----:B0-----:R-:W-:Y:S02]  /*0940*/  DADD R20, -RZ, -R8 ;  /* 0x00000000ff147229 */ /* 0x001fe40000000908 */
[----:B------:R-:W-:-:S08]  /*0950*/  DSETP.GEU.AND P1, PT, R8, RZ, PT ;  /* 0x000000ff0800722a */ /* 0x000fd00003f2e000 */
[----:B------:R-:W-:Y:S02]  /*0960*/  FSEL R8, R20, R8, !P1 ;  /* 0x0000000814087208 */ /* 0x000fe40004800000 */
[----:B------:R-:W-:Y:S02]  /*0970*/  FSEL R9, R21, R9, !P1 ;  /* 0x0000000915097208 */ /* 0x000fe40004800000 */
[----:B------:R-:W-:-:S03]  /*0980*/  ISETP.NE.AND P1, PT, R10, RZ, PT ;  /* 0x000000ff0a00720c */ /* 0x000fc60003f25270 */
[----:B------:R2:W-:Y:S10]  /*0990*/  STG.E.64 desc[UR6][R14.64+0xc00], R8 ;  /* 0x000c00080e007986 */ /* 0x0005f4000c101b06 */
[----:B------:R-:W-:Y:S05]  /*09a0*/  @P1 BRA `(.L_x_980) ;  /* 0xfffffff8003c1947 */ /* 0x000fea000383ffff */
.L_x_979:
[----:B------:R-:W-:Y:S05]  /*09b0*/  @!P0 EXIT ;  /* 0x000000000000894d */ /* 0x000fea0003800000 */
[----:B------:R-:W0:Y:S01]  /*09c0*/  LDCU UR4, c[0x0][0x384] ;  /* 0x00007080ff0477ac */ /* 0x000e220008000800 */
[----:B------:R-:W-:Y:S01]  /*09d0*/  ISETP.GE.U32.AND P1, PT, R22, 0x8, PT ;  /* 0x000000081600780c */ /* 0x000fe20003f26070 */
[----:B0-----:R-:W-:-:S06]  /*09e0*/  ULOP3.LUT UR5, UR4, 0x7, URZ, 0xc0, !UPT ;  /* 0x0000000704057892 */ /* 0x001fcc000f8ec0ff */
[----:B------:R-:W-:-:S06]  /*09f0*/  ISETP.NE.AND P0, PT, RZ, UR5, PT ;  /* 0x00000005ff007c0c */ /* 0x000fcc000bf05270 */
[----:B------:R-:W-:Y:S07]  /*0a00*/  @!P1 BRA `(.L_x_981) ;  /* 0x0000000000d09947 */ /* 0x000fee0003800000 */
[----:B------:R-:W-:-:S04]  /*0a10*/  IMAD R17, R7, 0x80, R0 ;  /* 0x0000008007117824 */ /* 0x000fc800078e0200 */
[----:B------:R-:W-:-:S05]  /*0a20*/  IMAD.WIDE R10, R17, 0x8, R4 ;  /* 0x00000008110a7825 */ /* 0x000fca00078e0204 */
[----:B--2---:R-:W2:Y:S02]  /*0a30*/  LDG.E.64 R8, desc[UR6][R10.64] ;  /* 0x000000060a087981 */ /* 0x004ea4000c1e1b00 */
        /* <DEDUP_REMOVED lines=49> */
.L_x_981:
[----:B------:R-:W-:Y:S05]  /*0d50*/  @!P0 EXIT ;  /* 0x000000000000894d */ /* 0x000fea0003800000 */
[----:B------:R-:W-:Y:S02]  /*0d60*/  UISETP.GE.U32.AND UP0, UPT, UR5, 0x4, UPT ;  /* 0x000000040500788c */ /* 0x000fe4000bf06070 */
[----:B------:R-:W-:-:S06]  /*0d70*/  ULOP3.LUT UR4, UR4, 0x3, URZ, 0xc0, !UPT ;  /* 0x0000000304047892 */ /* 0x000fcc000f8ec0ff */
[----:B------:R-:W-:Y:S01]  /*0d80*/  ISETP.NE.AND P0, PT, RZ, UR4, PT ;  /* 0x00000004ff007c0c */ /* 0x000fe2000bf05270 */
[----:B------:R-:W-:-:S12]  /*0d90*/  BRA.U !UP0, `(.L_x_982) ;  /* 0x0000000108707547 */ /* 0x000fd8000b800000 */
[----:B------:R-:W-:-:S04]  /*0da0*/  IMAD R17, R7, 0x80, R0 ;  /* 0x0000008007117824 */ /* 0x000fc800078e0200 */
[----:B------:R-:W-:-:S05]  /*0db0*/  IMAD.WIDE R10, R17, 0x8, R4 ;  /* 0x00000008110a7825 */ /* 0x000fca00078e0204 */
[----:B--23--:R-:W2:Y:S02]  /*0dc0*/  LDG.E.64 R8, desc[UR6][R10.64] ;  /* 0x000000060a087981 */ /* 0x00cea4000c1e1b00 */
        /* <DEDUP_REMOVED lines=25> */
.L_x_982:
[----:B------:R-:W-:Y:S05]  /*0f60*/  @!P0 EXIT ;  /* 0x000000000000894d */ /* 0x000fea0003800000 */
[----:B-1-3--:R-:W-:Y:S01]  /*0f70*/  IMAD R13, R7, 0x80, R0 ;  /* 0x00000080070d7824 */ /* 0x00afe200078e0200 */
[----:B------:R-:W-:-:S12]  /*0f80*/  UIADD3 UR4, UPT, UPT, -UR4, URZ, URZ ;  /* 0x000000ff04047290 */ /* 0x000fd8000fffe1ff */
.L_x_983:
[----:B--2---:R-:W-:-:S06]  /*0f90*/  IMAD.WIDE R8, R13, 0x8, R4 ;  /* 0x000000080d087825 */ /* 0x004fcc00078e0204 */
[----:B------:R-:W2:Y:S01]  /*0fa0*/  LDG.E.64 R8, desc[UR6][R8.64] ;  /* 0x0000000608087981 */ /* 0x000ea2000c1e1b00 */
[----:B------:R-:W-:-:S04]  /*0fb0*/  UIADD3 UR4, UPT, UPT, UR4, 0x1, URZ ;  /* 0x0000000104047890 */ /* 0x000fc8000fffe0ff */
[----:B------:R-:W-:Y:S01]  /*0fc0*/  UISETP.NE.AND UP0, UPT, UR4, URZ, UPT ;  /* 0x000000ff0400728c */ /* 0x000fe2000bf05270 */
[----:B0-2---:R-:W-:Y:S02]  /*0fd0*/  DADD R6, -RZ, -R8 ;  /* 0x00000000ff067229 */ /* 0x005fe40000000908 */
[----:B------:R-:W-:-:S08]  /*0fe0*/  DSETP.GEU.AND P0, PT, R8, RZ, PT ;  /* 0x000000ff0800722a */ /* 0x000fd00003f0e000 */
[----:B------:R-:W-:Y:S02]  /*0ff0*/  FSEL R10, R6, R8, !P0 ;  /* 0x00000008060a7208 */ /* 0x000fe40004000000 */
[----:B------:R-:W-:Y:S01]  /*1000*/  FSEL R11, R7, R9, !P0 ;  /* 0x00000009070b7208 */ /* 0x000fe20004000000 */
[----:B------:R-:W-:-:S04]  /*1010*/  IMAD.WIDE R6, R13, 0x8, R2 ;  /* 0x000000080d067825 */ /* 0x000fc800078e0202 */
[----:B------:R-:W-:Y:S01]  /*1020*/  VIADD R13, R13, 0x80 ;  /* 0x000000800d0d7836 */ /* 0x000fe20000000000 */
[----:B------:R0:W-:Y:S01]  /*1030*/  STG.E.64 desc[UR6][R6.64], R10 ;  /* 0x0000000a06007986 */ /* 0x0001e2000c101b06 */
[----:B------:R-:W-:Y:S05]  /*1040*/  BRA.U UP0, `(.L_x_983) ;  /* 0xfffffffd00d07547 */ /* 0x000fea000b83ffff */
[----:B------:R-:W-:Y:S05]  /*1050*/  EXIT ;  /* 0x000000000000794d */ /* 0x000fea0003800000 */
.L_x_978:
[----:B------:R-:W-:-:S13]  /*1060*/  ISETP.GE.AND P0, PT, R9, 0x1, PT ;  /* 0x000000010900780c */ /* 0x000fda0003f06270 */
[----:B------:R-:W-:Y:S05]  /*1070*/  @!P0 EXIT ;  /* 0x000000000000894d */ /* 0x000fea0003800000 */
[C---:B------:R-:W-:Y:S01]  /*1080*/  ISETP.GE.U32.AND P0, PT, R9.reuse, 0x8, PT ;  /* 0x000000080900780c */ /* 0x040fe20003f06070 */
[----:B------:R-:W-:Y:S01]  /*1090*/  IMAD.MOV.U32 R7, RZ, RZ, RZ ;  /* 0x000000ffff077224 */ /* 0x000fe200078e00ff */
[----:B------:R-:W-:-:S11]  /*10a0*/  LOP3.LUT R18, R9, 0x7, RZ, 0xc0, !PT ;  /* 0x0000000709127812 */ /* 0x000fd600078ec0ff */
[----:B------:R-:W-:Y:S05]  /*10b0*/  @!P0 BRA `(.L_x_984) ;  /* 0x0000000400308947 */ /* 0x000fea0003800000 */
[----:B------:R-:W-:Y:S01]  /*10c0*/  LOP3.LUT R7, R9, 0x7ffffff8, RZ, 0xc0, !PT ;  /* 0x7ffffff809077812 */ /* 0x000fe200078ec0ff */
[----:B------:R-:W-:-:S07]  /*10d0*/  IMAD.MOV.U32 R10, RZ, RZ, RZ ;  /* 0x000000ffff0a7224 */ /* 0x000fce00078e00ff */
.L_x_987:
[----:B------:R-:W-:-:S05]  /*10e0*/  IMAD R11, R10, 0x80, R0 ;  /* 0x000000800a0b7824 */ /* 0x000fca00078e0200 */
[----:B------:R-:W-:-:S13]  /*10f0*/  ISETP.GE.AND P1, PT, R11, R6, PT ;  /* 0x000000060b00720c */ /* 0x000fda0003f26270 */
[----:B01----:R-:W-:-:S06]  /*1100*/  @!P1 IMAD.WIDE.U32 R12, R11, 0x8, R4 ;  /* 0x000000080b0c9825 */ /* 0x003fcc00078e0004 */
        /* <DEDUP_REMOVED lines=18> */
[----:B------:R-:W-:Y:S04]  /*1230*/  @!P0 STG.E.64 desc[UR6][R12.64], R22 ;  /* 0x000000160c008986 */ /* 0x000fe8000c101b06 */
        /* <DEDUP_REMOVED lines=16> */
[----:B------:R-:W2:Y:S01]  /*1340*/  @!P1 LDG.E.64 R14, desc[UR6][R8.64+0xc00] ;  /* 0x000c0006080e9981 */ /* 0x000ea2000c1e1b00 */
[----:B0-----:R-:W-:-:S05]  /*1350*/  VIADD R17, R11, 0x280 ;  /* 0x000002800b117836 */ /* 0x001fca0000000000 */
[----:B------:R-:W-:Y:S01]  /*1360*/  ISETP.GE.AND P0, PT, R17, R6, PT ;  /* 0x000000061100720c */ /* 0x000fe20003f06270 */
        /* <DEDUP_REMOVED lines=10> */
[----:B-1----:R-:W-:Y:S02]  /*1410*/  @!P0 FSEL R20, R22, R14, !P1 ;  /* 0x0000000e16148208 */ /* 0x002fe40004800000 */
[----:B------:R-:W-:-:S05]  /*1420*/  @!P0 FSEL R21, R23, R15, !P1 ;  /* 0x0000000f17158208 */ /* 0x000fca0004800000 */
[----:B------:R0:W-:Y:S04]  /*1430*/  @!P0 STG.E.64 desc[UR6][R12.64+0x1000], R20 ;  /* 0x001000140c008986 */ /* 0x0001e8000c101b06 */
[----:B------:R-:W2:Y:S01]  /*1440*/  @!P2 LDG.E.64 R14, desc[UR6][R8.64+0x1400] ;  /* 0x00140006080ea981 */ /* 0x000ea2000c1e1b00 */
[----:B------:R-:W-:Y:S01]  /*1450*/  VIADD R11, R11, 0x380 ;  /* 0x000003800b0b7836 */ /* 0x000fe20000000000 */
[----:B------:R-:W-:Y:S01]  /*1460*/  BSSY.RECONVERGENT B0, `(.L_x_985) ;  /* 0x0000010000007945 */ /* 0x000fe20003800200 */
[----:B------:R-:W-:-:S05]  /*1470*/  VIADD R10, R10, 0x8 ;  /* 0x000000080a0a7836 */ /* 0x000fca0000000000 */
[----:B------:R-:W-:Y:S01]  /*1480*/  ISETP.NE.AND P1, PT, R10, R7, PT ;  /* 0x000000070a00720c */ /* 0x000fe20003f25270 */
[----:B--2---:R-:W-:Y:S02]  /*1490*/  @!P2 DADD R22, -RZ, -R14 ;  /* 0x00000000ff16a229 */ /* 0x004fe4000000090e */
[----:B------:R-:W-:-:S08]  /*14a0*/  @!P2 DSETP.GEU.AND P0, PT, R14, RZ, PT ;  /* 0x000000ff0e00a22a */ /* 0x000fd00003f0e000 */
[----:B------:R-:W-:Y:S02]  /*14b0*/  @!P2 FSEL R14, R22, R14, !P0 ;  /* 0x0000000e160ea208 */ /* 0x000fe40004000000 */
[----:B------:R-:W-:Y:S02]  /*14c0*/  @!P2 FSEL R15, R23, R15, !P0 ;  /* 0x0000000f170fa208 */ /* 0x000fe40004000000 */
[----:B------:R-:W-:-:S03]  /*14d0*/  ISETP.GE.AND P0, PT, R11, R6, PT ;  /* 0x000000060b00720c */ /* 0x000fc60003f06270 */
[----:B------:R0:W-:Y:S10]  /*14e0*/  @!P2 STG.E.64 desc[UR6][R12.64+0x1400], R14 ;  /* 0x0014000e0c00a986 */ /* 0x0001f4000c101b06 */
[----:B------:R-:W-:Y:S05]  /*14f0*/  @P0 BRA `(.L_x_986) ;  /* 0x0000000000180947 */ /* 0x000fea0003800000 */
[----:B------:R-:W0:Y:S02]  /*1500*/  LDG.E.64 R8, desc[UR6][R8.64+0x1800] ;  /* 0x0018000608087981 */ /* 0x000e24000c1e1b00 */
[----:B0-----:R-:W-:Y:S02]  /*1510*/  DADD R14, -RZ, -R8 ;  /* 0x00000000ff0e7229 */ /* 0x001fe40000000908 */
[----:B------:R-:W-:-:S08]  /*1520*/  DSETP.GEU.AND P0, PT, R8, RZ, PT ;  /* 0x000000ff0800722a */ /* 0x000fd00003f0e000 */
[----:B------:R-:W-:Y:S02]  /*1530*/  FSEL R14, R14, R8, !P0 ;  /* 0x000000080e0e7208 */ /* 0x000fe40004000000 */
[----:B------:R-:W-:-:S05]  /*1540*/  FSEL R15, R15, R9, !P0 ;  /* 0x000000090f0f7208 */ /* 0x000fca0004000000 */
[----:B------:R1:W-:Y:S02]  /*1550*/  STG.E.64 desc[UR6][R12.64+0x1800], R14 ;  /* 0x0018000e0c007986 */ /* 0x0003e4000c101b06 */
.L_x_986:
[----:B------:R-:W-:Y:S05]  /*1560*/  BSYNC.RECONVERGENT B0 ;  /* 0x0000000000007941 */ /* 0x000fea0003800200 */
.L_x_985:
[----:B------:R-:W-:Y:S05]  /*1570*/  @P1 BRA `(.L_x_987) ;  /* 0xfffffff800d81947 */ /* 0x000fea000383ffff */
.L_x_984:
[----:B------:R-:W-:-:S13]  /*1580*/  ISETP.NE.AND P0, PT, R18, RZ, PT ;  /* 0x000000ff1200720c */ /* 0x000fda0003f05270 */
[----:B------:R-:W-:Y:S05]  /*1590*/  @!P0 EXIT ;  /* 0x000000000000894d */ /* 0x000fea0003800000 */
[----:B------:R-:W2:Y:S01]  /*15a0*/  LDC R8, c[0x0][0x384] ;  /* 0x0000e100ff087b82 */ /* 0x000ea20000000800 */
[----:B------:R-:W-:Y:S02]  /*15b0*/  ISETP.GE.U32.AND P1, PT, R18, 0x4, PT ;  /* 0x000000041200780c */ /* 0x000fe40003f26070 */
[----:B--2---:R-:W-:-:S04]  /*15c0*/  LOP3.LUT R19, R8, 0x3, RZ, 0xc0, !PT ;  /* 0x0000000308137812 */ /* 0x004fc800078ec0ff */
[----:B------:R-:W-:-:S07]  /*15d0*/  ISETP.NE.AND P0, PT, R19, RZ, PT ;  /* 0x000000ff1300720c */ /* 0x000fce0003f05270 */
[----:B------:R-:W-:Y:S06]  /*15e0*/  @!P1 BRA `(.L_x_988) ;  /* 0x0000000000a49947 */ /* 0x000fec0003800000 */
[----:B------:R-:W-:-:S05]  /*15f0*/  IMAD R9, R7, 0x80, R0 ;  /* 0x0000008007097824 */ /* 0x000fca00078e0200 */
[----:B------:R-:W-:-:S13]  /*1600*/  ISETP.GE.AND P2, PT, R9, R6, PT ;  /* 0x000000060900720c */ /* 0x000fda0003f46270 */
[----:B------:R-:W-:-:S06]  /*1610*/  @!P2 IMAD.WIDE R10, R9, 0x8, R4 ;  /* 0x00000008090aa825 */ /* 0x000fcc00078e0204 */
[----:B------:R-:W2:Y:S01]  /*1620*/  @!P2 LDG.E.64 R10, desc[UR6][R10.64] ;  /* 0x000000060a0aa981 */ /* 0x000ea2000c1e1b00 */
[----:B0-----:R-:W-:-:S05]  /*1630*/  VIADD R17, R9, 0x80 ;  /* 0x0000008009117836 */ /* 0x001fca0000000000 */
[----:B------:R-:W-:-:S13]  /*1640*/  ISETP.GE.AND P1, PT, R17, R6, PT ;  /* 0x000000061100720c */ /* 0x000fda0003f26270 */
[----:B-1----:R-:W-:Y:S01]  /*1650*/  @!P1 IMAD.WIDE R14, R17, 0x8, R4 ;  /* 0x00000008110e9825 */ /* 0x002fe200078e0204 */
        /* <DEDUP_REMOVED lines=16> */
[----:B------:R-:W0:Y:S01]  /*1760*/  @!P2 LDG.E.64 R16, desc[UR6][R16.64] ;  /* 0x000000061010a981 */ /* 0x000e22000c1e1b00 */
[----:B------:R-:W-:-:S05]  /*1770*/  VIADD R9, R9, 0x180 ;  /* 0x0000018009097836 */ /* 0x000fca0000000000 */
[----:B------:R-:W-:-:S13]  /*1780*/  ISETP.GE.AND P1, PT, R9, R6, PT ;  /* 0x000000060900720c */ /* 0x000fda0003f26270 */
[----:B------:R-:W-:Y:S01]  /*1790*/  @!P1 IMAD.WIDE R14, R9, 0x8, R4 ;  /* 0x00000008090e9825 */ /* 0x000fe200078e0204 */
[----:B0-----:R-:W-:Y:S02]  /*17a0*/  @!P2 DADD R12, -RZ, -R16 ;  /* 0x00000000ff0ca229 */ /* 0x001fe40000000910 */
        /* <DEDUP_REMOVED lines=13> */
.L_x_988:
[----:B------:R-:W-:Y:S05]  /*1880*/  @!P0 EXIT ;  /* 0x000000000000894d */ /* 0x000fea0003800000 */
[----:B------:R-:W-:Y:S02]  /*1890*/  ISETP.NE.AND P1, PT, R19, 0x1, PT ;  /* 0x000000011300780c */ /* 0x000fe40003f25270 */
[----:B------:R-:W-:-:S04]  /*18a0*/  LOP3.LUT R8, R8, 0x1, RZ, 0xc0, !PT ;  /* 0x0000000108087812 */ /* 0x000fc800078ec0ff */
[----:B------:R-:W-:-:S07]  /*18b0*/  ISETP.NE.U32.AND P0, PT, R8, 0x1, PT ;  /* 0x000000010800780c */ /* 0x000fce0003f05070 */
[----:B------:R-:W-:Y:S06]  /*18c0*/  @!P1 BRA `(.L_x_989) ;  /* 0x0000000000549947 */ /* 0x000fec0003800000 */
[----:B012---:R-:W-:-:S05]  /*18d0*/  IMAD R13, R7, 0x80, R0 ;  /* 0x00000080070d7824 */ /* 0x007fca00078e0200 */
        /* <DEDUP_REMOVED lines=20> */
.L_x_989:
[----:B------:R-:W-:Y:S05]  /*1a20*/  @P0 EXIT ;  /* 0x000000000000094d */ /* 0x000fea0003800000 */
[----:B---3--:R-:W-:-:S05]  /*1a30*/  IMAD R9, R7, 0x80, R0 ;  /* 0x0000008007097824 */ /* 0x008fca00078e0200 */
[----:B------:R-:W-:-:S13]  /*1a40*/  ISETP.GE.AND P0, PT, R9, R6, PT ;  /* 0x000000060900720c */ /* 0x000fda0003f06270 */
[----:B------:R-:W-:Y:S05]  /*1a50*/  @P0 EXIT ;  /* 0x000000000000094d */ /* 0x000fea0003800000 */
[----:B------:R-:W-:-:S06]  /*1a60*/  IMAD.WIDE R4, R9, 0x8, R4 ;  /* 0x0000000809047825 */ /* 0x000fcc00078e0204 */
[----:B------:R-:W3:Y:S01]  /*1a70*/  LDG.E.64 R4, desc[UR6][R4.64] ;  /* 0x0000000604047981 */ /* 0x000ee2000c1e1b00 */
[----:B------:R-:W-:Y:S01]  /*1a80*/  IMAD.WIDE R2, R9, 0x8, R2 ;  /* 0x0000000809027825 */ /* 0x000fe200078e0202 */
[----:B---3--:R-:W-:Y:S02]  /*1a90*/  DADD R6, -RZ, -R4 ;  /* 0x00000000ff067229 */ /* 0x008fe40000000904 */
[----:B------:R-:W-:-:S08]  /*1aa0*/  DSETP.GEU.AND P0, PT, R4, RZ, PT ;  /* 0x000000ff0400722a */ /* 0x000fd00003f0e000 */
[----:B------:R-:W-:Y:S02]  /*1ab0*/  FSEL R6, R6, R4, !P0 ;  /* 0x0000000406067208 */ /* 0x000fe40004000000 */
[----:B------:R-:W-:-:S05]  /*1ac0*/  FSEL R7, R7, R5, !P0 ;  /* 0x0000000507077208 */ /* 0x000fca0004000000 */
[----:B------:R-:W-:Y:S01]  /*1ad0*/  STG.E.64 desc[UR6][R2.64], R6 ;  /* 0x0000000602007986 */ /* 0x000fe2000c101b06 */
[----:B------:R-:W-:Y:S05]  /*1ae0*/  EXIT ;  /* 0x000000000000794d */ /* 0x000fea0003800000 */
.L_x_990:
        /* <DEDUP_REMOVED lines=9> */
.L_x_1213:


//--------------------- .text._ZN3cub18CUB_300001_SM_10006detail9transform16transform_kernelINS2_10policy_hubILb1EN4cuda3std3__45tupleIJN6thrust24THRUST_300001_SM_1000_NS6detail15normal_iteratorINSA_10device_ptrIdEEEESF_EEEE10policy1000El12diff_functorIdESF_JPdSL_EEEvT0_iT1_T2_DpNS2_10kernel_argIT3_EE --------------------------
	.section	.text._ZN3cub18CUB_300001_SM_10006detail9transform16transform_kernelINS2_10policy_hubILb1EN4cuda3std3__45tupleIJN6thrust24THRUST_300001_SM_1000_NS6detail15normal_iteratorINSA_10device_ptrIdEEEESF_EEEE10policy1000El12diff_functorIdESF_JPdSL_EEEvT0_iT1_T2_DpNS2_10kernel_argIT3_EE,"ax",@progbits
	.align	128
        .global         _ZN3cub18CUB_300001_SM_10006detail9transform16transform_kernelINS2_10policy_hubILb1EN4cuda3std3__45tupleIJN6thrust24THRUST_300001_SM_1000_NS6detail15normal_iteratorINSA_10device_ptrIdEEEESF_EEEE10policy1000El12diff_functorIdESF_JPdSL_EEEvT0_iT1_T2_DpNS2_10kernel_argIT3_EE
        .type           _ZN3cub18CUB_300001_SM_10006detail9transform16transform_kernelINS2_10policy_hubILb1EN4cuda3std3__45tupleIJN6thrust24THRUST_300001_SM_1000_NS6detail15normal_iteratorINSA_10device_ptrIdEEEESF_EEEE10policy1000El12diff_functorIdESF_JPdSL_EEEvT0_iT1_T2_DpNS2_10kernel_argIT3_EE,@function
        .size           _ZN3cub18CUB_300001_SM_10006detail9transform16transform_kernelINS2_10policy_hubILb1EN4cuda3std3__45tupleIJN6thrust24THRUST_300001_SM_1000_NS6detail15normal_iteratorINSA_10device_ptrIdEEEESF_EEEE10policy1000El12diff_functorIdESF_JPdSL_EEEvT0_iT1_T2_DpNS2_10kernel_argIT3_EE,(.L_x_1214 - _ZN3cub18CUB_300001_SM_10006detail9transform16transform_kernelINS2_10policy_hubILb1EN4cuda3std3__45tupleIJN6thrust24THRUST_300001_SM_1000_NS6detail15normal_iteratorINSA_10device_ptrIdEEEESF_EEEE10policy1000El12diff_functorIdESF_JPdSL_EEEvT0_iT1_T2_DpNS2_10kernel_argIT3_EE)
        .other          _ZN3cub18CUB_300001_SM_10006detail9transform16transform_kernelINS2_10policy_hubILb1EN4cuda3std3__45tupleIJN6thrust24THRUST_300001_SM_1000_NS6detail15normal_iteratorINSA_10device_ptrIdEEEESF_EEEE10policy1000El12diff_functorIdESF_JPdSL_EEEvT0_iT1_T2_DpNS2_10kernel_argIT3_EE,@"STO_CUDA_ENTRY STV_DEFAULT"
_ZN3cub18CUB_300001_SM_10006detail9transform16transform_kernelINS2_10policy_hubILb1EN4cuda3std3__45tupleIJN6thrust24THRUST_300001_SM_1000_NS6detail15normal_iteratorINSA_10device_ptrIdEEEESF_EEEE10policy1000El12diff_functorIdESF_JPdSL_EEEvT0_iT1_T2_DpNS2_10kernel_argIT3_EE:
.text._ZN3cub18CUB_300001_SM_10006detail9transform16transform_kernelINS2_10policy_hubILb1EN4cuda3std3__45tupleIJN6thrust24THRUST_300001_SM_1000_NS6detail15normal_iteratorINSA_10device_ptrIdEEEESF_EEEE10policy1000El12diff_functorIdESF_JPdSL_EEEvT0_iT1_T2_DpNS2_10kernel_argIT3_EE:
        /* <DEDUP_REMOVED lines=10> */
[----:B-1----:R-:W-:-:S03]  /*00a0*/  IADD3 R4, P1, PT, -R16, UR6, RZ ;  /* 0x0000000610047c10 */ /* 0x002fc6000ff3e1ff */
[----:B------:R-:W-:Y:S01]  /*00b0*/  IMAD.IADD R15, R17, 0x1, R15 ;  /* 0x00000001110f7824 */ /* 0x000fe200078e020f */
[----:B------:R-:W-:-:S04]  /*00c0*/  ISETP.LT.U32.AND P0, PT, R4, R5, PT ;  /* 0x000000050400720c */ /* 0x000fc80003f01070 */
[----:B------:R-:W-:-:S04]  /*00d0*/  IADD3.X R3, PT, PT, ~R15, UR7, RZ, P1, !PT ;  /* 0x000000070f037c10 */ /* 0x000fc80008ffe5ff */
[----:B------:R-:W-:-:S04]  /*00e0*/  ISETP.LT.AND.EX P0, PT, R3, R2, PT, P0 ;  /* 0x000000020300720c */ /* 0x000fc80003f01300 */
[----:B------:R-:W-:Y:S01]  /*00f0*/  SEL R2, R4, R5, P0 ;  /* 0x0000000504027207 */ /* 0x000fe20000000000 */
[----:B--2---:R-:W-:-:S04]  /*0100*/  IMAD.SHL.U32 R4, R23, 0x80, RZ ;  /* 0x0000008017047824 */ /* 0x004fc800078e00ff */
[----:B------:R-:W-:-:S05]  /*0110*/  IMAD.SHL.U32 R3, R2, 0x8, RZ ;  /* 0x0000000802037824 */ /* 0x000fca00078e00ff */
[----:B------:R-:W-:-:S13]  /*0120*/  ISETP.GE.AND P0, PT, R4, R3, PT ;  /* 0x000000030400720c */ /* 0x000fda0003f06270 */
[----:B------:R-:W-:Y:S05]  /*0130*/  @P0 BRA `(.L_x_992) ;  /* 0x0000000000640947 */ /* 0x000fea0003800000 */
[----:B------:R-:W0:Y:S01]  /*0140*/  LDCU.64 UR4, c[0x0][0x398] ;  /* 0x00007300ff0477ac */ /* 0x000e220008000a00 */
[C---:B------:R-:W-:Y:S01]  /*0150*/  IMAD.SHL.U32 R9, R16.reuse, 0x8, RZ ;  /* 0x0000000810097824 */ /* 0x040fe200078e00ff */
[----:B------:R-:W-:Y:S01]  /*0160*/  SHF.L.U64.HI R10, R16, 0x3, R15 ;  /* 0x00000003100a7819 */ /* 0x000fe2000001020f */
[----:B------:R-:W-:Y:S01]  /*0170*/  BSSY.RECONVERGENT B1, `(.L_x_993) ;  /* 0x000000b000017945 */ /* 0x000fe20003800200 */
[----:B------:R-:W-:Y:S02]  /*0180*/  IMAD.MOV.U32 R8, RZ, RZ, R4 ;  /* 0x000000ffff087224 */ /* 0x000fe400078e0004 */
[----:B0-----:R-:W-:-:S04]  /*0190*/  IADD3 R6, P0, PT, R9, UR4, RZ ;  /* 0x0000000409067c10 */ /* 0x001fc8000ff1e0ff */
[----:B------:R-:W-:-:S03]  /*01a0*/  IADD3.X R7, PT, PT, R10, UR5, RZ, P0, !PT ;  /* 0x000000050a077c10 */ /* 0x000fc600087fe4ff */
[----:B------:R-:W-:-:S07]  /*01b0*/  IMAD.WIDE.U32 R6, R23, 0x80, R6 ;  /* 0x0000008017067825 */ /* 0x000fce00078e0006 */
.L_x_994:
[----:B------:R-:W-:Y:S01]  /*01c0*/  VIADD R8, R8, 0x4000 ;  /* 0x0000400008087836 */ /* 0x000fe20000000000 */
[----:B------:R0:W-:Y:S04]  /*01d0*/  CCTL.E.PF2 [R6] ;  /* 0x000000000600798f */ /* 0x0001e80000800100 */
[----:B------:R-:W-:Y:S02]  /*01e0*/  ISETP.GE.AND P0, PT, R8, R3, PT ;  /* 0x000000030800720c */ /* 0x000fe40003f06270 */
[----:B0-----:R-:W-:-:S05]  /*01f0*/  IADD3 R6, P1, PT, R6, 0x4000, RZ ;  /* 0x0000400006067810 */ /* 0x001fca0007f3e0ff */
[----:B------:R-:W-:-:S06]  /*0200*/  IMAD.X R7, RZ, RZ, R7, P1 ;  /* 0x000000ffff077224 */ /* 0x000fcc00008e0607 */
[----:B------:R-:W-:Y:S05]  /*0210*/  @!P0 BRA `(.L_x_994) ;  /* 0xfffffffc00e88947 */ /* 0x000fea000383ffff */
[----:B------:R-:W-:Y:S05]  /*0220*/  BSYNC.RECONVERGENT B1 ;  /* 0x0000000000017941 */ /* 0x000fea0003800200 */
.L_x_993:
[----:B------:R-:W0:Y:S02]  /*0230*/  LDCU.64 UR4, c[0x0][0x3a8] ;  /* 0x00007500ff0477ac */ /* 0x000e240008000a00 */
[----:B0-----:R-:W-:-:S04]  /*0240*/  IADD3 R6, P0, PT, R9, UR4, RZ ;  /* 0x0000000409067c10 */ /* 0x001fc8000ff1e0ff */
[----:B------:R-:W-:-:S03]  /*0250*/  IADD3.X R7, PT, PT, R10, UR5, RZ, P0, !PT ;  /* 0x000000050a077c10 */ /* 0x000fc600087fe4ff */
[----:B------:R-:W-:-:S07]  /*0260*/  IMAD.WIDE.U32 R6, R23, 0x80, R6 ;  /* 0x0000008017067825 */ /* 0x000fce00078e0006 */
.L_x_995:
[----:B------:R-:W-:Y:S01]  /*0270*/  VIADD R4, R4, 0x4000 ;  /* 0x0000400004047836 */ /* 0x000fe20000000000 */
[----:B------:R0:W-:Y:S04]  /*0280*/  CCTL.E.PF2 [R6] ;  /* 0x000000000600798f */ /* 0x0001e80000800100 */
[----:B------:R-:W-:Y:S02]  /*0290*/  ISETP.GE.AND P0, PT, R4, R3, PT ;  /* 0x000000030400720c */ /* 0x000fe40003f06270 */
[----:B0-----:R-:W-:-:S05]  /*02a0*/  IADD3 R6, P1, PT, R6, 0x4000, RZ ;  /* 0x0000400006067810 */ /* 0x001fca0007f3e0ff */
[----:B------:R-:W-:-:S06]  /*02b0*/  IMAD.X R7, RZ, RZ, R7, P1 ;  /* 0x000000ffff077224 */ /* 0x000fcc00008e0607 */
[----:B------:R-:W-:Y:S05]  /*02c0*/  @!P0 BRA `(.L_x_995) ;  /* 0xfffffffc00e88947 */ /* 0x000fea000383ffff */
.L_x_992:
[----:B------:R-:W-:Y:S05]  /*02d0*/  BSYNC.RECONVERGENT B0 ;  /* 0x0000000000007941 */ /* 0x000fea0003800200 */
.L_x_991:
[----:B------:R-:W0:Y:S01]  /*02e0*/  LDC.64 R10, c[0x0][0x398] ;  /* 0x0000e600ff0a7b82 */ /* 0x000e220000000a00 */
[----:B------:R-:W1:Y:S01]  /*02f0*/  LDCU.64 UR6, c[0x0][0x3a8] ;  /* 0x00007500ff0677ac */ /* 0x000e620008000a00 */
[----:B------:R-:W-:Y:S01]  /*0300*/  ISETP.NE.AND P0, PT, R5, R2, PT ;  /* 0x000000020500720c */ /* 0x000fe20003f05270 */
[C---:B------:R-:W-:Y:S01]  /*0310*/  IMAD.SHL.U32 R3, R16.reuse, 0x8, RZ ;  /* 0x0000000810037824 */ /* 0x040fe200078e00ff */
[----:B------:R-:W-:Y:S01]  /*0320*/  SHF.L.U64.HI R35, R16, 0x3, R15 ;  /* 0x0000000310237819 */ /* 0x000fe2000001020f */
[----:B------:R-:W2:Y:S03]  /*0330*/  LDCU.64 UR4, c[0x0][0x358] ;  /* 0x00006b00ff0477ac */ /* 0x000ea60008000a00 */
[----:B------:R-:W3:Y:S01]  /*0340*/  LDC.64 R12, c[0x0][0x390] ;  /* 0x0000e400ff0c7b82 */ /* 0x000ee20000000a00 */
[----:B-1----:R-:W-:-:S04]  /*0350*/  IADD3 R8, P3, PT, R3, UR6, RZ ;  /* 0x0000000603087c10 */ /* 0x002fc8000ff7e0ff */
[----:B------:R-:W-:Y:S02]  /*0360*/  IADD3.X R9, PT, PT, R35, UR7, RZ, P3, !PT ;  /* 0x0000000723097c10 */ /* 0x000fe40009ffe4ff */
[----:B0-----:R-:W-:-:S05]  /*0370*/  IADD3 R6, P2, PT, R3, R10, RZ ;  /* 0x0000000a03067210 */ /* 0x001fca0007f5e0ff */
[----:B------:R-:W-:Y:S01]  /*0380*/  IMAD.X R7, R35, 0x1, R11, P2 ;  /* 0x0000000123077824 */ /* 0x000fe200010e060b */
[----:B---3--:R-:W-:-:S05]  /*0390*/  IADD3 R4, P1, PT, R3, R12, RZ ;  /* 0x0000000c03047210 */ /* 0x008fca0007f3e0ff */
[----:B------:R-:W-:Y:S01]  /*03a0*/  IMAD.X R5, R35, 0x1, R13, P1 ;  /* 0x0000000123057824 */ /* 0x000fe200008e060d */
[----:B--2---:R-:W-:Y:S07]  /*03b0*/  @!P0 BRA `(.L_x_996) ;  /* 0x0000001000e48947 */ /* 0x004fee0003800000 */
[----:B------:R-:W-:-:S13]  /*03c0*/  ISETP.GE.AND P0, PT, R0, 0x1, PT ;  /* 0x000000010000780c */ /* 0x000fda0003f06270 */
[----:B------:R-:W-:Y:S05]  /*03d0*/  @!P0 EXIT ;  /* 0x000000000000894d */ /* 0x000fea0003800000 */
[C---:B------:R-:W-:Y:S01]  /*03e0*/  ISETP.GE.U32.AND P0, PT, R0.reuse, 0x8, PT ;  /* 0x000000080000780c */ /* 0x040fe20003f06070 */
[----:B------:R-:W-:Y:S01]  /*03f0*/  IMAD.MOV.U32 R14, RZ, RZ, RZ ;  /* 0x000000ffff0e7224 */ /* 0x000fe200078e00ff */
[----:B------:R-:W-:-:S11]  /*0400*/  LOP3.LUT R18, R0, 0x7, RZ, 0xc0, !PT ;  /* 0x0000000700127812 */ /* 0x000fd600078ec0ff */
[----:B------:R-:W-:Y:S05]  /*0410*/  @!P0 BRA `(.L_x_997) ;  /* 0x0000000c001c8947 */ /* 0x000fea0003800000 */
[----:B------:R-:W-:-:S13]  /*0420*/  ISETP.GE.AND P0, PT, R23, R2, PT ;  /* 0x000000021700720c */ /* 0x000fda0003f06270 */
[----:B------:R-:W-:-:S04]  /*0430*/  @!P0 IMAD.WIDE.U32 R12, R23, 0x8, R6 ;  /* 0x00000008170c8825 */ /* 0x000fc800078e0006 */
[C---:B------:R-:W-:Y:S02]  /*0440*/  @!P0 IMAD.WIDE.U32 R14, R23.reuse, 0x8, R8 ;  /* 0x00000008170e8825 */ /* 0x040fe400078e0008 */
[----:B------:R-:W2:Y:S04]  /*0450*/  @!P0 LDG.E.64 R12, desc[UR4][R12.64] ;  /* 0x000000040c0c8981 */ /* 0x000ea8000c1e1b00 */
[----:B------:R-:W2:Y:S01]  /*0460*/  @!P0 LDG.E.64 R14, desc[UR4][R14.64] ;  /* 0x000000040e0e8981 */ /* 0x000ea2000c1e1b00 */
[----:B------:R-:W-:-:S05]  /*0470*/  VIADD R17, R23, 0x80 ;  /* 0x0000008017117836 */ /* 0x000fca0000000000 */
[C---:B------:R-:W-:Y:S01]  /*0480*/  ISETP.GE.AND P6, PT, R17.reuse, R2, PT ;  /* 0x000000021100720c */ /* 0x040fe20003fc6270 */
[C-C-:B--2---:R-:W-:Y:S02]  /*0490*/  @!P0 DADD R10, R12.reuse, -R14.reuse ;  /* 0x000000000c0a8229 */ /* 0x144fe4000000080e */
[----:B------:R-:W-:Y:S01]  /*04a0*/  @!P0 DADD R20, -R12, R14 ;  /* 0x000000000c148229 */ /* 0x000fe2000000010e */
[----:B------:R-:W-:-:S07]  /*04b0*/  IMAD.WIDE R12, R17, 0x8, R8 ;  /* 0x00000008110c7825 */ /* 0x000fce00078e0208 */
[----:B------:R-:W-:-:S06]  /*04c0*/  @!P0 DSETP.GEU.AND P1, PT, R10, R20, PT ;  /* 0x000000140a00822a */ /* 0x000fcc0003f2e000 */
[----:B------:R-:W-:Y:S02]  /*04d0*/  @!P0 FSEL R28, R20, R10, !P1 ;  /* 0x0000000a141c8208 */ /* 0x000fe40004800000 */
[----:B------:R-:W-:Y:S01]  /*04e0*/  @!P0 FSEL R29, R21, R11, !P1 ;  /* 0x0000000b151d8208 */ /* 0x000fe20004800000 */
[----:B------:R-:W-:-:S04]  /*04f0*/  @!P0 IMAD.WIDE.U32 R20, R23, 0x8, R4 ;  /* 0x0000000817148825 */ /* 0x000fc800078e0004 */
[----:B------:R-:W-:Y:S01]  /*0500*/  IMAD.WIDE R10, R17, 0x8, R6 ;  /* 0x00000008110a7825 */ /* 0x000fe200078e0206 */
[----:B------:R0:W-:Y:S04]  /*0510*/  @!P0 STG.E.64 desc[UR4][R20.64], R28 ;  /* 0x0000001c14008986 */ /* 0x0001e8000c101b04 */
[----:B------:R-:W2:Y:S04]  /*0520*/  @!P6 LDG.E.64 R24, desc[UR4][R10.64] ;  /* 0x000000040a18e981 */ /* 0x000ea8000c1e1b00 */
        /* <DEDUP_REMOVED lines=8> */
[-C--:B------:R-:W-:Y:S02]  /*05b0*/  ISETP.GE.AND P4, PT, R19, R2.reuse, PT ;  /* 0x000000021300720c */ /* 0x080fe40003f86270 */
[-C--:B------:R-:W-:Y:S02]  /*05c0*/  ISETP.GE.AND P2, PT, R31, R2.reuse, PT ;  /* 0x000000021f00720c */ /* 0x080fe40003f46270 */
[----:B------:R-:W-:Y:S01]  /*05d0*/  ISETP.GE.AND P1, PT, R3, R2, PT ;  /* 0x000000020300720c */ /* 0x000fe20003f26270 */
[----:B--2---:R-:W-:-:S02]  /*05e0*/  @!P6 DADD R14, R24, -R26 ;  /* 0x00000000180ee229 */ /* 0x004fc4000000081a */
[----:B------:R-:W-:Y:S01]  /*05f0*/  @!P6 DADD R24, -R24, R26 ;  /* 0x000000001818e229 */ /* 0x000fe2000000011a */
[----:B------:R-:W-:-:S05]  /*0600*/  VIADD R27, R23, 0x200 ;  /* 0x00000200171b7836 */ /* 0x000fca0000000000 */
[----:B------:R-:W-:Y:S02]  /*0610*/  ISETP.GE.AND P3, PT, R27, R2, PT ;  /* 0x000000021b00720c */ /* 0x000fe40003f66270 */
[----:B------:R-:W-:-:S06]  /*0620*/  @!P6 DSETP.GEU.AND P0, PT, R14, R24, PT ;  /* 0x000000180e00e22a */ /* 0x000fcc0003f0e000 */
[----:B0-----:R-:W-:Y:S02]  /*0630*/  @!P6 FSEL R20, R24, R14, !P0 ;  /* 0x0000000e1814e208 */ /* 0x001fe40004000000 */
[----:B------:R-:W-:Y:S01]  /*0640*/  @!P6 FSEL R21, R25, R15, !P0 ;  /* 0x0000000f1915e208 */ /* 0x000fe20004000000 */
[----:B------:R-:W-:Y:S01]  /*0650*/  VIADD R15, R23, 0x380 ;  /* 0x00000380170f7836 */ /* 0x000fe20000000000 */
[----:B------:R-:W-:-:S03]  /*0660*/  LOP3.LUT R14, R0, 0x7ffffff8, RZ, 0xc0, !PT ;  /* 0x7ffffff8000e7812 */ /* 0x000fc600078ec0ff */
[----:B------:R0:W-:Y:S01]  /*0670*/  @!P6 STG.E.64 desc[UR4][R16.64], R20 ;  /* 0x000000141000e986 */ /* 0x0001e2000c101b04 */
[----:B------:R-:W-:Y:S02]  /*0680*/  ISETP.GE.AND P0, PT, R15, R2, PT ;  /* 0x000000020f00720c */ /* 0x000fe40003f06270 */
[----:B------:R-:W-:Y:S01]  /*0690*/  ISETP.NE.AND P6, PT, R14, 0x8, PT ;  /* 0x000000080e00780c */ /* 0x000fe20003fc5270 */
[----:B------:R-:W-:-:S12]  /*06a0*/  @P5 BRA `(.L_x_999) ;  /* 0x0000000000205947 */ /* 0x000fd80003800000 */
[----:B0-----:R-:W2:Y:S04]  /*06b0*/  LDG.E.64 R20, desc[UR4][R10.64+0x400] ;  /* 0x000400040a147981 */ /* 0x001ea8000c1e1b00 */
[----:B------:R-:W2:Y:S02]  /*06c0*/  LDG.E.64 R24, desc[UR4][R12.64+0x400] ;  /* 0x000400040c187981 */ /* 0x000ea4000c1e1b00 */
[C-C-:B--2---:R-:W-:Y:S02]  /*06d0*/  DADD R26, R20.reuse, -R24.reuse ;  /* 0x00000000141a7229 */ /* 0x144fe40000000818 */
[----:B------:R-:W-:-:S08]  /*06e0*/  DADD R20, -R20, R24 ;  /* 0x0000000014147229 */ /* 0x000fd00000000118 */
[----:B------:R-:W-:-:S06]  /*06f0*/  DSETP.GEU.AND P5, PT, R26, R20, PT ;  /* 0x000000141a00722a */ /* 0x000fcc0003fae000 */
[----:B------:R-:W-:Y:S02]  /*0700*/  FSEL R20, R20, R26, !P5 ;  /* 0x0000001a14147208 */ /* 0x000fe40006800000 */
[----:B------:R-:W-:-:S05]  /*0710*/  FSEL R21, R21, R27, !P5 ;  /* 0x0000001b15157208 */ /* 0x000fca0006800000 */
[----:B------:R1:W-:Y:S02]  /*0720*/  STG.E.64 desc[UR4][R16.64+0x400], R20 ;  /* 0x0004001410007986 */ /* 0x0003e4000c101b04 */
.L_x_999:
[----:B------:R-:W-:Y:S05]  /*0730*/  BSYNC.RECONVERGENT B0 ;  /* 0x0000000000007941 */ /* 0x000fea0003800200 */
.L_x_998:
[----:B------:R-:W-:Y:S04]  /*0740*/  BSSY.RECONVERGENT B0, `(.L_x_1000) ;  /* 0x000000a000007945 */ /* 0x000fe80003800200 */
[----:B------:R-:W-:Y:S05]  /*0750*/  @P4 BRA `(.L_x_1001) ;  /* 0x0000000000204947 */ /* 0x000fea0003800000 */
[----:B01----:R-:W2:Y:S04]  /*0760*/  LDG.E.64 R20, desc[UR4][R10.64+0x800] ;  /* 0x000800040a147981 */ /* 0x003ea8000c1e1b00 */
[----:B------:R-:W2:Y:S02]  /*0770*/  LDG.E.64 R24, desc[UR4][R12.64+0x800] ;  /* 0x000800040c187981 */ /* 0x000ea4000c1e1b00 */
[C-C-:B--2---:R-:W-:Y:S02]  /*0780*/  DADD R26, R20.reuse, -R24.reuse ;  /* 0x00000000141a7229 */ /* 0x144fe40000000818 */
[----:B------:R-:W-:-:S08]  /*0790*/  DADD R20, -R20, R24 ;  /* 0x0000000014147229 */ /* 0x000fd00000000118 */
[----:B------:R-:W-:-:S06]  /*07a0*/  DSETP.GEU.AND P4, PT, R26, R20, PT ;  /* 0x000000141a00722a */ /* 0x000fcc0003f8e000 */
[----:B------:R-:W-:Y:S02]  /*07b0*/  FSEL R20, R20, R26, !P4 ;  /* 0x0000001a14147208 */ /* 0x000fe40006000000 */
[----:B------:R-:W-:-:S05]  /*07c0*/  FSEL R21, R21, R27, !P4 ;  /* 0x0000001b15157208 */ /* 0x000fca0006000000 */
[----:B------:R2:W-:Y:S02]  /*07d0*/  STG.E.64 desc[UR4][R16.64+0x800], R20 ;  /* 0x0008001410007986 */ /* 0x0005e4000c101b04 */
.L_x_1001:
[----:B------:R-:W-:Y:S05]  /*07e0*/  BSYNC.RECONVERGENT B0 ;  /* 0x0000000000007941 */ /* 0x000fea0003800200 */
.L_x_1000:
[----:B------:R-:W-:Y:S04]  /*07f0*/  BSSY.RECONVERGENT B0, `(.L_x_1002) ;  /* 0x000000a000007945 */ /* 0x000fe80003800200 */
[----:B------:R-:W-:Y:S05]  /*0800*/  @P3 BRA `(.L_x_1003) ;  /* 0x0000000000203947 */ /* 0x000fea0003800000 */
[----:B012---:R-:W2:Y:S04]  /*0810*/  LDG.E.64 R20, desc[UR4][R10.64+0xc00] ;  /* 0x000c00040a147981 */ /* 0x007ea8000c1e1b00 */
[----:B------:R-:W2:Y:S02]  /*0820*/  LDG.E.64 R24, desc[UR4][R12.64+0xc00] ;  /* 0x000c00040c187981 */ /* 0x000ea4000c1e1b00 */
[C-C-:B--2---:R-:W-:Y:S02]  /*0830*/  DADD R26, R20.reuse, -R24.reuse ;  /* 0x00000000141a7229 */ /* 0x144fe40000000818 */
[----:B------:R-:W-:-:S08]  /*0840*/  DADD R20, -R20, R24 ;  /* 0x0000000014147229 */ /* 0x000fd00000000118 */
[----:B------:R-:W-:-:S06]  /*0850*/  DSETP.GEU.AND P3, PT, R26, R20, PT ;  /* 0x000000141a00722a */ /* 0x000fcc0003f6e000 */
[----:B------:R-:W-:Y:S02]  /*0860*/  FSEL R20, R20, R26, !P3 ;  /* 0x0000001a14147208 */ /* 0x000fe40005800000 */
[----:B------:R-:W-:-:S05]  /*0870*/  FSEL R21, R21, R27, !P3 ;  /* 0x0000001b15157208 */ /* 0x000fca0005800000 */
[----:B------:R3:W-:Y:S02]  /*0880*/  STG.E.64 desc[UR4][R16.64+0xc00], R20 ;  /* 0x000c001410007986 */ /* 0x0007e4000c101b04 */
.L_x_1003:
[----:B------:R-:W-:Y:S05]  /*0890*/  BSYNC.RECONVERGENT B0 ;  /* 0x0000000000007941 */ /* 0x000fea0003800200 */
.L_x_1002:
[----:B------:R-:W-:Y:S04]  /*08a0*/  BSSY.RECONVERGENT B0, `(.L_x_1004) ;  /* 0x000000a000007945 */ /* 0x000fe80003800200 */
[----:B------:R-:W-:Y:S05]  /*08b0*/  @P2 BRA `(.L_x_1005) ;  /* 0x0000000000202947 */ /* 0x000fea0003800000 */
[----:B0123--:R-:W2:Y:S04]  /*08c0*/  LDG.E.64 R20, desc[UR4][R10.64+0x1000] ;  /* 0x001000040a147981 */ /* 0x00fea8000c1e1b00 */
[----:B------:R-:W2:Y:S02]  /*08d0*/  LDG.E.64 R24, desc[UR4][R12.64+0x1000] ;  /* 0x001000040c187981 */ /* 0x000ea4000c1e1b00 */
[C-C-:B--2---:R-:W-:Y:S02]  /*08e0*/  DADD R26, R20.reuse, -R24.reuse ;  /* 0x00000000141a7229 */ /* 0x144fe40000000818 */
[----:B------:R-:W-:-:S08]  /*08f0*/  DADD R20, -R20, R24 ;  /* 0x0000000014147229 */ /* 0x000fd00000000118 */
[----:B------:R-:W-:-:S06]  /*0900*/  DSETP.GEU.AND P2, PT, R26, R20, PT ;  /* 0x000000141a00722a */ /* 0x000fcc0003f4e000 */
[----:B------:R-:W-:Y:S02]  /*0910*/  FSEL R20, R20, R26, !P2 ;  /* 0x0000001a14147208 */ /* 0x000fe40005000000 */
[----:B------:R-:W-:-:S05]  /*0920*/  FSEL R21, R21, R27, !P2 ;  /* 0x0000001b15157208 */ /* 0x000fca0005000000 */
[----:B------:R4:W-:Y:S02]  /*0930*/  STG.E.64 desc[UR4][R16.64+0x1000], R20 ;  /* 0x0010001410007986 */ /* 0x0009e4000c101b04 */
.L_x_1005:
[----:B------:R-:W-:Y:S05]  /*0940*/  BSYNC.RECONVERGENT B0 ;  /* 0x0000000000007941 */ /* 0x000fea0003800200 */
.L_x_1004:
[----:B------:R-:W-:Y:S04]  /*0950*/  BSSY.RECONVERGENT B0, `(.L_x_1006) ;  /* 0x000000a000007945 */ /* 0x000fe80003800200 */
[----:B------:R-:W-:Y:S05]  /*0960*/  @P1 BRA `(.L_x_1007) ;  /* 0x0000000000201947 */ /* 0x000fea0003800000 */
[----:B01234-:R-:W2:Y:S04]  /*0970*/  LDG.E.64 R20, desc[UR4][R10.64+0x1400] ;  /* 0x001400040a147981 */ /* 0x01fea8000c1e1b00 */
[----:B------:R-:W2:Y:S02]  /*0980*/  LDG.E.64 R24, desc[UR4][R12.64+0x1400] ;  /* 0x001400040c187981 */ /* 0x000ea4000c1e1b00 */
[C-C-:B--2---:R-:W-:Y:S02]  /*0990*/  DADD R26, R20.reuse, -R24.reuse ;  /* 0x00000000141a7229 */ /* 0x144fe40000000818 */
[----:B------:R-:W-:-:S08]  /*09a0*/  DADD R20, -R20, R24 ;  /* 0x0000000014147229 */ /* 0x000fd00000000118 */
[----:B------:R-:W-:-:S06]  /*09b0*/  DSETP.GEU.AND P1, PT, R26, R20, PT ;  /* 0x000000141a00722a */ /* 0x000fcc0003f2e000 */
[----:B------:R-:W-:Y:S02]  /*09c0*/  FSEL R20, R20, R26, !P1 ;  /* 0x0000001a14147208 */ /* 0x000fe40004800000 */
[----:B------:R-:W-:-:S05]  /*09d0*/  FSEL R21, R21, R27, !P1 ;  /* 0x0000001b15157208 */ /* 0x000fca0004800000 */
[----:B------:R0:W-:Y:S02]  /*09e0*/  STG.E.64 desc[UR4][R16.64+0x1400], R20 ;  /* 0x0014001410007986 */ /* 0x0001e4000c101b04 */
.L_x_1007:
[----:B------:R-:W-:Y:S05]  /*09f0*/  BSYNC.RECONVERGENT B0 ;  /* 0x0000000000007941 */ /* 0x000fea0003800200 */
.L_x_1006:
[----:B------:R-:W-:Y:S04]  /*0a00*/  BSSY.RECONVERGENT B0, `(.L_x_1008) ;  /* 0x000000a000007945 */ /* 0x000fe80003800200 */
[----:B------:R-:W-:Y:S05]  /*0a10*/  @P0 BRA `(.L_x_1009) ;  /* 0x0000000000200947 */ /* 0x000fea0003800000 */
[----:B------:R-:W0:Y:S04]  /*0a20*/  LDG.E.64 R10, desc[UR4][R10.64+0x1800] ;  /* 0x001800040a0a7981 */ /* 0x000e28000c1e1b00 */
[----:B------:R-:W0:Y:S02]  /*0a30*/  LDG.E.64 R12, desc[UR4][R12.64+0x1800] ;  /* 0x001800040c0c7981 */ /* 0x000e24000c1e1b00 */
[C-C-:B01234-:R-:W-:Y:S02]  /*0a40*/  DADD R20, R10.reuse, -R12.reuse ;  /* 0x000000000a147229 */ /* 0x15ffe4000000080c */
[----:B------:R-:W-:-:S08]  /*0a50*/  DADD R24, -R10, R12 ;  /* 0x000000000a187229 */ /* 0x000fd0000000010c */
[----:B------:R-:W-:-:S06]  /*0a60*/  DSETP.GEU.AND P0, PT, R20, R24, PT ;  /* 0x000000181400722a */ /* 0x000fcc0003f0e000 */
[----:B------:R-:W-:Y:S02]  /*0a70*/  FSEL R20, R24, R20, !P0 ;  /* 0x0000001418147208 */ /* 0x000fe40004000000 */
[----:B------:R-:W-:-:S05]  /*0a80*/  FSEL R21, R25, R21, !P0 ;  /* 0x0000001519157208 */ /* 0x000fca0004000000 */
[----:B------:R0:W-:Y:S02]  /*0a90*/  STG.E.64 desc[UR4][R16.64+0x1800], R20 ;  /* 0x0018001410007986 */ /* 0x0001e4000c101b04 */
.L_x_1009:
[----:B------:R-:W-:Y:S05]  /*0aa0*/  BSYNC.RECONVERGENT B0 ;  /* 0x0000000000007941 */ /* 0x000fea0003800200 */
.L_x_1008:
[----:B------:R-:W-:Y:S05]  /*0ab0*/  @!P6 BRA `(.L_x_997) ;  /* 0x000000040074e947 */ /* 0x000fea0003800000 */
[----:B------:R-:W-:-:S07]  /*0ac0*/  IMAD.MOV.U32 R0, RZ, RZ, 0x8 ;  /* 0x00000008ff007424 */ /* 0x000fce00078e00ff */
.L_x_1012:
[----:B------:R-:W-:-:S05]  /*0ad0*/  IMAD R3, R0, 0x80, R23 ;  /* 0x0000008000037824 */ /* 0x000fca00078e0217 */
[----:B------:R-:W-:-:S13]  /*0ae0*/  ISETP.GE.AND P0, PT, R3, R2, PT ;  /* 0x000000020300720c */ /* 0x000fda0003f06270 */
[----:B01----:R-:W-:-:S04]  /*0af0*/  @!P0 IMAD.WIDE.U32 R10, R3, 0x8, R6 ;  /* 0x00000008030a8825 */ /* 0x003fc800078e0006 */
[C---:B01234-:R-:W-:Y:S02]  /*0b00*/  @!P0 IMAD.WIDE.U32 R20, R3.reuse, 0x8, R8 ;  /* 0x0000000803148825 */ /* 0x05ffe400078e0008 */
[----:B------:R-:W2:Y:S04]  /*0b10*/  @!P0 LDG.E.64 R10, desc[UR4][R10.64] ;  /* 0x000000040a0a8981 */ /* 0x000ea8000c1e1b00 */
[----:B------:R-:W2:Y:S01]  /*0b20*/  @!P0 LDG.E.64 R20, desc[UR4][R20.64] ;  /* 0x0000000414148981 */ /* 0x000ea2000c1e1b00 */
[C---:B------:R-:W-:Y:S02]  /*0b30*/  VIADD R19, R3.reuse, 0x80 ;  /* 0x0000008003137836 */ /* 0x040fe40000000000 */
[----:B------:R-:W-:-:S03]  /*0b40*/  @!P0 IMAD.WIDE.U32 R26, R3, 0x8, R4 ;  /* 0x00000008031a8825 */ /* 0x000fc600078e0004 */
[----:B------:R-:W-:Y:S01]  /*0b50*/  ISETP.GE.AND P2, PT, R19, R2, PT ;  /* 0x000000021300720c */ /* 0x000fe20003f46270 */
[C-C-:B--2---:R-:W-:Y:S02]  /*0b60*/  @!P0 DADD R12, R10.reuse, -R20.reuse ;  /* 0x000000000a0c8229 */ /* 0x144fe40000000814 */
[----:B------:R-:W-:-:S08]  /*0b70*/  @!P0 DADD R16, -R10, R20 ;  /* 0x000000000a108229 */ /* 0x000fd00000000114 */
[----:B------:R-:W-:-:S06]  /*0b80*/  @!P0 DSETP.GEU.AND P1, PT, R12, R16, PT ;  /* 0x000000100c00822a */ /* 0x000fcc0003f2e000 */
[----:B------:R-:W-:Y:S02]  /*0b90*/  @!P0 FSEL R28, R16, R12, !P1 ;  /* 0x0000000c101c8208 */ /* 0x000fe40004800000 */
[----:B------:R-:W-:Y:S01]  /*0ba0*/  @!P0 FSEL R29, R17, R13, !P1 ;  /* 0x0000000d111d8208 */ /* 0x000fe20004800000 */
[----:B------:R-:W-:-:S04]  /*0bb0*/  IMAD.WIDE R16, R19, 0x8, R6 ;  /* 0x0000000813107825 */ /* 0x000fc800078e0206 */
[----:B------:R-:W-:Y:S01]  /*0bc0*/  IMAD.WIDE R12, R19, 0x8, R8 ;  /* 0x00000008130c7825 */ /* 0x000fe200078e0208 */
[----:B------:R0:W-:Y:S04]  /*0bd0*/  @!P0 STG.E.64 desc[UR4][R26.64], R28 ;  /* 0x0000001c1a008986 */ /* 0x0001e8000c101b04 */
[----:B------:R-:W2:Y:S04]  /*0be0*/  @!P2 LDG.E.64 R10, desc[UR4][R16.64] ;  /* 0x00000004100aa981 */ /* 0x000ea8000c1e1b00 */
[----:B------:R-:W2:Y:S01]  /*0bf0*/  @!P2 LDG.E.64 R20, desc[UR4][R12.64] ;  /* 0x000000040c14a981 */ /* 0x000ea2000c1e1b00 */
[----:B------:R-:W-:-:S05]  /*0c00*/  VIADD R15, R3, 0x100 ;  /* 0x00000100030f7836 */ /* 0x000fca0000000000 */
[----:B------:R-:W-:Y:S01]  /*0c10*/  ISETP.GE.AND P1, PT, R15, R2, PT ;  /* 0x000000020f00720c */ /* 0x000fe20003f26270 */
[C-C-:B--2---:R-:W-:Y:S02]  /*0c20*/  @!P2 DADD R24, R10.reuse, -R20.reuse ;  /* 0x000000000a18a229 */ /* 0x144fe40000000814 */
[----:B------:R-:W-:-:S08]  /*0c30*/  @!P2 DADD R10, -R10, R20 ;  /* 0x000000000a0aa229 */ /* 0x000fd00000000114 */
[----:B------:R-:W-:-:S06]  /*0c40*/  @!P2 DSETP.GEU.AND P0, PT, R24, R10, PT ;  /* 0x0000000a1800a22a */ /* 0x000fcc0003f0e000 */
[----:B------:R-:W-:Y:S02]  /*0c50*/  @!P2 FSEL R30, R10, R24, !P0 ;  /* 0x000000180a1ea208 */ /* 0x000fe40004000000 */
[----:B------:R-:W-:Y:S01]  /*0c60*/  @!P2 FSEL R31, R11, R25, !P0 ;  /* 0x000000190b1fa208 */ /* 0x000fe20004000000 */
[----:B------:R-:W-:-:S05]  /*0c70*/  IMAD.WIDE R10, R19, 0x8, R4 ;  /* 0x00000008130a7825 */ /* 0x000fca00078e0204 */
[----:B------:R1:W-:Y:S04]  /*0c80*/  @!P2 STG.E.64 desc[UR4][R10.64], R30 ;  /* 0x0000001e0a00a986 */ /* 0x0003e8000c101b04 */
[----:B------:R-:W0:Y:S04]  /*0c90*/  @!P1 LDG.E.64 R20, desc[UR4][R16.64+0x400] ;  /* 0x0004000410149981 */ /* 0x000e28000c1e1b00 */
[----:B------:R-:W0:Y:S01]  /*0ca0*/  @!P1 LDG.E.64 R24, desc[UR4][R12.64+0x400] ;  /* 0x000400040c189981 */ /* 0x000e22000c1e1b00 */
[----:B------:R-:W-:-:S05]  /*0cb0*/  VIADD R15, R3, 0x180 ;  /* 0x00000180030f7836 */ /* 0x000fca0000000000 */
[----:B------:R-:W-:Y:S01]  /*0cc0*/  ISETP.GE.AND P2, PT, R15, R2, PT ;  /* 0x000000020f00720c */ /* 0x000fe20003f46270 */
[C-C-:B0-----:R-:W-:Y:S02]  /*0cd0*/  @!P1 DADD R26, R20.reuse, -R24.reuse ;  /* 0x00000000141a9229 */ /* 0x141fe40000000818 */
[----:B------:R-:W-:-:S08]  /*0ce0*/  @!P1 DADD R20, -R20, R24 ;  /* 0x0000000014149229 */ /* 0x000fd00000000118 */
[----:B------:R-:W-:-:S06]  /*0cf0*/  @!P1 DSETP.GEU.AND P0, PT, R26, R20, PT ;  /* 0x000000141a00922a */ /* 0x000fcc0003f0e000 */
[----:B------:R-:W-:Y:S02]  /*0d00*/  @!P1 FSEL R28, R20, R26, !P0 ;  /* 0x0000001a141c9208 */ /* 0x000fe40004000000 */
[----:B------:R-:W-:-:S05]  /*0d10*/  @!P1 FSEL R29, R21, R27, !P0 ;  /* 0x0000001b151d9208 */ /* 0x000fca0004000000 */
        /* <DEDUP_REMOVED lines=8> */
[----:B-1----:R-:W-:Y:S02]  /*0da0*/  @!P2 FSEL R30, R20, R26, !P0 ;  /* 0x0000001a141ea208 */ /* 0x002fe40004000000 */
        /* <DEDUP_REMOVED lines=9> */
[----:B0-----:R-:W-:Y:S02]  /*0e40*/  @!P1 FSEL R28, R20, R26, !P0 ;  /* 0x0000001a141c9208 */ /* 0x001fe40004000000 */
        /* <DEDUP_REMOVED lines=14> */
[----:B------:R-:W-:Y:S01]  /*0f30*/  VIADD R3, R3, 0x380 ;  /* 0x0000038003037836 */ /* 0x000fe20000000000 */
[----:B------:R-:W-:Y:S01]  /*0f40*/  BSSY.RECONVERGENT B0, `(.L_x_1010) ;  /* 0x0000013000007945 */ /* 0x000fe20003800200 */
[----:B------:R-:W-:Y:S01]  /*0f50*/  VIADD R0, R0, 0x8 ;  /* 0x0000000800007836 */ /* 0x000fe20000000000 */
[----:B--2---:R-:W-:-:S02]  /*0f60*/  @!P1 DADD R26, R20, -R24 ;  /* 0x00000000141a9229 */ /* 0x004fc40000000818 */
[----:B------:R-:W-:-:S08]  /*0f70*/  @!P1 DADD R20, -R20, R24 ;  /* 0x0000000014149229 */ /* 0x000fd00000000118 */
[----:B------:R-:W-:-:S06]  /*0f80*/  @!P1 DSETP.GEU.AND P0, PT, R26, R20, PT ;  /* 0x000000141a00922a */ /* 0x000fcc0003f0e000 */
[----:B------:R-:W-:Y:S02]  /*0f90*/  @!P1 FSEL R20, R20, R26, !P0 ;  /* 0x0000001a14149208 */ /* 0x000fe40004000000 */
[----:B------:R-:W-:Y:S02]  /*0fa0*/  @!P1 FSEL R21, R21, R27, !P0 ;  /* 0x0000001b15159208 */ /* 0x000fe40004000000 */
[----:B------:R-:W-:-:S03]  /*0fb0*/  ISETP.GE.AND P0, PT, R3, R2, PT ;  /* 0x000000020300720c */ /* 0x000fc60003f06270 */
[----:B------:R0:W-:Y:S01]  /*0fc0*/  @!P1 STG.E.64 desc[UR4][R10.64+0x1400], R20 ;  /* 0x001400140a009986 */ /* 0x0001e2000c101b04 */
[----:B------:R-:W-:-:S09]  /*0fd0*/  ISETP.NE.AND P1, PT, R0, R14, PT ;  /* 0x0000000e0000720c */ /* 0x000fd20003f25270 */
[----:B------:R-:W-:Y:S05]  /*0fe0*/  @P0 BRA `(.L_x_1011) ;  /* 0x0000000000200947 */ /* 0x000fea0003800000 */
[----:B------:R-:W0:Y:S04]  /*0ff0*/  LDG.E.64 R16, desc[UR4][R16.64+0x1800] ;  /* 0x0018000410107981 */ /* 0x000e28000c1e1b00 */
[----:B------:R-:W0:Y:S02]  /*1000*/  LDG.E.64 R12, desc[UR4][R12.64+0x1800] ;  /* 0x001800040c0c7981 */ /* 0x000e24000c1e1b00 */
[C-C-:B0-----:R-:W-:Y:S02]  /*1010*/  DADD R20, R16.reuse, -R12.reuse ;  /* 0x0000000010147229 */ /* 0x141fe4000000080c */
[----:B------:R-:W-:-:S08]  /*1020*/  DADD R24, -R16, R12 ;  /* 0x0000000010187229 */ /* 0x000fd0000000010c */
[----:B------:R-:W-:-:S06]  /*1030*/  DSETP.GEU.AND P0, PT, R20, R24, PT ;  /* 0x000000181400722a */ /* 0x000fcc0003f0e000 */
[----:B------:R-:W-:Y:S02]  /*1040*/  FSEL R20, R24, R20, !P0 ;  /* 0x0000001418147208 */ /* 0x000fe40004000000 */
[----:B------:R-:W-:-:S05]  /*1050*/  FSEL R21, R25, R21, !P0 ;  /* 0x0000001519157208 */ /* 0x000fca0004000000 */
[----:B------:R1:W-:Y:S02]  /*1060*/  STG.E.64 desc[UR4][R10.64+0x1800], R20 ;  /* 0x001800140a007986 */ /* 0x0003e4000c101b04 */
.L_x_1011:
[----:B------:R-:W-:Y:S05]  /*1070*/  BSYNC.RECONVERGENT B0 ;  /* 0x0000000000007941 */ /* 0x000fea0003800200 */
.L_x_1010:
[----:B------:R-:W-:Y:S05]  /*1080*/  @P1 BRA `(.L_x_1012) ;  /* 0xfffffff800901947 */ /* 0x000fea000383ffff */
.L_x_997:
[----:B------:R-:W-:-:S13]  /*1090*/  ISETP.NE.AND P0, PT, R18, RZ, PT ;  /* 0x000000ff1200720c */ /* 0x000fda0003f05270 */
[----:B------:R-:W-:Y:S05]  /*10a0*/  @!P0 EXIT ;  /* 0x000000000000894d */ /* 0x000fea0003800000 */
[----:B------:R-:W0:Y:S01]  /*10b0*/  LDC R0, c[0x0][0x388] ;  /* 0x0000e200ff007b82 */ /* 0x000e220000000800 */
[----:B------:R-:W-:Y:S02]  /*10c0*/  ISETP.GE.U32.AND P1, PT, R18, 0x4, PT ;  /* 0x000000041200780c */ /* 0x000fe40003f26070 */
[----:B01----:R-:W-:-:S04]  /*10d0*/  LOP3.LUT R10, R0, 0x3, RZ, 0xc0, !PT ;  /* 0x00000003000a7812 */ /* 0x003fc800078ec0ff */
[----:B------:R-:W-:-:S07]  /*10e0*/  ISETP.NE.AND P0, PT, R10, RZ, PT ;  /* 0x000000ff0a00720c */ /* 0x000fce0003f05270 */
[----:B------:R-:W-:Y:S06]  /*10f0*/  @!P1 BRA `(.L_x_1013) ;  /* 0x0000000000d49947 */ /* 0x000fec0003800000 */
[----:B------:R-:W-:-:S05]  /*1100*/  IMAD R3, R14, 0x80, R23 ;  /* 0x000000800e037824 */ /* 0x000fca00078e0217 */
[----:B------:R-:W-:-:S13]  /*1110*/  ISETP.GE.AND P1, PT, R3, R2, PT ;  /* 0x000000020300720c */ /* 0x000fda0003f26270 */
[----:B------:R-:W-:-:S04]  /*1120*/  @!P1 IMAD.WIDE R12, R3, 0x8, R6 ;  /* 0x00000008030c9825 */ /* 0x000fc800078e0206 */
[C---:B--234-:R-:W-:Y:S02]  /*1130*/  @!P1 IMAD.WIDE R16, R3.reuse, 0x8, R8 ;  /* 0x0000000803109825 */ /* 0x05cfe400078e0208 */
[----:B------:R-:W2:Y:S04]  /*1140*/  @!P1 LDG.E.64 R12, desc[UR4][R12.64] ;  /* 0x000000040c0c9981 */ /* 0x000ea8000c1e1b00 */
[----:B------:R-:W2:Y:S01]  /*1150*/  @!P1 LDG.E.64 R16, desc[UR4][R16.64] ;  /* 0x0000000410109981 */ /* 0x000ea2000c1e1b00 */
[----:B------:R-:W-:-:S05]  /*1160*/  VIADD R11, R3, 0x80 ;  /* 0x00000080030b7836 */ /* 0x000fca0000000000 */
[----:B------:R-:W-:-:S13]  /*1170*/  ISETP.GE.AND P3, PT, R11, R2, PT ;  /* 0x000000020b00720c */ /* 0x000fda0003f66270 */
[----:B------:R-:W-:Y:S01]  /*1180*/  @!P3 IMAD.WIDE R24, R11, 0x8, R8 ;  /* 0x000000080b18b825 */ /* 0x000fe200078e0208 */
[C-C-:B--2---:R-:W-:Y:S02]  /*1190*/  @!P1 DADD R18, R12.reuse, -R16.reuse ;  /* 0x000000000c129229 */ /* 0x144fe40000000810 */
[----:B------:R-:W-:-:S08]  /*11a0*/  @!P1 DADD R20, -R12, R16 ;  /* 0x000000000c149229 */ /* 0x000fd00000000110 */
[----:B------:R-:W-:-:S06]  /*11b0*/  @!P1 DSETP.GEU.AND P2, PT, R18, R20, PT ;  /* 0x000000141200922a */ /* 0x000fcc0003f4e000 */
[----:B------:R-:W-:Y:S02]  /*11c0*/  @!P1 FSEL R28, R20, R18, !P2 ;  /* 0x00000012141c9208 */ /* 0x000fe40005000000 */
[----:B------:R-:W-:Y:S01]  /*11d0*/  @!P1 FSEL R29, R21, R19, !P2 ;  /* 0x00000013151d9208 */ /* 0x000fe20005000000 */
[----:B------:R-:W-:-:S04]  /*11e0*/  @!P1 IMAD.WIDE R18, R3, 0x8, R4 ;  /* 0x0000000803129825 */ /* 0x000fc800078e0204 */
[----:B------:R-:W-:Y:S01]  /*11f0*/  @!P3 IMAD.WIDE R20, R11, 0x8, R6 ;  /* 0x000000080b14b825 */ /* 0x000fe200078e0206 */
[----:B------:R0:W-:Y:S04]  /*1200*/  @!P1 STG.E.64 desc[UR4][R18.64], R28 ;  /* 0x0000001c12009986 */ /* 0x0001e8000c101b04 */
[----:B------:R-:W2:Y:S04]  /*1210*/  @!P3 LDG.E.64 R24, desc[UR4][R24.64] ;  /* 0x000000041818b981 */ /* 0x000ea8000c1e1b00 */
[----:B------:R-:W2:Y:S01]  /*1220*/  @!P3 LDG.E.64 R20, desc[UR4][R20.64] ;  /* 0x000000041414b981 */ /* 0x000ea2000c1e1b00 */
[----:B------:R-:W-:-:S05]  /*1230*/  VIADD R13, R3, 0x100 ;  /* 0x00000100030d7836 */ /* 0x000fca0000000000 */
[----:B------:R-:W-:-:S13]  /*1240*/  ISETP.GE.AND P2, PT, R13, R2, PT ;  /* 0x000000020d00720c */ /* 0x000fda0003f46270 */
[----:B0-----:R-:W-:Y:S01]  /*1250*/  @!P2 IMAD.WIDE R18, R13, 0x8, R6 ;  /* 0x000000080d12a825 */ /* 0x001fe200078e0206 */
[C-C-:B--2---:R-:W-:Y:S02]  /*1260*/  @!P3 DADD R16, R20.reuse, -R24.reuse ;  /* 0x000000001410b229 */ /* 0x144fe40000000818 */
[----:B------:R-:W-:-:S08]  /*1270*/  @!P3 DADD R26, -R20, R24 ;  /* 0x00000000141ab229 */ /* 0x000fd00000000118 */
[----:B------:R-:W-:Y:S01]  /*1280*/  @!P3 DSETP.GEU.AND P1, PT, R16, R26, PT ;  /* 0x0000001a1000b22a */ /* 0x000fe20003f2e000 */
[----:B------:R-:W-:-:S05]  /*1290*/  @!P2 IMAD.WIDE R20, R13, 0x8, R8 ;  /* 0x000000080d14a825 */ /* 0x000fca00078e0208 */
[----:B------:R-:W-:Y:S02]  /*12a0*/  @!P3 FSEL R30, R26, R16, !P1 ;  /* 0x000000101a1eb208 */ /* 0x000fe40004800000 */
[----:B------:R-:W-:Y:S01]  /*12b0*/  @!P3 FSEL R31, R27, R17, !P1 ;  /* 0x000000111b1fb208 */ /* 0x000fe20004800000 */
[----:B------:R-:W-:-:S05]  /*12c0*/  @!P3 IMAD.WIDE R16, R11, 0x8, R4 ;  /* 0x000000080b10b825 */ /* 0x000fca00078e0204 */
[----:B------:R0:W-:Y:S04]  /*12d0*/  @!P3 STG.E.64 desc[UR4][R16.64], R30 ;  /* 0x0000001e1000b986 */ /* 0x0001e8000c101b04 */
[----:B------:R-:W2:Y:S04]  /*12e0*/  @!P2 LDG.E.64 R18, desc[UR4][R18.64] ;  /* 0x000000041212a981 */ /* 0x000ea8000c1e1b00 */
[----:B------:R-:W2:Y:S01]  /*12f0*/  @!P2 LDG.E.64 R20, desc[UR4][R20.64] ;  /* 0x000000041414a981 */ /* 0x000ea2000c1e1b00 */
[----:B------:R-:W-:-:S05]  /*1300*/  VIADD R3, R3, 0x180 ;  /* 0x0000018003037836 */ /* 0x000fca0000000000 */
[----:B------:R-:W-:Y:S01]  /*1310*/  ISETP.GE.AND P3, PT, R3, R2, PT ;  /* 0x000000020300720c */ /* 0x000fe20003f66270 */
[----:B------:R-:W-:-:S12]  /*1320*/  @!P2 IMAD.WIDE R12, R13, 0x8, R4 ;  /* 0x000000080d0ca825 */ /* 0x000fd800078e0204 */
[C---:B0-----:R-:W-:Y:S01]  /*1330*/  @!P3 IMAD.WIDE R16, R3.reuse, 0x8, R6 ;  /* 0x000000080310b825 */ /* 0x041fe200078e0206 */
[C-C-:B--2---:R-:W-:Y:S02]  /*1340*/  @!P2 DADD R24, R18.reuse, -R20.reuse ;  /* 0x000000001218a229 */ /* 0x144fe40000000814 */
[----:B------:R-:W-:Y:S01]  /*1350*/  @!P2 DADD R26, -R18, R20 ;  /* 0x00000000121aa229 */ /* 0x000fe20000000114 */
[----:B------:R-:W-:-:S07]  /*1360*/  @!P3 IMAD.WIDE R18, R3, 0x8, R8 ;  /* 0x000000080312b825 */ /* 0x000fce00078e0208 */
[----:B------:R-:W-:-:S06]  /*1370*/  @!P2 DSETP.GEU.AND P1, PT, R24, R26, PT ;  /* 0x0000001a1800a22a */ /* 0x000fcc0003f2e000 */
[----:B------:R-:W-:Y:S02]  /*1380*/  @!P2 FSEL R26, R26, R24, !P1 ;  /* 0x000000181a1aa208 */ /* 0x000fe40004800000 */
[----:B------:R-:W-:-:S05]  /*1390*/  @!P2 FSEL R27, R27, R25, !P1 ;  /* 0x000000191b1ba208 */ /* 0x000fca0004800000 */
[----:B------:R0:W-:Y:S04]  /*13a0*/  @!P2 STG.E.64 desc[UR4][R12.64], R26 ;  /* 0x0000001a0c00a986 */ /* 0x0001e8000c101b04 */
[----:B------:R-:W2:Y:S04]  /*13b0*/  @!P3 LDG.E.64 R16, desc[UR4][R16.64] ;  /* 0x000000041010b981 */ /* 0x000ea8000c1e1b00 */
[----:B------:R-:W2:Y:S01]  /*13c0*/  @!P3 LDG.E.64 R18, desc[UR4][R18.64] ;  /* 0x000000041212b981 */ /* 0x000ea2000c1e1b00 */
[----:B------:R-:W-:Y:S01]  /*13d0*/  VIADD R14, R14, 0x4 ;  /* 0x000000040e0e7836 */ /* 0x000fe20000000000 */
[----:B--2---:R-:W-:-:S02]  /*13e0*/  @!P3 DADD R20, R16, -R18 ;  /* 0x000000001014b229 */ /* 0x004fc40000000812 */
[----:B------:R-:W-:-:S08]  /*13f0*/  @!P3 DADD R24, -R16, R18 ;  /* 0x000000001018b229 */ /* 0x000fd00000000112 */
[----:B------:R-:W-:-:S06]  /*1400*/  @!P3 DSETP.GEU.AND P1, PT, R20, R24, PT ;  /* 0x000000181400b22a */ /* 0x000fcc0003f2e000 */
[----:B------:R-:W-:Y:S02]  /*1410*/  @!P3 FSEL R24, R24, R20, !P1 ;  /* 0x000000141818b208 */ /* 0x000fe40004800000 */
[----:B------:R-:W-:Y:S01]  /*1420*/  @!P3 FSEL R25, R25, R21, !P1 ;  /* 0x000000151919b208 */ /* 0x000fe20004800000 */
[----:B------:R-:W-:-:S05]  /*1430*/  @!P3 IMAD.WIDE R20, R3, 0x8, R4 ;  /* 0x000000080314b825 */ /* 0x000fca00078e0204 */
[----:B------:R0:W-:Y:S02]  /*1440*/  @!P3 STG.E.64 desc[UR4][R20.64], R24 ;  /* 0x000000181400b986 */ /* 0x0001e4000c101b04 */
.L_x_1013:
[----:B------:R-:W-:Y:S05]  /*1450*/  @!P0 EXIT ;  /* 0x000000000000894d */ /* 0x000fea0003800000 */
[----:B------:R-:W-:Y:S02]  /*1460*/  ISETP.NE.AND P0, PT, R10, 0x1, PT ;  /* 0x000000010a00780c */ /* 0x000fe40003f05270 */
[----:B------:R-:W-:-:S04]  /*1470*/  LOP3.LUT R0, R0, 0x1, RZ, 0xc0, !PT ;  /* 0x0000000100007812 */ /* 0x000fc800078ec0ff */
[----:B------:R-:W-:-:S07]  /*1480*/  ISETP.NE.U32.AND P3, PT, R0, 0x1, PT ;  /* 0x000000010000780c */ /* 0x000fce0003f65070 */
[----:B------:R-:W-:Y:S06]  /*1490*/  @!P0 BRA `(.L_x_1014) ;  /* 0x00000000006c8947 */ /* 0x000fec0003800000 */
[----:B------:R-:W-:-:S05]  /*14a0*/  IMAD R15, R14, 0x80, R23 ;  /* 0x000000800e0f7824 */ /* 0x000fca00078e0217 */
[----:B------:R-:W-:-:S13]  /*14b0*/  ISETP.GE.AND P0, PT, R15, R2, PT ;  /* 0x000000020f00720c */ /* 0x000fda0003f06270 */
[----:B------:R-:W-:-:S04]  /*14c0*/  @!P0 IMAD.WIDE R10, R15, 0x8, R6 ;  /* 0x000000080f0a8825 */ /* 0x000fc800078e0206 */
[C---:B0-----:R-:W-:Y:S02]  /*14d0*/  @!P0 IMAD.WIDE R12, R15.reuse, 0x8, R8 ;  /* 0x000000080f0c8825 */ /* 0x041fe400078e0208 */
[----:B------:R-:W2:Y:S04]  /*14e0*/  @!P0 LDG.E.64 R10, desc[UR4][R10.64] ;  /* 0x000000040a0a8981 */ /* 0x000ea8000c1e1b00 */
[----:B------:R-:W2:Y:S01]  /*14f0*/  @!P0 LDG.E.64 R12, desc[UR4][R12.64] ;  /* 0x000000040c0c8981 */ /* 0x000ea2000c1e1b00 */
[----:B------:R-:W-:-:S05]  /*1500*/  VIADD R3, R15, 0x80 ;  /* 0x000000800f037836 */ /* 0x000fca0000000000 */
[----:B------:R-:W-:Y:S01]  /*1510*/  ISETP.GE.AND P2, PT, R3, R2, PT ;  /* 0x000000020300720c */ /* 0x000fe20003f46270 */
[C-C-:B--234-:R-:W-:Y:S02]  /*1520*/  @!P0 DADD R16, R10.reuse, -R12.reuse ;  /* 0x000000000a108229 */ /* 0x15cfe4000000080c */
[----:B------:R-:W-:-:S10]  /*1530*/  @!P0 DADD R18, -R10, R12 ;  /* 0x000000000a128229 */ /* 0x000fd4000000010c */
[----:B------:R-:W-:Y:S01]  /*1540*/  @!P2 IMAD.WIDE R10, R3, 0x8, R8 ;  /* 0x00000008030aa825 */ /* 0x000fe200078e0208 */
        /* <DEDUP_REMOVED lines=16> */
.L_x_1014:
[----:B------:R-:W-:Y:S05]  /*1650*/  @P3 EXIT ;  /* 0x000000000000394d */ /* 0x000fea0003800000 */
[----:B------:R-:W-:-:S05]  /*1660*/  IMAD R23, R14, 0x80, R23 ;  /* 0x000000800e177824 */ /* 0x000fca00078e0217 */
[----:B------:R-:W-:-:S13]  /*1670*/  ISETP.GE.AND P0, PT, R23, R2, PT ;  /* 0x000000021700720c */ /* 0x000fda0003f06270 */
[----:B------:R-:W-:Y:S05]  /*1680*/  @P0 EXIT ;  /* 0x000000000000094d */ /* 0x000fea0003800000 */
[----:B------:R-:W-:-:S04]  /*1690*/  IMAD.WIDE R6, R23, 0x8, R6 ;  /* 0x0000000817067825 */ /* 0x000fc800078e0206 */
[C---:B------:R-:W-:Y:S02]  /*16a0*/  IMAD.WIDE R8, R23.reuse, 0x8, R8 ;  /* 0x0000000817087825 */ /* 0x040fe400078e0208 */
[----:B------:R-:W5:Y:S04]  /*16b0*/  LDG.E.64 R6, desc[UR4][R6.64] ;  /* 0x0000000406067981 */ /* 0x000f68000c1e1b00 */
[----:B------:R-:W5:Y:S01]  /*16c0*/  LDG.E.64 R8, desc[UR4][R8.64] ;  /* 0x0000000408087981 */ /* 0x000f62000c1e1b00 */
[----:B------:R-:W-:Y:S01]  /*16d0*/  IMAD.WIDE R4, R23, 0x8, R4 ;  /* 0x0000000817047825 */ /* 0x000fe200078e0204 */
[C-C-:B-----5:R-:W-:Y:S02]  /*16e0*/  DADD R2, R6.reuse, -R8.reuse ;  /* 0x0000000006027229 */ /* 0x160fe40000000808 */
[----:B------:R-:W-:-:S08]  /*16f0*/  DADD R10, -R6, R8 ;  /* 0x00000000060a7229 */ /* 0x000fd00000000108 */
[----:B------:R-:W-:-:S06]  /*1700*/  DSETP.GEU.AND P0, PT, R2, R10, PT ;  /* 0x0000000a0200722a */ /* 0x000fcc0003f0e000 */
[----:B------:R-:W-:Y:S02]  /*1710*/  FSEL R2, R10, R2, !P0 ;  /* 0x000000020a027208 */ /* 0x000fe40004000000 */
[----:B------:R-:W-:-:S05]  /*1720*/  FSEL R3, R11, R3, !P0 ;  /* 0x000000030b037208 */ /* 0x000fca0004000000 */
[----:B------:R-:W-:Y:S01]  /*1730*/  STG.E.64 desc[UR4][R4.64], R2 ;  /* 0x0000000204007986 */ /* 0x000fe2000c101b04 */
[----:B------:R-:W-:Y:S05]  /*1740*/  EXIT ;  /* 0x000000000000794d */ /* 0x000fea0003800000 */
.L_x_996:
[----:B------:R-:W-:-:S13]  /*1750*/  ISETP.GE.AND P0, PT, R0, 0x1, PT ;  /* 0x000000010000780c */ /* 0x000fda0003f06270 */
[----:B------:R-:W-:Y:S05]  /*1760*/  @!P0 EXIT ;  /* 0x000000000000894d */ /* 0x000fea0003800000 */
[----:B------:R-:W-:Y:S01]  /*1770*/  ISETP.GE.U32.AND P0, PT, R0, 0x8, PT ;  /* 0x000000080000780c */ /* 0x000fe20003f06070 */
[----:B------:R-:W-:-:S12]  /*1780*/  IMAD.MOV.U32 R34, RZ, RZ, RZ ;  /* 0x000000ffff227224 */ /* 0x000fd800078e00ff */
[----:B------:R-:W-:Y:S05]  /*1790*/  @!P0 BRA `(.L_x_1015) ;  /* 0x0000000400808947 */ /* 0x000fea0003800000 */
[----:B------:R-:W0:Y:S01]  /*17a0*/  LDC.64 R24, c[0x0][0x390] ;  /* 0x0000e400ff187b82 */ /* 0x000e220000000a00 */
[----:B------:R-:W-:Y:S02]  /*17b0*/  IADD3 R17, P0, PT, R3, 0xc00, RZ ;  /* 0x00000c0003117810 */ /* 0x000fe40007f1e0ff */
[----:B------:R-:W-:Y:S02]  /*17c0*/  LEA R10, P2, R16, R10, 0x3 ;  /* 0x0000000a100a7211 */ /* 0x000fe400078418ff */
[C---:B------:R-:W-:Y:S01]  /*17d0*/  IADD3 R12, P1, PT, R17.reuse, R12, RZ ;  /* 0x0000000c110c7210 */ /* 0x040fe20007f3e0ff */
[----:B------:R-:W-:Y:S01]  /*17e0*/  IMAD.X R2, RZ, RZ, R35, P0 ;  /* 0x000000ffff027224 */ /* 0x000fe200000e0623 */
[----:B------:R-:W-:Y:S01]  /*17f0*/  IADD3 R14, P0, PT, R17, UR6, RZ ;  /* 0x00000006110e7c10 */ /* 0x000fe2000ff1e0ff */
[----:B------:R-:W1:Y:S01]  /*1800*/  LDC.64 R18, c[0x0][0x398] ;  /* 0x0000e600ff127b82 */ /* 0x000e620000000a00 */
[----:B------:R-:W-:Y:S01]  /*1810*/  LOP3.LUT R34, R0, 0x7ffffff8, RZ, 0xc0, !PT ;  /* 0x7ffffff800227812 */ /* 0x000fe200078ec0ff */
[----:B------:R-:W-:Y:S01]  /*1820*/  IMAD.X R13, R2, 0x1, R13, P1 ;  /* 0x00000001020d7824 */ /* 0x000fe200008e060d */
[----:B------:R-:W-:-:S02]  /*1830*/  LEA.HI.X R11, R16, R11, R15, 0x3, P2 ;  /* 0x0000000b100b7211 */ /* 0x000fc400010f1c0f */
[----:B------:R-:W-:Y:S01]  /*1840*/  IADD3.X R15, PT, PT, R2, UR7, RZ, P0, !PT ;  /* 0x00000007020f7c10 */ /* 0x000fe200087fe4ff */
[C---:B------:R-:W-:Y:S02]  /*1850*/  VIADD R2, R23.reuse, 0x80 ;  /* 0x0000008017027836 */ /* 0x040fe40000000000 */
[----:B------:R-:W2:Y:S01]  /*1860*/  LDC.64 R20, c[0x0][0x3a8] ;  /* 0x0000ea00ff147b82 */ /* 0x000ea20000000a00 */
[----:B------:R-:W-:Y:S02]  /*1870*/  IMAD.MOV R36, RZ, RZ, -R34 ;  /* 0x000000ffff247224 */ /* 0x000fe400078e0a22 */
[----:B0-----:R-:W-:-:S04]  /*1880*/  IMAD.WIDE.U32 R16, R23, 0x8, R24 ;  /* 0x0000000817107825 */ /* 0x001fc800078e0018 */
[----:B-1----:R-:W-:-:S04]  /*1890*/  IMAD.WIDE.U32 R18, R23, 0x8, R18 ;  /* 0x0000000817127825 */ /* 0x002fc800078e0012 */
[----:B--2---:R-:W-:-:S07]  /*18a0*/  IMAD.WIDE.U32 R20, R23, 0x8, R20 ;  /* 0x0000000817147825 */ /* 0x004fce00078e0014 */
.L_x_1016:
[-C--:B------:R-:W-:Y:S02]  /*18b0*/  IADD3 R26, P1, PT, R20, R3.reuse, RZ ;  /* 0x00000003141a7210 */ /* 0x080fe40007f3e0ff */
[----:B------:R-:W-:-:S03]  /*18c0*/  IADD3 R28, P0, PT, R18, R3, RZ ;  /* 0x00000003121c7210 */ /* 0x000fc60007f1e0ff */
[--C-:B------:R-:W-:Y:S02]  /*18d0*/  IMAD.X R27, R21, 0x1, R35.reuse, P1 ;  /* 0x00000001151b7824 */ /* 0x100fe400008e0623 */
[----:B------:R-:W-:-:S04]  /*18e0*/  IMAD.X R29, R19, 0x1, R35, P0 ;  /* 0x00000001131d7824 */ /* 0x000fc800000e0623 */
[----:B------:R-:W2:Y:S04]  /*18f0*/  LDG.E.64 R26, desc[UR4][R26.64] ;  /* 0x000000041a1a7981 */ /* 0x000ea8000c1e1b00 */
[----:B------:R-:W2:Y:S01]  /*1900*/  LDG.E.64 R24, desc[UR4][R28.64] ;  /* 0x000000041c187981 */ /* 0x000ea2000c1e1b00 */
[----:B------:R-:W-:-:S05]  /*1910*/  IADD3 R30, P1, PT, R16, R3, RZ ;  /* 0x00000003101e7210 */ /* 0x000fca0007f3e0ff */
[----:B------:R-:W-:Y:S01]  /*1920*/  IMAD.X R31, R17, 0x1, R35, P1 ;  /* 0x00000001111f7824 */ /* 0x000fe200008e0623 */
[C-C-:B--2---:R-:W-:Y:S02]  /*1930*/  DADD R22, R24.reuse, -R26.reuse ;  /* 0x0000000018167229 */ /* 0x144fe4000000081a */
[----:B------:R-:W-:-:S08]  /*1940*/  DADD R24, -R24, R26 ;  /* 0x0000000018187229 */ /* 0x000fd0000000011a */
[----:B------:R-:W-:-:S06]  /*1950*/  DSETP.GEU.AND P0, PT, R22, R24, PT ;  /* 0x000000181600722a */ /* 0x000fcc0003f0e000 */
[----:B------:R-:W-:Y:S02]  /*1960*/  FSEL R32, R24, R22, !P0 ;  /* 0x0000001618207208 */ /* 0x000fe40004000000 */
[----:B------:R-:W-:Y:S01]  /*1970*/  FSEL R33, R25, R23, !P0 ;  /* 0x0000001719217208 */ /* 0x000fe20004000000 */
[----:B------:R-:W-:-:S04]  /*1980*/  IMAD.WIDE R22, R2, 0x8, R10 ;  /* 0x0000000802167825 */ /* 0x000fc800078e020a */
[----:B------:R-:W-:Y:S01]  /*1990*/  IMAD.WIDE R24, R2, 0x8, R14 ;  /* 0x0000000802187825 */ /* 0x000fe200078e020e */
[----:B------:R0:W-:Y:S04]  /*19a0*/  STG.E.64 desc[UR4][R30.64], R32 ;  /* 0x000000201e007986 */ /* 0x0001e8000c101b04 */
[----:B------:R-:W2:Y:S04]  /*19b0*/  LDG.E.64 R28, desc[UR4][R24.64+-0xc00] ;  /* 0xfff40004181c7981 */ /* 0x000ea8000c1e1b00 */
[----:B0-----:R-:W2:Y:S02]  /*19c0*/  LDG.E.64 R30, desc[UR4][R22.64] ;  /* 0x00000004161e7981 */ /* 0x001ea4000c1e1b00 */
[----:B--2---:R-:W-:-:S02]  /*19d0*/  DADD R26, R30, -R28 ;  /* 0x000000001e1a7229 */ /* 0x004fc4000000081c */
[----:B------:R-:W-:-:S08]  /*19e0*/  DADD R28, -R30, R28 ;  /* 0x000000001e1c7229 */ /* 0x000fd0000000011c */
[----:B------:R-:W-:-:S06]  /*19f0*/  DSETP.GEU.AND P0, PT, R26, R28, PT ;  /* 0x0000001c1a00722a */ /* 0x000fcc0003f0e000 */
[----:B------:R-:W-:Y:S02]  /*1a00*/  FSEL R28, R28, R26, !P0 ;  /* 0x0000001a1c1c7208 */ /* 0x000fe40004000000 */
[----:B------:R-:W-:Y:S01]  /*1a10*/  FSEL R29, R29, R27, !P0 ;  /* 0x0000001b1d1d7208 */ /* 0x000fe20004000000 */
[----:B------:R-:W-:-:S05]  /*1a20*/  IMAD.WIDE R26, R2, 0x8, R12 ;  /* 0x00000008021a7825 */ /* 0x000fca00078e020c */
[----:B------:R0:W-:Y:S04]  /*1a30*/  STG.E.64 desc[UR4][R26.64+-0xc00], R28 ;  /* 0xfff4001c1a007986 */ /* 0x0001e8000c101b04 */
[----:B------:R-:W0:Y:S04]  /*1a40*/  LDG.E.64 R32, desc[UR4][R22.64+0x400] ;  /* 0x0004000416207981 */ /* 0x000e28000c1e1b00 */
[----:B------:R-:W0:Y:S02]  /*1a50*/  LDG.E.64 R30, desc[UR4][R24.64+-0x800] ;  /* 0xfff80004181e7981 */ /* 0x000e24000c1e1b00 */
[----:B0-----:R-:W-:-:S02]  /*1a60*/  DADD R28, R32, -R30 ;  /* 0x00000000201c7229 */ /* 0x001fc4000000081e */
[----:B------:R-:W-:-:S08]  /*1a70*/  DADD R30, -R32, R30 ;  /* 0x00000000201e7229 */ /* 0x000fd0000000011e */
[----:B------:R-:W-:-:S06]  /*1a80*/  DSETP.GEU.AND P0, PT, R28, R30, PT ;  /* 0x0000001e1c00722a */ /* 0x000fcc0003f0e000 */
[----:B------:R-:W-:Y:S02]  /*1a90*/  FSEL R32, R30, R28, !P0 ;  /* 0x0000001c1e207208 */ /* 0x000fe40004000000 */
[----:B------:R-:W-:-:S05]  /*1aa0*/  FSEL R33, R31, R29, !P0 ;  /* 0x0000001d1f217208 */ /* 0x000fca0004000000 */
[----:B------:R0:W-:Y:S04]  /*1ab0*/  STG.E.64 desc[UR4][R26.64+-0x800], R32 ;  /* 0xfff800201a007986 */ /* 0x0001e8000c101b04 */
[----:B------:R-:W2:Y:S04]  /*1ac0*/  LDG.E.64 R30, desc[UR4][R24.64+-0x400] ;  /* 0xfffc0004181e7981 */ /* 0x000ea8000c1e1b00 */
[----:B0-----:R-:W2:Y:S02]  /*1ad0*/  LDG.E.64 R32, desc[UR4][R22.64+0x800] ;  /* 0x0008000416207981 */ /* 0x001ea4000c1e1b00 */
[----:B--2---:R-:W-:-:S02]  /*1ae0*/  DADD R28, R32, -R30 ;  /* 0x00000000201c7229 */ /* 0x004fc4000000081e */
[----:B------:R-:W-:-:S08]  /*1af0*/  DADD R30, -R32, R30 ;  /* 0x00000000201e7229 */ /* 0x000fd0000000011e */
[----:B------:R-:W-:-:S06]  /*1b00*/  DSETP.GEU.AND P0, PT, R28, R30, PT ;  /* 0x0000001e1c00722a */ /* 0x000fcc0003f0e000 */
[----:B------:R-:W-:Y:S02]  /*1b10*/  FSEL R28, R30, R28, !P0 ;  /* 0x0000001c1e1c7208 */ /* 0x000fe40004000000 */
[----:B------:R-:W-:-:S05]  /*1b20*/  FSEL R29, R31, R29, !P0 ;  /* 0x0000001d1f1d7208 */ /* 0x000fca0004000000 */
        /* <DEDUP_REMOVED lines=26> */
[----:B------:R-:W2:Y:S01]  /*1cd0*/  LDG.E.64 R24, desc[UR4][R24.64+0xc00] ;  /* 0x000c000418187981 */ /* 0x000ea2000c1e1b00 */
[----:B------:R-:W-:Y:S01]  /*1ce0*/  VIADD R36, R36, 0x8 ;  /* 0x0000000824247836 */ /* 0x000fe20000000000 */
[----:B------:R-:W-:Y:S01]  /*1cf0*/  IADD3 R3, P1, PT, R3, 0x2000, RZ ;  /* 0x0000200003037810 */ /* 0x000fe20007f3e0ff */
[----:B------:R-:W-:-:S04]  /*1d00*/  VIADD R2, R2, 0x400 ;  /* 0x0000040002027836 */ /* 0x000fc80000000000 */
[----:B------:R-:W-:Y:S01]  /*1d10*/  IMAD.X R35, RZ, RZ, R35, P1 ;  /* 0x000000ffff237224 */ /* 0x000fe200008e0623 */
[C-C-:B--2---:R-:W-:Y:S02]  /*1d20*/  DADD R30, R32.reuse, -R24.reuse ;  /* 0x00000000201e7229 */ /* 0x144fe40000000818 */
[----:B------:R-:W-:-:S08]  /*1d30*/  DADD R32, -R32, R24 ;  /* 0x0000000020207229 */ /* 0x000fd00000000118 */
[----:B------:R-:W-:-:S06]  /*1d40*/  DSETP.GEU.AND P0, PT, R30, R32, PT ;  /* 0x000000201e00722a */ /* 0x000fcc0003f0e000 */
[----:B------:R-:W-:Y:S02]  /*1d50*/  FSEL R30, R32, R30, !P0 ;  /* 0x0000001e201e7208 */ /* 0x000fe40004000000 */
[----:B------:R-:W-:-:S05]  /*1d60*/  FSEL R31, R33, R31, !P0 ;  /* 0x0000001f211f7208 */ /* 0x000fca0004000000 */
[----:B------:R0:W-:Y:S01]  /*1d70*/  STG.E.64 desc[UR4][R26.64+0xc00], R30 ;  /* 0x000c001e1a007986 */ /* 0x0001e2000c101b04 */
[----:B------:R-:W-:-:S13]  /*1d80*/  ISETP.NE.AND P0, PT, R36, RZ, PT ;  /* 0x000000ff2400720c */ /* 0x000fda0003f05270 */
[----:B0-----:R-:W-:Y:S05]  /*1d90*/  @P0 BRA `(.L_x_1016) ;  /* 0xfffffff800c40947 */ /* 0x001fea000383ffff */
.L_x_1015:
[----:B------:R-:W-:-:S13]  /*1da0*/  LOP3.LUT P0, R2, R0, 0x7, RZ, 0xc0, !PT ;  /* 0x0000000700027812 */ /* 0x000fda000780c0ff */
[----:B------:R-:W-:Y:S05]  /*1db0*/  @!P0 EXIT ;  /* 0x000000000000894d */ /* 0x000fea0003800000 */
[----:B------:R-:W0:Y:S01]  /*1dc0*/  S2R R13, SR_TID.X ;  /* 0x00000000000d7919 */ /* 0x000e220000002100 */
[----:B------:R-:W-:Y:S02]  /*1dd0*/  ISETP.GE.U32.AND P0, PT, R2, 0x4, PT ;  /* 0x000000040200780c */ /* 0x000fe40003f06070 */
[----:B------:R-:W-:-:S04]  /*1de0*/  LOP3.LUT R12, R0, 0x3, RZ, 0xc0, !PT ;  /* 0x00000003000c7812 */ /* 0x000fc800078ec0ff */
[----:B------:R-:W-:-:S07]  /*1df0*/  ISETP.NE.AND P1, PT, R12, RZ, PT ;  /* 0x000000ff0c00720c */ /* 0x000fce0003f25270 */
[----:B------:R-:W-:Y:S06]  /*1e00*/  @!P0 BRA `(.L_x_1017) ;  /* 0x0000000000948947 */ /* 0x000fec0003800000 */
[----:B0-----:R-:W-:-:S04]  /*1e10*/  IMAD R21, R34, 0x80, R13 ;  /* 0x0000008022157824 */ /* 0x001fc800078e020d */
[----:B------:R-:W-:-:S04]  /*1e20*/  IMAD.WIDE R10, R21, 0x8, R6 ;  /* 0x00000008150a7825 */ /* 0x000fc800078e0206 */
[----:B------:R-:W-:Y:S01]  /*1e30*/  IMAD.WIDE R2, R21, 0x8, R8 ;  /* 0x0000000815027825 */ /* 0x000fe200078e0208 */
[----:B------:R-:W2:Y:S04]  /*1e40*/  LDG.E.64 R14, desc[UR4][R10.64] ;  /* 0x000000040a0e7981 */ /* 0x000ea8000c1e1b00 */
[----:B------:R-:W2:Y:S02]  /*1e50*/  LDG.E.64 R16, desc[UR4][R2.64] ;  /* 0x0000000402107981 */ /* 0x000ea4000c1e1b00 */
[C-C-:B--2---:R-:W-:Y:S02]  /*1e60*/  DADD R18, R14.reuse, -R16.reuse ;  /* 0x000000000e127229 */ /* 0x144fe40000000810 */
[----:B------:R-:W-:-:S08]  /*1e70*/  DADD R14, -R14, R16 ;  /* 0x000000000e0e7229 */ /* 0x000fd00000000110 */
[----:B------:R-:W-:-:S06]  /*1e80*/  DSETP.GEU.AND P0, PT, R18, R14, PT ;  /* 0x0000000e1200722a */ /* 0x000fcc0003f0e000 */
[----:B------:R-:W-:Y:S02]  /*1e90*/  FSEL R22, R14, R18, !P0 ;  /* 0x000000120e167208 */ /* 0x000fe40004000000 */
[----:B------:R-:W-:Y:S01]  /*1ea0*/  FSEL R23, R15, R19, !P0 ;  /* 0x000000130f177208 */ /* 0x000fe20004000000 */
[----:B------:R-:W-:-:S05]  /*1eb0*/  IMAD.WIDE R14, R21, 0x8, R4 ;  /* 0x00000008150e7825 */ /* 0x000fca00078e0204 */
[----:B------:R0:W-:Y:S04]  /*1ec0*/  STG.E.64 desc[UR4][R14.64], R22 ;  /* 0x000000160e007986 */ /* 0x0001e8000c101b04 */
[----:B------:R-:W2:Y:S04]  /*1ed0*/  LDG.E.64 R16, desc[UR4][R10.64+0x400] ;  /* 0x000400040a107981 */ /* 0x000ea8000c1e1b00 */
[----:B------:R-:W2:Y:S02]  /*1ee0*/  LDG.E.64 R18, desc[UR4][R2.64+0x400] ;  /* 0x0004000402127981 */ /* 0x000ea4000c1e1b00 */
[----:B--2---:R-:W-:-:S02]  /*1ef0*/  DADD R20, R16, -R18 ;  /* 0x0000000010147229 */ /* 0x004fc40000000812 */
[----:B------:R-:W-:-:S08]  /*1f00*/  DADD R16, -R16, R18 ;  /* 0x0000000010107229 */ /* 0x000fd00000000112 */
[----:B------:R-:W-:-:S06]  /*1f10*/  DSETP.GEU.AND P0, PT, R20, R16, PT ;  /* 0x000000101400722a */ /* 0x000fcc0003f0e000 */
[----:B------:R-:W-:Y:S02]  /*1f20*/  FSEL R24, R16, R20, !P0 ;  /* 0x0000001410187208 */ /* 0x000fe40004000000 */
[----:B------:R-:W-:-:S05]  /*1f30*/  FSEL R25, R17, R21, !P0 ;  /* 0x0000001511197208 */ /* 0x000fca0004000000 */
[----:B------:R1:W-:Y:S04]  /*1f40*/  STG.E.64 desc[UR4][R14.64+0x400], R24 ;  /* 0x000400180e007986 */ /* 0x0003e8000c101b04 */
[----:B------:R-:W2:Y:S04]  /*1f50*/  LDG.E.64 R16, desc[UR4][R10.64+0x800] ;  /* 0x000800040a107981 */ /* 0x000ea8000c1e1b00 */
[----:B------:R-:W2:Y:S02]  /*1f60*/  LDG.E.64 R18, desc[UR4][R2.64+0x800] ;  /* 0x0008000402127981 */ /* 0x000ea4000c1e1b00 */
[----:B--2---:R-:W-:-:S02]  /*1f70*/  DADD R20, R16, -R18 ;  /* 0x0000000010147229 */ /* 0x004fc40000000812 */
[----:B------:R-:W-:-:S08]  /*1f80*/  DADD R16, -R16, R18 ;  /* 0x0000000010107229 */ /* 0x000fd00000000112 */
[----:B------:R-:W-:-:S06]  /*1f90*/  DSETP.GEU.AND P0, PT, R20, R16, PT ;  /* 0x000000101400722a */ /* 0x000fcc0003f0e000 */
[----:B0-----:R-:W-:Y:S02]  /*1fa0*/  FSEL R22, R16, R20, !P0 ;  /* 0x0000001410167208 */ /* 0x001fe40004000000 */
[----:B------:R-:W-:-:S05]  /*1fb0*/  FSEL R23, R17, R21, !P0 ;  /* 0x0000001511177208 */ /* 0x000fca0004000000 */
[----:B------:R1:W-:Y:S04]  /*1fc0*/  STG.E.64 desc[UR4][R14.64+0x800], R22 ;  /* 0x000800160e007986 */ /* 0x0003e8000c101b04 */
[----:B------:R-:W2:Y:S04]  /*1fd0*/  LDG.E.64 R16, desc[UR4][R10.64+0xc00] ;  /* 0x000c00040a107981 */ /* 0x000ea8000c1e1b00 */
[----:B------:R-:W2:Y:S01]  /*1fe0*/  LDG.E.64 R18, desc[UR4][R2.64+0xc00] ;  /* 0x000c000402127981 */ /* 0x000ea2000c1e1b00 */
[----:B------:R-:W-:Y:S01]  /*1ff0*/  VIADD R34, R34, 0x4 ;  /* 0x0000000422227836 */ /* 0x000fe20000000000 */
[----:B--2---:R-:W-:-:S02]  /*2000*/  DADD R20, R16, -R18 ;  /* 0x0000000010147229 */ /* 0x004fc40000000812 */
[----:B------:R-:W-:-:S08]  /*2010*/  DADD R16, -R16, R18 ;  /* 0x0000000010107229 */ /* 0x000fd00000000112 */
[----:B------:R-:W-:-:S06]  /*2020*/  DSETP.GEU.AND P0, PT, R20, R16, PT ;  /* 0x000000101400722a */ /* 0x000fcc0003f0e000 */
[----:B------:R-:W-:Y:S02]  /*2030*/  FSEL R16, R16, R20, !P0 ;  /* 0x0000001410107208 */ /* 0x000fe40004000000 */
[----:B------:R-:W-:-:S05]  /*2040*/  FSEL R17, R17, R21, !P0 ;  /* 0x0000001511117208 */ /* 0x000fca0004000000 */
[----:B------:R1:W-:Y:S02]  /*2050*/  STG.E.64 desc[UR4][R14.64+0xc00], R16 ;  /* 0x000c00100e007986 */ /* 0x0003e4000c101b04 */
.L_x_1017:
[----:B------:R-:W-:Y:S05]  /*2060*/  @!P1 EXIT ;  /* 0x000000000000994d */ /* 0x000fea0003800000 */
[----:B------:R-:W-:Y:S02]  /*2070*/  ISETP.NE.AND P0, PT, R12, 0x1, PT ;  /* 0x000000010c00780c */ /* 0x000fe40003f05270 */
[----:B------:R-:W-:-:S04]  /*2080*/  LOP3.LUT R0, R0, 0x1, RZ, 0xc0, !PT ;  /* 0x0000000100007812 */ /* 0x000fc800078ec0ff */
[----:B------:R-:W-:-:S07]  /*2090*/  ISETP.NE.U32.AND P1, PT, R0, 0x1, PT ;  /* 0x000000010000780c */ /* 0x000fce0003f25070 */
[----:B------:R-:W-:Y:S06]  /*20a0*/  @!P0 BRA `(.L_x_1018) ;  /* 0x0000000000548947 */ /* 0x000fec0003800000 */
[----:B01----:R-:W-:-:S04]  /*20b0*/  IMAD R23, R34, 0x80, R13 ;  /* 0x0000008022177824 */ /* 0x003fc800078e020d */
[----:B------:R-:W-:-:S04]  /*20c0*/  IMAD.WIDE R18, R23, 0x8, R6 ;  /* 0x0000000817127825 */ /* 0x000fc800078e0206 */
[C---:B------:R-:W-:Y:S01]  /*20d0*/  IMAD.WIDE R20, R23.reuse, 0x8, R8 ;  /* 0x0000000817147825 */ /* 0x040fe200078e0208 */
[----:B------:R-:W2:Y:S04]  /*20e0*/  LDG.E.64 R2, desc[UR4][R18.64] ;  /* 0x0000000412027981 */ /* 0x000ea8000c1e1b00 */
[----:B------:R-:W2:Y:S01]  /*20f0*/  LDG.E.64 R10, desc[UR4][R20.64] ;  /* 0x00000004140a7981 */ /* 0x000ea2000c1e1b00 */
[----:B------:R-:W-:Y:S01]  /*2100*/  IMAD.WIDE R22, R23, 0x8, R4 ;  /* 0x0000000817167825 */ /* 0x000fe200078e0204 */
[C-C-:B--2---:R-:W-:Y:S02]  /*2110*/  DADD R14, R2.reuse, -R10.reuse ;  /* 0x00000000020e7229 */ /* 0x144fe4000000080a */
[----:B------:R-:W-:-:S08]  /*2120*/  DADD R2, -R2, R10 ;  /* 0x0000000002027229 */ /* 0x000fd0000000010a */
[----:B------:R-:W-:-:S06]  /*2130*/  DSETP.GEU.AND P0, PT, R14, R2, PT ;  /* 0x000000020e00722a */ /* 0x000fcc0003f0e000 */
[----:B------:R-:W-:Y:S02]  /*2140*/  FSEL R16, R2, R14, !P0 ;  /* 0x0000000e02107208 */ /* 0x000fe40004000000 */
[----:B------:R-:W-:-:S05]  /*2150*/  FSEL R17, R3, R15, !P0 ;  /* 0x0000000f03117208 */ /* 0x000fca0004000000 */
[----:B------:R2:W-:Y:S04]  /*2160*/  STG.E.64 desc[UR4][R22.64], R16 ;  /* 0x0000001016007986 */ /* 0x0005e8000c101b04 */
[----:B------:R-:W3:Y:S04]  /*2170*/  LDG.E.64 R2, desc[UR4][R18.64+0x400] ;  /* 0x0004000412027981 */ /* 0x000ee8000c1e1b00 */
[----:B------:R-:W3:Y:S01]  /*2180*/  LDG.E.64 R10, desc[UR4][R20.64+0x400] ;  /* 0x00040004140a7981 */ /* 0x000ee2000c1e1b00 */
[----:B------:R-:W-:Y:S01]  /*2190*/  VIADD R34, R34, 0x2 ;  /* 0x0000000222227836 */ /* 0x000fe20000000000 */
[----:B---3--:R-:W-:-:S02]  /*21a0*/  DADD R14, R2, -R10 ;  /* 0x00000000020e7229 */ /* 0x008fc4000000080a */
[----:B------:R-:W-:-:S08]  /*21b0*/  DADD R2, -R2, R10 ;  /* 0x0000000002027229 */ /* 0x000fd0000000010a */
[----:B------:R-:W-:-:S06]  /*21c0*/  DSETP.GEU.AND P0, PT, R14, R2, PT ;  /* 0x000000020e00722a */ /* 0x000fcc0003f0e000 */
[----:B------:R-:W-:Y:S02]  /*21d0*/  FSEL R2, R2, R14, !P0 ;  /* 0x0000000e02027208 */ /* 0x000fe40004000000 */
[----:B------:R-:W-:-:S05]  /*21e0*/  FSEL R3, R3, R15, !P0 ;  /* 0x0000000f03037208 */ /* 0x000fca0004000000 */
[----:B------:R2:W-:Y:S02]  /*21f0*/  STG.E.64 desc[UR4][R22.64+0x400], R2 ;  /* 0x0004000216007986 */ /* 0x0005e4000c101b04 */
.L_x_1018:
[----:B------:R-:W-:Y:S05]  /*2200*/  @P1 EXIT ;  /* 0x000000000000194d */ /* 0x000fea0003800000 */
[----:B0-----:R-:W-:-:S04]  /*2210*/  IMAD R13, R34, 0x80, R13 ;  /* 0x00000080220d7824 */ /* 0x001fc800078e020d */
[----:B------:R-:W-:-:S04]  /*2220*/  IMAD.WIDE R6, R13, 0x8, R6 ;  /* 0x000000080d067825 */ /* 0x000fc800078e0206 */
[C---:B------:R-:W-:Y:S02]  /*2230*/  IMAD.WIDE R8, R13.reuse, 0x8, R8 ;  /* 0x000000080d087825 */ /* 0x040fe400078e0208 */
        /* <DEDUP_REMOVED lines=8> */
[----:B------:R-:W-:Y:S01]  /*22c0*/  STG.E.64 desc[UR4][R4.64], R2 ;  /* 0x0000000204007986 */ /* 0x000fe2000c101b04 */
[----:B------:R-:W-:Y:S05]  /*22d0*/  EXIT ;  /* 0x000000000000794d */ /* 0x000fea0003800000 */
.L_x_1019:
        /* <DEDUP_REMOVED lines=10> */
.L_x_1214:


//--------------------- .text._ZN3cub18CUB_300001_SM_10006detail9transform16transform_kernelINS2_10policy_hubILb1EN4cuda3std3__45tupleIJN6thrust24THRUST_300001_SM_1000_NS6detail15normal_iteratorINSA_10device_ptrIdEEEESF_EEEE10policy1000Ei12diff_functorIdESF_JPdSL_EEEvT0_iT1_T2_DpNS2_10kernel_argIT3_EE --------------------------
	.section	.text._ZN3cub18CUB_300001_SM_10006detail9transform16transform_kernelINS2_10policy_hubILb1EN4cuda3std3__45tupleIJN6thrust24THRUST_300001_SM_1000_NS6detail15normal_iteratorINSA_10device_ptrIdEEEESF_EEEE10policy1000Ei12diff_functorIdESF_JPdSL_EEEvT0_iT1_T2_DpNS2_10kernel_argIT3_EE,"ax",@progbits
	.align	128
        .global         _ZN3cub18CUB_300001_SM_10006detail9transform16transform_kernelINS2_10policy_hubILb1EN4cuda3std3__45tupleIJN6thrust24THRUST_300001_SM_1000_NS6detail15normal_iteratorINSA_10device_ptrIdEEEESF_EEEE10policy1000Ei12diff_functorIdESF_JPdSL_EEEvT0_iT1_T2_DpNS2_10kernel_argIT3_EE
        .type           _ZN3cub18CUB_300001_SM_10006detail9transform16transform_kernelINS2_10policy_hubILb1EN4cuda3std3__45tupleIJN6thrust24THRUST_300001_SM_1000_NS6detail15normal_iteratorINSA_10device_ptrIdEEEESF_EEEE10policy1000Ei12diff_functorIdESF_JPdSL_EEEvT0_iT1_T2_DpNS2_10kernel_argIT3_EE,@function
        .size           _ZN3cub18CUB_300001_SM_10006detail9transform16transform_kernelINS2_10policy_hubILb1EN4cuda3std3__45tupleIJN6thrust24THRUST_300001_SM_1000_NS6detail15normal_iteratorINSA_10device_ptrIdEEEESF_EEEE10policy1000Ei12diff_functorIdESF_JPdSL_EEEvT0_iT1_T2_DpNS2_10kernel_argIT3_EE,(.L_x_1215 - _ZN3cub18CUB_300001_SM_10006detail9transform16transform_kernelINS2_10policy_hubILb1EN4cuda3std3__45tupleIJN6thrust24THRUST_300001_SM_1000_NS6detail15normal_iteratorINSA_10device_ptrIdEEEESF_EEEE10policy1000Ei12diff_functorIdESF_JPdSL_EEEvT0_iT1_T2_DpNS2_10kernel_argIT3_EE)
        .other          _ZN3cub18CUB_300001_SM_10006detail9transform16transform_kernelINS2_10policy_hubILb1EN4cuda3std3__45tupleIJN6thrust24THRUST_300001_SM_1000_NS6detail15normal_iteratorINSA_10device_ptrIdEEEESF_EEEE10policy1000Ei12diff_functorIdESF_JPdSL_EEEvT0_iT1_T2_DpNS2_10kernel_argIT3_EE,@"STO_CUDA_ENTRY STV_DEFAULT"
_ZN3cub18CUB_300001_SM_10006detail9transform16transform_kernelINS2_10policy_hubILb1EN4cuda3std3__45tupleIJN6thrust24THRUST_300001_SM_1000_NS6detail15normal_iteratorINSA_10device_ptrIdEEEESF_EEEE10policy1000Ei12diff_functorIdESF_JPdSL_EEEvT0_iT1_T2_DpNS2_10kernel_argIT3_EE:
.text._ZN3cub18CUB_300001_SM_10006detail9transform16transform_kernelINS2_10policy_hubILb1EN4cuda3std3__45tupleIJN6thrust24THRUST_300001_SM_1000_NS6detail15normal_iteratorINSA_10device_ptrIdEEEESF_EEEE10policy1000Ei12diff_functorIdESF_JPdSL_EEEvT0_iT1_T2_DpNS2_10kernel_argIT3_EE:
[----:B------:R-:W-:Y:S08]  /*0000*/  LDC R1, c[0x0][0x37c] ;  /* 0x0000df00ff017b82 */ /* 0x000ff00000000800 */
[----:B------:R-:W0:Y:S01]  /*0010*/  S2UR UR14, SR_CTAID.X ;  /* 0x00000000000e79c3 */ /* 0x000e220000002500 */
[----:B------:R-:W1:Y:S01]  /*0020*/  LDCU.64 UR8, c[0x0][0x380] ;  /* 0x00007000ff0877ac */ /* 0x000e620008000a00 */
[----:B------:R-:W2:Y:S01]  /*0030*/  S2R R8, SR_TID.X ;  /* 0x0000000000087919 */ /* 0x000ea20000002100 */
[----:B------:R-:W-:Y:S01]  /*0040*/  BSSY.RECONVERGENT B0, `(.L_x_1020) ;  /* 0x0000020000007945 */ /* 0x000fe20003800200 */
[----:B-1----:R-:W-:-:S04]  /*0050*/  USHF.L.U32 UR7, UR9, 0x7, URZ ;  /* 0x0000000709077899 */ /* 0x002fc800080006ff */
[----:B0-----:R-:W-:-:S04]  /*0060*/  UIMAD UR4, UR7, UR14, URZ ;  /* 0x0000000e070472a4 */ /* 0x001fc8000f8e02ff */
[----:B------:R-:W-:-:S04]  /*0070*/  UIADD3 UR6, UPT, UPT, -UR4, UR8, URZ ;  /* 0x0000000804067290 */ /* 0x000fc8000fffe1ff */
[----:B------:R-:W-:Y:S01]  /*0080*/  UISETP.LT.AND UP0, UPT, UR7, UR6, UPT ;  /* 0x000000060700728c */ /* 0x000fe2000bf01270 */
[----:B--2---:R-:W-:-:S03]  /*0090*/  IMAD.SHL.U32 R0, R8, 0x80, RZ ;  /* 0x0000008008007824 */ /* 0x004fc600078e00ff */
[----:B------:R-:W-:-:S04]  /*00a0*/  USEL UR8, UR7, UR6, UP0 ;  /* 0x0000000607087287 */ /* 0x000fc80008000000 */
[----:B------:R-:W-:-:S06]  /*00b0*/  USHF.L.U32 UR5, UR8, 0x3, URZ ;  /* 0x0000000308057899 */ /* 0x000fcc00080006ff */
[----:B------:R-:W-:-:S13]  /*00c0*/  ISETP.GE.AND P0, PT, R0, UR5, PT ;  /* 0x0000000500007c0c */ /* 0x000fda000bf06270 */
[----:B------:R-:W-:Y:S05]  /*00d0*/  @P0 BRA `(.L_x_1021) ;  /* 0x0000000000580947 */ /* 0x000fea0003800000 */
[----:B------:R-:W0:Y:S01]  /*00e0*/  LDC.64 R2, c[0x0][0x398] ;  /* 0x0000e600ff027b82 */ /* 0x000e220000000a00 */
[----:B------:R-:W-:Y:S01]  /*00f0*/  IMAD.U32 R5, RZ, RZ, UR4 ;  /* 0x00000004ff057e24 */ /* 0x000fe2000f8e00ff */
[----:B------:R-:W-:Y:S01]  /*0100*/  BSSY.RECONVERGENT B1, `(.L_x_1022) ;  /* 0x000000a000017945 */ /* 0x000fe20003800200 */
[----:B------:R-:W-:Y:S02]  /*0110*/  IMAD.MOV.U32 R4, RZ, RZ, R0 ;  /* 0x000000ffff047224 */ /* 0x000fe400078e0000 */
[----:B0-----:R-:W-:-:S04]  /*0120*/  IMAD.WIDE.U32 R2, R8, 0x80, R2 ;  /* 0x0000008008027825 */ /* 0x001fc800078e0002 */
[----:B------:R-:W-:-:S07]  /*0130*/  IMAD.WIDE R2, R5, 0x8, R2 ;  /* 0x0000000805027825 */ /* 0x000fce00078e0202 */
.L_x_1023:
[----:B------:R-:W-:Y:S01]  /*0140*/  VIADD R4, R4, 0x4000 ;  /* 0x0000400004047836 */ /* 0x000fe20000000000 */
[----:B------:R0:W-:Y:S04]  /*0150*/  CCTL.E.PF2 [R2] ;  /* 0x000000000200798f */ /* 0x0001e80000800100 */
[----:B------:R-:W-:Y:S02]  /*0160*/  ISETP.GE.AND P0, PT, R4, UR5, PT ;  /* 0x0000000504007c0c */ /* 0x000fe4000bf06270 */
[----:B0-----:R-:W-:-:S05]  /*0170*/  IADD3 R2, P1, PT, R2, 0x4000, RZ ;  /* 0x0000400002027810 */ /* 0x001fca0007f3e0ff */
[----:B------:R-:W-:-:S06]  /*0180*/  IMAD.X R3, RZ, RZ, R3, P1 ;  /* 0x000000ffff037224 */ /* 0x000fcc00008e0603 */
[----:B------:R-:W-:Y:S05]  /*0190*/  @!P0 BRA `(.L_x_1023) ;  /* 0xfffffffc00e88947 */ /* 0x000fea000383ffff */
[----:B------:R-:W-:Y:S05]  /*01a0*/  BSYNC.RECONVERGENT B1 ;  /* 0x0000000000017941 */ /* 0x000fea0003800200 */
.L_x_1022:
[----:B------:R-:W0:Y:S02]  /*01b0*/  LDC.64 R2, c[0x0][0x3a8] ;  /* 0x0000ea00ff027b82 */ /* 0x000e240000000a00 */
[----:B0-----:R-:W-:-:S04]  /*01c0*/  IMAD.WIDE.U32 R2, R8, 0x80, R2 ;  /* 0x0000008008027825 */ /* 0x001fc800078e0002 */
[----:B------:R-:W-:-:S07]  /*01d0*/  IMAD.WIDE R2, R5, 0x8, R2 ;  /* 0x0000000805027825 */ /* 0x000fce00078e0202 */
.L_x_1024:
[----:B------:R-:W-:Y:S01]  /*01e0*/  VIADD R0, R0, 0x4000 ;  /* 0x0000400000007836 */ /* 0x000fe20000000000 */
[----:B------:R0:W-:Y:S04]  /*01f0*/  CCTL.E.PF2 [R2] ;  /* 0x000000000200798f */ /* 0x0001e80000800100 */
[----:B------:R-:W-:Y:S02]  /*0200*/  ISETP.GE.AND P0, PT, R0, UR5, PT ;  /* 0x0000000500007c0c */ /* 0x000fe4000bf06270 */
[----:B0-----:R-:W-:-:S05]  /*0210*/  IADD3 R2, P1, PT, R2, 0x4000, RZ ;  /* 0x0000400002027810 */ /* 0x001fca0007f3e0ff */
[----:B------:R-:W-:-:S06]  /*0220*/  IMAD.X R3, RZ, RZ, R3, P1 ;  /* 0x000000ffff037224 */ /* 0x000fcc00008e0603 */
[----:B------:R-:W-:Y:S05]  /*0230*/  @!P0 BRA `(.L_x_1024) ;  /* 0xfffffffc00e88947 */ /* 0x000fea000383ffff */
.L_x_1021:
[----:B------:R-:W-:Y:S05]  /*0240*/  BSYNC.RECONVERGENT B0 ;  /* 0x0000000000007941 */ /* 0x000fea0003800200 */
.L_x_1020:
[----:B------:R-:W-:Y:S01]  /*0250*/  UISETP.GT.AND UP0, UPT, UR7, UR6, UPT ;  /* 0x000000060700728c */ /* 0x000fe2000bf04270 */
[----:B------:R-:W0:Y:S01]  /*0260*/  LDCU.64 UR20, c[0x0][0x358] ;  /* 0x00006b00ff1477ac */ /* 0x000e220008000a00 */
[----:B------:R-:W1:Y:S01]  /*0270*/  LDCU.64 UR12, c[0x0][0x390] ;  /* 0x00007200ff0c77ac */ /* 0x000e620008000a00 */
[----:B------:R-:W2:Y:S01]  /*0280*/  LDCU.64 UR10, c[0x0][0x3a8] ;  /* 0x00007500ff0a77ac */ /* 0x000ea20008000a00 */
[----:B------:R-:W-:-:S05]  /*0290*/  UIMAD.WIDE UR4, UR4, 0x8, URZ ;  /* 0x00000008040478a5 */ /* 0x000fca000f8e02ff */
[----:B------:R-:W-:Y:S07]  /*02a0*/  BRA.U UP0, `(.L_x_1025) ;  /* 0x0000000d004c7547 */ /* 0x000fee000b800000 */
[----:B------:R-:W-:-:S06]  /*02b0*/  UISETP.GE.AND UP0, UPT, UR9, 0x1, UPT ;  /* 0x000000010900788c */ /* 0x000fcc000bf06270 */
[----:B------:R-:W-:-:S13]  /*02c0*/  PLOP3.LUT P0, PT, PT, PT, UP0, 0x80, 0x8 ;  /* 0x000000000008781c */ /* 0x000fda0003f0f008 */
[----:B012---:R-:W-:Y:S05]  /*02d0*/  @!P0 EXIT ;  /* 0x000000000000894d */ /* 0x007fea0003800000 */
[----:B------:R-:W-:Y:S01]  /*02e0*/  UISETP.GE.U32.AND UP0, UPT, UR9, 0x8, UPT ;  /* 0x000000080900788c */ /* 0x000fe2000bf06070 */
[----:B------:R-:W-:-:S08]  /*02f0*/  IMAD.MOV.U32 R0, RZ, RZ, RZ ;  /* 0x000000ffff007224 */ /* 0x000fd000078e00ff */
[----:B------:R-:W-:Y:S05]  /*0300*/  BRA.U !UP0, `(.L_x_1026) ;  /* 0x0000000508b47547 */ /* 0x000fea000b800000 */
[----:B------:R-:W0:Y:S01]  /*0310*/  LDC.64 R2, c[0x0][0x3a8] ;  /* 0x0000ea00ff027b82 */ /* 0x000e220000000a00 */
[----:B------:R-:W1:Y:S01]  /*0320*/  LDCU.128 UR16, c[0x0][0x390] ;  /* 0x00007200ff1077ac */ /* 0x000e620008000c00 */
[----:B------:R-:W-:Y:S01]  /*0330*/  VIADD R0, R8, 0x80 ;  /* 0x0000008008007836 */ /* 0x000fe20000000000 */
[----:B------:R-:W-:Y:S01]  /*0340*/  UMOV UR7, UR4 ;  /* 0x0000000400077c82 */ /* 0x000fe20008000000 */
[----:B------:R-:W-:Y:S01]  /*0350*/  UMOV UR8, UR5 ;  /* 0x0000000500087c82 */ /* 0x000fe20008000000 */
[----:B------:R-:W-:Y:S02]  /*0360*/  UIADD3 UR4, UP0, UPT, UR7, 0xc00, URZ ;  /* 0x00000c0007047890 */ /* 0x000fe4000ff1e0ff */
[----:B------:R-:W-:Y:S02]  /*0370*/  ULOP3.LUT UR6, UR9, 0x7ffffff8, URZ, 0xc0, !UPT ;  /* 0x7ffffff809067892 */ /* 0x000fe4000f8ec0ff */
[----:B------:R-:W-:Y:S02]  /*0380*/  UIADD3.X UR5, UPT, UPT, URZ, UR8, URZ, UP0, !UPT ;  /* 0x00000008ff057290 */ /* 0x000fe400087fe4ff */
[----:B------:R-:W-:-:S02]  /*0390*/  UIADD3 UR10, UP0, UPT, UR4, UR10, URZ ;  /* 0x0000000a040a7290 */ /* 0x000fc4000ff1e0ff */
[----:B------:R-:W-:Y:S02]  /*03a0*/  UIADD3 UR12, UP1, UPT, UR4, UR12, URZ ;  /* 0x0000000c040c7290 */ /* 0x000fe4000ff3e0ff */
[----:B------:R-:W-:Y:S01]  /*03b0*/  UIMAD UR4, UR14, UR9, URZ ;  /* 0x000000090e0472a4 */ /* 0x000fe2000f8e02ff */
[----:B-1----:R-:W-:Y:S01]  /*03c0*/  IMAD.U32 R4, RZ, RZ, UR16 ;  /* 0x00000010ff047e24 */ /* 0x002fe2000f8e00ff */
[----:B------:R-:W-:Y:S01]  /*03d0*/  UIADD3.X UR11, UPT, UPT, UR5, UR11, URZ, UP0, !UPT ;  /* 0x0000000b050b7290 */ /* 0x000fe200087fe4ff */
[----:B------:R-:W-:Y:S01]  /*03e0*/  IMAD.U32 R5, RZ, RZ, UR17 ;  /* 0x00000011ff057e24 */ /* 0x000fe2000f8e00ff */
[----:B------:R-:W-:Y:S01]  /*03f0*/  USHF.L.U32 UR4, UR4, 0x7, URZ ;  /* 0x0000000704047899 */ /* 0x000fe200080006ff */
[----:B------:R-:W-:Y:S01]  /*0400*/  IMAD.U32 R6, RZ, RZ, UR18 ;  /* 0x00000012ff067e24 */ /* 0x000fe2000f8e00ff */
[----:B------:R-:W-:Y:S01]  /*0410*/  UIADD3.X UR13, UPT, UPT, UR5, UR13, URZ, UP1, !UPT ;  /* 0x0000000d050d7290 */ /* 0x000fe20008ffe4ff */
[----:B------:R-:W-:Y:S01]  /*0420*/  IMAD.U32 R7, RZ, RZ, UR19 ;  /* 0x00000013ff077e24 */ /* 0x000fe2000f8e00ff */
[----:B------:R-:W-:Y:S01]  /*0430*/  UIMAD.WIDE UR4, UR4, 0x8, UR18 ;  /* 0x00000008040478a5 */ /* 0x000fe2000f8e0212 */
[----:B0-----:R-:W-:Y:S01]  /*0440*/  IMAD.WIDE.U32 R2, R8, 0x8, R2 ;  /* 0x0000000808027825 */ /* 0x001fe200078e0002 */
[----:B------:R-:W-:-:S03]  /*0450*/  UIADD3 UR6, UPT, UPT, -UR6, URZ, URZ ;  /* 0x000000ff06067290 */ /* 0x000fc6000fffe1ff */
[----:B------:R-:W-:-:S04]  /*0460*/  IMAD.WIDE.U32 R4, R8, 0x8, R4 ;  /* 0x0000000808047825 */ /* 0x000fc800078e0004 */
[----:B------:R-:W-:-:S07]  /*0470*/  IMAD.WIDE.U32 R6, R8, 0x8, R6 ;  /* 0x0000000808067825 */ /* 0x000fce00078e0006 */
.L_x_1027:
[----:B------:R-:W-:Y:S02]  /*0480*/  IADD3 R10, P1, PT, R2, UR7, RZ ;  /* 0x00000007020a7c10 */ /* 0x000fe4000ff3e0ff */
[----:B------:R-:W-:Y:S02]  /*0490*/  IADD3 R16, P0, PT, R6, UR7, RZ ;  /* 0x0000000706107c10 */ /* 0x000fe4000ff1e0ff */
[----:B------:R-:W-:Y:S02]  /*04a0*/  IADD3.X R11, PT, PT, R3, UR8, RZ, P1, !PT ;  /* 0x00000008030b7c10 */ /* 0x000fe40008ffe4ff */
[----:B------:R-:W-:-:S04]  /*04b0*/  IADD3.X R17, PT, PT, R7, UR8, RZ, P0, !PT ;  /* 0x0000000807117c10 */ /* 0x000fc800087fe4ff */
[----:B------:R-:W2:Y:S04]  /*04c0*/  LDG.E.64 R10, desc[UR20][R10.64] ;  /* 0x000000140a0a7981 */ /* 0x000ea8000c1e1b00 */
[----:B------:R-:W2:Y:S01]  /*04d0*/  LDG.E.64 R8, desc[UR20][R16.64] ;  /* 0x0000001410087981 */ /* 0x000ea2000c1e1b00 */
[----:B-1----:R-:W-:Y:S01]  /*04e0*/  IADD3 R20, P1, PT, R4, UR7, RZ ;  /* 0x0000000704147c10 */ /* 0x002fe2000ff3e0ff */
[----:B------:R-:W-:Y:S02]  /*04f0*/  IMAD.U32 R14, RZ, RZ, UR10 ;  /* 0x0000000aff0e7e24 */ /* 0x000fe4000f8e00ff */
[----:B------:R-:W-:Y:S02]  /*0500*/  IMAD.U32 R15, RZ, RZ, UR11 ;  /* 0x0000000bff0f7e24 */ /* 0x000fe4000f8e00ff */
[----:B------:R-:W-:Y:S01]  /*0510*/  IMAD.MOV.U32 R23, RZ, RZ, 0x8 ;  /* 0x00000008ff177424 */ /* 0x000fe200078e00ff */
[----:B------:R-:W-:Y:S01]  /*0520*/  IADD3.X R21, PT, PT, R5, UR8, RZ, P1, !PT ;  /* 0x0000000805157c10 */ /* 0x000fe20008ffe4ff */
[----:B--2---:R-:W-:-:S02]  /*0530*/  DADD R12, R8, -R10 ;  /* 0x00000000080c7229 */ /* 0x004fc4000000080a */
[----:B------:R-:W-:-:S08]  /*0540*/  DADD R8, -R8, R10 ;  /* 0x0000000008087229 */ /* 0x000fd0000000010a */
[----:B------:R-:W-:Y:S01]  /*0550*/  DSETP.GEU.AND P0, PT, R12, R8, PT ;  /* 0x000000080c00722a */ /* 0x000fe20003f0e000 */
[----:B------:R-:W-:-:S05]  /*0560*/  IMAD.WIDE R10, R0, R23, UR4 ;  /* 0x00000004000a7e25 */ /* 0x000fca000f8e0217 */
[----:B------:R-:W-:Y:S02]  /*0570*/  FSEL R18, R8, R12, !P0 ;  /* 0x0000000c08127208 */ /* 0x000fe40004000000 */
[----:B------:R-:W-:Y:S01]  /*0580*/  FSEL R19, R9, R13, !P0 ;  /* 0x0000000d09137208 */ /* 0x000fe20004000000 */
[----:B------:R-:W-:-:S04]  /*0590*/  IMAD.WIDE R8, R0, 0x8, R14 ;  /* 0x0000000800087825 */ /* 0x000fc800078e020e */
[----:B------:R0:W-:Y:S04]  /*05a0*/  STG.E.64 desc[UR20][R20.64], R18 ;  /* 0x0000001214007986 */ /* 0x0001e8000c101b14 */
[----:B------:R-:W2:Y:S04]  /*05b0*/  LDG.E.64 R12, desc[UR20][R10.64] ;  /* 0x000000140a0c7981 */ /* 0x000ea8000c1e1b00 */
[----:B------:R-:W2:Y:S02]  /*05c0*/  LDG.E.64 R14, desc[UR20][R8.64+-0xc00] ;  /* 0xfff40014080e7981 */ /* 0x000ea4000c1e1b00 */
[----:B--2---:R-:W-:-:S02]  /*05d0*/  DADD R16, R12, -R14 ;  /* 0x000000000c107229 */ /* 0x004fc4000000080e */
[----:B------:R-:W-:Y:S01]  /*05e0*/  DADD R12, -R12, R14 ;  /* 0x000000000c0c7229 */ /* 0x000fe2000000010e */
[----:B------:R-:W-:Y:S02]  /*05f0*/  IMAD.U32 R14, RZ, RZ, UR12 ;  /* 0x0000000cff0e7e24 */ /* 0x000fe4000f8e00ff */
[----:B------:R-:W-:-:S05]  /*0600*/  IMAD.U32 R15, RZ, RZ, UR13 ;  /* 0x0000000dff0f7e24 */ /* 0x000fca000f8e00ff */
        /* <DEDUP_REMOVED lines=18> */
[----:B-1----:R-:W-:Y:S02]  /*0730*/  FSEL R22, R14, R18, !P0 ;  /* 0x000000120e167208 */ /* 0x002fe40004000000 */
        /* <DEDUP_REMOVED lines=28> */
[----:B------:R-:W-:Y:S02]  /*0900*/  UIADD3 UR7, UP0, UPT, UR7, 0x2000, URZ ;  /* 0x0000200007077890 */ /* 0x000fe4000ff1e0ff */
[----:B------:R-:W-:-:S02]  /*0910*/  UIADD3 UR6, UPT, UPT, UR6, 0x8, URZ ;  /* 0x0000000806067890 */ /* 0x000fc4000fffe0ff */
[----:B------:R-:W-:Y:S02]  /*0920*/  UIADD3.X UR8, UPT, UPT, URZ, UR8, URZ, UP0, !UPT ;  /* 0x00000008ff087290 */ /* 0x000fe400087fe4ff */
[----:B------:R-:W-:Y:S01]  /*0930*/  UISETP.NE.AND UP0, UPT, UR6, URZ, UPT ;  /* 0x000000ff0600728c */ /* 0x000fe2000bf05270 */
[----:B------:R-:W-:Y:S01]  /*0940*/  VIADD R0, R0, 0x400 ;  /* 0x0000040000007836 */ /* 0x000fe20000000000 */
[C-C-:B--2---:R-:W-:Y:S02]  /*0950*/  DADD R18, R14.reuse, -R16.reuse ;  /* 0x000000000e127229 */ /* 0x144fe40000000810 */
[----:B------:R-:W-:-:S08]  /*0960*/  DADD R14, -R14, R16 ;  /* 0x000000000e0e7229 */ /* 0x000fd00000000110 */
[----:B------:R-:W-:-:S06]  /*0970*/  DSETP.GEU.AND P0, PT, R18, R14, PT ;  /* 0x0000000e1200722a */ /* 0x000fcc0003f0e000 */
[----:B------:R-:W-:Y:S02]  /*0980*/  FSEL R14, R14, R18, !P0 ;  /* 0x000000120e0e7208 */ /* 0x000fe40004000000 */
[----:B------:R-:W-:-:S05]  /*0990*/  FSEL R15, R15, R19, !P0 ;  /* 0x000000130f0f7208 */ /* 0x000fca0004000000 */
[----:B------:R1:W-:Y:S01]  /*09a0*/  STG.E.64 desc[UR20][R12.64+0xc00], R14 ;  /* 0x000c000e0c007986 */ /* 0x0003e2000c101b14 */
[----:B------:R-:W-:Y:S05]  /*09b0*/  BRA.U UP0, `(.L_x_1027) ;  /* 0xfffffff900b07547 */ /* 0x000fea000b83ffff */
[----:B------:R-:W0:Y:S02]  /*09c0*/  LDC R0, c[0x0][0x384] ;  /* 0x0000e100ff007b82 */ /* 0x000e240000000800 */
[----:B0-----:R-:W-:-:S07]  /*09d0*/  LOP3.LUT R0, R0, 0x7ffffff8, RZ, 0xc0, !PT ;  /* 0x7ffffff800007812 */ /* 0x001fce00078ec0ff */
.L_x_1026:
[----:B-1----:R-:W0:Y:S02]  /*09e0*/  LDC R12, c[0x0][0x384] ;  /* 0x0000e100ff0c7b82 */ /* 0x002e240000000800 */
[----:B0-----:R-:W-:-:S13]  /*09f0*/  LOP3.LUT P0, R3, R12, 0x7, RZ, 0xc0, !PT ;  /* 0x000000070c037812 */ /* 0x001fda000780c0ff */
[----:B------:R-:W-:Y:S05]  /*0a00*/  @!P0 EXIT ;  /* 0x000000000000894d */ /* 0x000fea0003800000 */
[----:B------:R-:W0:Y:S01]  /*0a10*/  LDCU.64 UR4, c[0x0][0x3a8] ;  /* 0x00007500ff0477ac */ /* 0x000e220008000a00 */
[----:B------:R-:W-:Y:S01]  /*0a20*/  IMAD.SHL.U32 R2, R12, 0x80, RZ ;  /* 0x000000800c027824 */ /* 0x000fe200078e00ff */
[----:B------:R-:W1:Y:S01]  /*0a30*/  S2R R13, SR_TID.X ;  /* 0x00000000000d7919 */ /* 0x000e620000002100 */
[----:B------:R-:W-:Y:S01]  /*0a40*/  ISETP.GE.U32.AND P1, PT, R3, 0x4, PT ;  /* 0x000000040300780c */ /* 0x000fe20003f26070 */
[----:B------:R-:W2:Y:S01]  /*0a50*/  LDCU.128 UR8, c[0x0][0x390] ;  /* 0x00007200ff0877ac */ /* 0x000ea20008000c00 */
[----:B------:R-:W-:Y:S01]  /*0a60*/  IMAD R2, R2, UR14, RZ ;  /* 0x0000000e02027c24 */ /* 0x000fe2000f8e02ff */
[----:B------:R-:W-:-:S03]  /*0a70*/  LOP3.LUT R20, R12, 0x3, RZ, 0xc0, !PT ;  /* 0x000000030c147812 */ /* 0x000fc600078ec0ff */
[----:B------:R-:W-:-:S03]  /*0a80*/  IMAD.WIDE R6, R2, 0x8, RZ ;  /* 0x0000000802067825 */ /* 0x000fc600078e02ff */
[C---:B0-----:R-:W-:Y:S02]  /*0a90*/  IADD3 R2, P0, PT, R6.reuse, UR4, RZ ;  /* 0x0000000406027c10 */ /* 0x041fe4000ff1e0ff */
[C---:B--2---:R-:W-:Y:S02]  /*0aa0*/  IADD3 R4, P2, PT, R6.reuse, UR8, RZ ;  /* 0x0000000806047c10 */ /* 0x044fe4000ff5e0ff */
[----:B------:R-:W-:Y:S02]  /*0ab0*/  IADD3 R6, P3, PT, R6, UR10, RZ ;  /* 0x0000000a06067c10 */ /* 0x000fe4000ff7e0ff */
[C---:B------:R-:W-:Y:S02]  /*0ac0*/  IADD3.X R3, PT, PT, R7.reuse, UR5, RZ, P0, !PT ;  /* 0x0000000507037c10 */ /* 0x040fe400087fe4ff */
[C---:B------:R-:W-:Y:S02]  /*0ad0*/  IADD3.X R5, PT, PT, R7.reuse, UR9, RZ, P2, !PT ;  /* 0x0000000907057c10 */ /* 0x040fe400097fe4ff */
[----:B------:R-:W-:-:S02]  /*0ae0*/  IADD3.X R7, PT, PT, R7, UR11, RZ, P3, !PT ;  /* 0x0000000b07077c10 */ /* 0x000fc40009ffe4ff */
[----:B------:R-:W-:Y:S01]  /*0af0*/  ISETP.NE.AND P0, PT, R20, RZ, PT ;  /* 0x000000ff1400720c */ /* 0x000fe20003f05270 */
[----:B------:R-:W-:-:S12]  /*0b00*/  @!P1 BRA `(.L_x_1028) ;  /* 0x0000000000949947 */ /* 0x000fd80003800000 */
[----:B-1----:R-:W-:-:S04]  /*0b10*/  IMAD R21, R0, 0x80, R13 ;  /* 0x0000008000157824 */ /* 0x002fc800078e020d */
        /* <DEDUP_REMOVED lines=19> */
[----:B------:R-:W3:Y:S04]  /*0c50*/  LDG.E.64 R16, desc[UR20][R10.64+0x800] ;  /* 0x000800140a107981 */ /* 0x000ee8000c1e1b00 */
[----:B------:R-:W3:Y:S02]  /*0c60*/  LDG.E.64 R18, desc[UR20][R8.64+0x800] ;  /* 0x0008001408127981 */ /* 0x000ee4000c1e1b00 */
[----:B---3--:R-:W-:-:S02]  /*0c70*/  DADD R22, R16, -R18 ;  /* 0x0000000010167229 */ /* 0x008fc40000000812 */
[----:B------:R-:W-:-:S08]  /*0c80*/  DADD R16, -R16, R18 ;  /* 0x0000000010107229 */ /* 0x000fd00000000112 */
[----:B------:R-:W-:-:S06]  /*0c90*/  DSETP.GEU.AND P1, PT, R22, R16, PT ;  /* 0x000000101600722a */ /* 0x000fcc0003f2e000 */
[----:B0-----:R-:W-:Y:S02]  /*0ca0*/  FSEL R24, R16, R22, !P1 ;  /* 0x0000001610187208 */ /* 0x001fe40004800000 */
        /* <DEDUP_REMOVED lines=11> */
.L_x_1028:
[----:B------:R-:W-:Y:S05]  /*0d60*/  @!P0 EXIT ;  /* 0x000000000000894d */ /* 0x000fea0003800000 */
[----:B------:R-:W-:Y:S02]  /*0d70*/  ISETP.NE.AND P0, PT, R20, 0x1, PT ;  /* 0x000000011400780c */ /* 0x000fe40003f05270 */
[----:B------:R-:W-:-:S04]  /*0d80*/  LOP3.LUT R12, R12, 0x1, RZ, 0xc0, !PT ;  /* 0x000000010c0c7812 */ /* 0x000fc800078ec0ff */
[----:B------:R-:W-:-:S07]  /*0d90*/  ISETP.NE.U32.AND P1, PT, R12, 0x1, PT ;  /* 0x000000010c00780c */ /* 0x000fce0003f25070 */
[----:B------:R-:W-:Y:S06]  /*0da0*/  @!P0 BRA `(.L_x_1029) ;  /* 0x0000000000548947 */ /* 0x000fec0003800000 */
[----:B-1----:R-:W-:-:S04]  /*0db0*/  IMAD R23, R0, 0x80, R13 ;  /* 0x0000008000177824 */ /* 0x002fc800078e020d */
[----:B------:R-:W-:-:S04]  /*0dc0*/  IMAD.WIDE R20, R23, 0x8, R6 ;  /* 0x0000000817147825 */ /* 0x000fc800078e0206 */
[C---:B------:R-:W-:Y:S01]  /*0dd0*/  IMAD.WIDE R8, R23.reuse, 0x8, R2 ;  /* 0x0000000817087825 */ /* 0x040fe200078e0202 */
[----:B------:R-:W3:Y:S04]  /*0de0*/  LDG.E.64 R10, desc[UR20][R20.64] ;  /* 0x00000014140a7981 */ /* 0x000ee8000c1e1b00 */
[----:B--2---:R-:W3:Y:S01]  /*0df0*/  LDG.E.64 R14, desc[UR20][R8.64] ;  /* 0x00000014080e7981 */ /* 0x004ee2000c1e1b00 */
[----:B------:R-:W-:Y:S01]  /*0e00*/  IMAD.WIDE R22, R23, 0x8, R4 ;  /* 0x0000000817167825 */ /* 0x000fe200078e0204 */
[C-C-:B---3--:R-:W-:Y:S02]  /*0e10*/  DADD R16, R10.reuse, -R14.reuse ;  /* 0x000000000a107229 */ /* 0x148fe4000000080e */
        /* <DEDUP_REMOVED lines=14> */
.L_x_1029:
[----:B------:R-:W-:Y:S05]  /*0f00*/  @P1 EXIT ;  /* 0x000000000000194d */ /* 0x000fea0003800000 */
[----:B-1----:R-:W-:-:S04]  /*0f10*/  IMAD R13, R0, 0x80, R13 ;  /* 0x00000080000d7824 */ /* 0x002fc800078e020d */
[----:B------:R-:W-:-:S04]  /*0f20*/  IMAD.WIDE R6, R13, 0x8, R6 ;  /* 0x000000080d067825 */ /* 0x000fc800078e0206 */
[C---:B------:R-:W-:Y:S02]  /*0f30*/  IMAD.WIDE R2, R13.reuse, 0x8, R2 ;  /* 0x000000080d027825 */ /* 0x040fe400078e0202 */
[----:B------:R-:W3:Y:S04]  /*0f40*/  LDG.E.64 R6, desc[UR20][R6.64] ;  /* 0x0000001406067981 */ /* 0x000ee8000c1e1b00 */
[----:B------:R-:W3:Y:S01]  /*0f50*/  LDG.E.64 R2, desc[UR20][R2.64] ;  /* 0x0000001402027981 */ /* 0x000ee2000c1e1b00 */
[----:B------:R-:W-:Y:S01]  /*0f60*/  IMAD.WIDE R4, R13, 0x8, R4 ;  /* 0x000000080d047825 */ /* 0x000fe200078e0204 */
[C-C-:B---3--:R-:W-:Y:S02]  /*0f70*/  DADD R8, R6.reuse, -R2.reuse ;  /* 0x0000000006087229 */ /* 0x148fe40000000802 */
[----:B0-----:R-:W-:-:S08]  /*0f80*/  DADD R10, -R6, R2 ;  /* 0x00000000060a7229 */ /* 0x001fd00000000102 */
[----:B------:R-:W-:-:S06]  /*0f90*/  DSETP.GEU.AND P0, PT, R8, R10, PT ;  /* 0x0000000a0800722a */ /* 0x000fcc0003f0e000 */
[----:B------:R-:W-:Y:S02]  /*0fa0*/  FSEL R8, R10, R8, !P0 ;  /* 0x000000080a087208 */ /* 0x000fe40004000000 */
[----:B------:R-:W-:-:S05]  /*0fb0*/  FSEL R9, R11, R9, !P0 ;  /* 0x000000090b097208 */ /* 0x000fca0004000000 */
[----:B------:R-:W-:Y:S01]  /*0fc0*/  STG.E.64 desc[UR20][R4.64], R8 ;  /* 0x0000000804007986 */ /* 0x000fe2000c101b14 */
[----:B------:R-:W-:Y:S05]  /*0fd0*/  EXIT ;  /* 0x000000000000794d */ /* 0x000fea0003800000 */
.L_x_1025:
[----:B------:R-:W3:Y:S02]  /*0fe0*/  LDC R8, c[0x0][0x384] ;  /* 0x0000e100ff087b82 */ /* 0x000ee40000000800 */
[----:B---3--:R-:W-:-:S13]  /*0ff0*/  ISETP.GE.AND P0, PT, R8, 0x1, PT ;  /* 0x000000010800780c */ /* 0x008fda0003f06270 */
[----:B012---:R-:W-:Y:S05]  /*1000*/  @!P0 EXIT ;  /* 0x000000000000894d */ /* 0x007fea0003800000 */
[----:B------:R-:W0:Y:S01]  /*1010*/  LDCU.128 UR4, c[0x0][0x390] ;  /* 0x00007200ff0477ac */ /* 0x000e220008000c00 */
[C---:B------:R-:W-:Y:S01]  /*1020*/  IMAD.SHL.U32 R2, R8.reuse, 0x80, RZ ;  /* 0x0000008008027824 */ /* 0x040fe200078e00ff */
[----:B------:R-:W1:Y:S01]  /*1030*/  S2R R0, SR_TID.X ;  /* 0x0000000000007919 */ /* 0x000e620000002100 */
[----:B------:R-:W-:Y:S01]  /*1040*/  LOP3.LUT R16, R8, 0x7, RZ, 0xc0, !PT ;  /* 0x0000000708107812 */ /* 0x000fe200078ec0ff */
[----:B------:R-:W2:Y:S01]  /*1050*/  LDCU.64 UR10, c[0x0][0x3a8] ;  /* 0x00007500ff0a77ac */ /* 0x000ea20008000a00 */
[----:B------:R-:W-:Y:S02]  /*1060*/  IMAD R2, R2, UR14, RZ ;  /* 0x0000000e02027c24 */ /* 0x000fe4000f8e02ff */
[----:B------:R-:W-:Y:S02]  /*1070*/  IMAD.MOV.U32 R15, RZ, RZ, RZ ;  /* 0x000000ffff0f7224 */ /* 0x000fe400078e00ff */
[----:B------:R-:W-:-:S03]  /*1080*/  IMAD.WIDE R6, R2, 0x8, RZ ;  /* 0x0000000802067825 */ /* 0x000fc600078e02ff */
[----:B0-----:R-:W-:-:S04]  /*1090*/  IADD3 R4, P0, PT, R6, UR6, RZ ;  /* 0x0000000606047c10 */ /* 0x001fc8000ff1e0ff */
[C---:B------:R-:W-:Y:S02]  /*10a0*/  IADD3.X R5, PT, PT, R7.reuse, UR7, RZ, P0, !PT ;  /* 0x0000000707057c10 */ /* 0x040fe400087fe4ff */
[----:B------:R-:W-:Y:S02]  /*10b0*/  ISETP.GE.U32.AND P0, PT, R8, 0x8, PT ;  /* 0x000000080800780c */ /* 0x000fe40003f06070 */
[C---:B--2---:R-:W-:Y:S02]  /*10c0*/  IADD3 R2, P1, PT, R6.reuse, UR10, RZ ;  /* 0x0000000a06027c10 */ /* 0x044fe4000ff3e0ff */
[----:B------:R-:W-:Y:S02]  /*10d0*/  IADD3 R6, P2, PT, R6, UR4, RZ ;  /* 0x0000000406067c10 */ /* 0x000fe4000ff5e0ff */
[C---:B------:R-:W-:Y:S02]  /*10e0*/  IADD3.X R3, PT, PT, R7.reuse, UR11, RZ, P1, !PT ;  /* 0x0000000b07037c10 */ /* 0x040fe40008ffe4ff */
[----:B------:R-:W-:-:S05]  /*10f0*/  IADD3.X R7, PT, PT, R7, UR5, RZ, P2, !PT ;  /* 0x0000000507077c10 */ /* 0x000fca00097fe4ff */
[----:B-1----:R-:W-:Y:S05]  /*1100*/  @!P0 BRA `(.L_x_1030) ;  /* 0x0000000400788947 */ /* 0x002fea0003800000 */
[----:B------:R-:W-:Y:S01]  /*1110*/  LOP3.LUT R15, R8, 0x7ffffff8, RZ, 0xc0, !PT ;  /* 0x7ffffff8080f7812 */ /* 0x000fe200078ec0ff */
[----:B------:R-:W-:-:S07]  /*1120*/  IMAD.MOV.U32 R14, RZ, RZ, RZ ;  /* 0x000000ffff0e7224 */ /* 0x000fce00078e00ff */
.L_x_1033:
[----:B------:R-:W-:-:S05]  /*1130*/  IMAD R17, R14, 0x80, R0 ;  /* 0x000000800e117824 */ /* 0x000fca00078e0200 */
[----:B------:R-:W-:-:S13]  /*1140*/  ISETP.GE.AND P1, PT, R17, UR8, PT ;  /* 0x0000000811007c0c */ /* 0x000fda000bf26270 */
[----:B------:R-:W-:-:S04]  /*1150*/  @!P1 IMAD.WIDE.U32 R10, R17, 0x8, R4 ;  /* 0x00000008110a9825 */ /* 0x000fc800078e0004 */
[C---:B01----:R-:W-:Y:S02]  /*1160*/  @!P1 IMAD.WIDE.U32 R12, R17.reuse, 0x8, R2 ;  /* 0x00000008110c9825 */ /* 0x043fe400078e0002 */
[----:B------:R-:W2:Y:S04]  /*1170*/  @!P1 LDG.E.64 R10, desc[UR20][R10.64] ;  /* 0x000000140a0a9981 */ /* 0x000ea8000c1e1b00 */
[----:B------:R-:W2:Y:S01]  /*1180*/  @!P1 LDG.E.64 R12, desc[UR20][R12.64] ;  /* 0x000000140c0c9981 */ /* 0x000ea2000c1e1b00 */
[----:B------:R-:W-:-:S05]  /*1190*/  VIADD R19, R17, 0x80 ;  /* 0x0000008011137836 */ /* 0x000fca0000000000 */
[C---:B------:R-:W-:Y:S01]  /*11a0*/  ISETP.GE.AND P0, PT, R19.reuse, UR8, PT ;  /* 0x0000000813007c0c */ /* 0x040fe2000bf06270 */
        /* <DEDUP_REMOVED lines=11> */
[----:B------:R-:W-:-:S05]  /*1260*/  VIADD R18, R17, 0x100 ;  /* 0x0000010011127836 */ /* 0x000fca0000000000 */
[----:B------:R-:W-:Y:S01]  /*1270*/  ISETP.GE.AND P1, PT, R18, UR8, PT ;  /* 0x0000000812007c0c */ /* 0x000fe2000bf26270 */
[C-C-:B--2---:R-:W-:Y:S02]  /*1280*/  @!P0 DADD R12, R22.reuse, -R24.reuse ;  /* 0x00000000160c8229 */ /* 0x144fe40000000818 */
[----:B------:R-:W-:-:S08]  /*1290*/  @!P0 DADD R22, -R22, R24 ;  /* 0x0000000016168229 */ /* 0x000fd00000000118 */
[----:B------:R-:W-:-:S06]  /*12a0*/  @!P0 DSETP.GEU.AND P2, PT, R12, R22, PT ;  /* 0x000000160c00822a */ /* 0x000fcc0003f4e000 */
[----:B------:R-:W-:Y:S02]  /*12b0*/  @!P0 FSEL R24, R22, R12, !P2 ;  /* 0x0000000c16188208 */ /* 0x000fe40005000000 */
[----:B------:R-:W-:Y:S01]  /*12c0*/  @!P0 FSEL R25, R23, R13, !P2 ;  /* 0x0000000d17198208 */ /* 0x000fe20005000000 */
[----:B------:R-:W-:-:S05]  /*12d0*/  IMAD.WIDE R12, R19, 0x8, R6 ;  /* 0x00000008130c7825 */ /* 0x000fca00078e0206 */
[----:B------:R1:W-:Y:S04]  /*12e0*/  @!P0 STG.E.64 desc[UR20][R12.64], R24 ;  /* 0x000000180c008986 */ /* 0x0003e8000c101b14 */
[----:B0-----:R-:W2:Y:S04]  /*12f0*/  @!P1 LDG.E.64 R20, desc[UR20][R8.64+0x400] ;  /* 0x0004001408149981 */ /* 0x001ea8000c1e1b00 */
[----:B------:R-:W2:Y:S02]  /*1300*/  @!P1 LDG.E.64 R22, desc[UR20][R10.64+0x400] ;  /* 0x000400140a169981 */ /* 0x000ea4000c1e1b00 */
[----:B--2---:R-:W-:-:S02]  /*1310*/  @!P1 DADD R18, R20, -R22 ;  /* 0x0000000014129229 */ /* 0x004fc40000000816 */
[----:B------:R-:W-:Y:S01]  /*1320*/  @!P1 DADD R20, -R20, R22 ;  /* 0x0000000014149229 */ /* 0x000fe20000000116 */
[----:B------:R-:W-:-:S05]  /*1330*/  VIADD R22, R17, 0x180 ;  /* 0x0000018011167836 */ /* 0x000fca0000000000 */
[----:B------:R-:W-:Y:S02]  /*1340*/  ISETP.GE.AND P0, PT, R22, UR8, PT ;  /* 0x0000000816007c0c */ /* 0x000fe4000bf06270 */
[----:B------:R-:W-:-:S06]  /*1350*/  @!P1 DSETP.GEU.AND P2, PT, R18, R20, PT ;  /* 0x000000141200922a */ /* 0x000fcc0003f4e000 */
[----:B------:R-:W-:Y:S02]  /*1360*/  @!P1 FSEL R26, R20, R18, !P2 ;  /* 0x00000012141a9208 */ /* 0x000fe40005000000 */
[----:B------:R-:W-:-:S05]  /*1370*/  @!P1 FSEL R27, R21, R19, !P2 ;  /* 0x00000013151b9208 */ /* 0x000fca0005000000 */
[----:B------:R0:W-:Y:S04]  /*1380*/  @!P1 STG.E.64 desc[UR20][R12.64+0x400], R26 ;  /* 0x0004001a0c009986 */ /* 0x0001e8000c101b14 */
[----:B------:R-:W2:Y:S04]  /*1390*/  @!P0 LDG.E.64 R20, desc[UR20][R8.64+0x800] ;  /* 0x0008001408148981 */ /* 0x000ea8000c1e1b00 */
[----:B------:R-:W2:Y:S02]  /*13a0*/  @!P0 LDG.E.64 R22, desc[UR20][R10.64+0x800] ;  /* 0x000800140a168981 */ /* 0x000ea4000c1e1b00 */
[----:B--2---:R-:W-:-:S02]  /*13b0*/  @!P0 DADD R18, R20, -R22 ;  /* 0x0000000014128229 */ /* 0x004fc40000000816 */
[----:B------:R-:W-:Y:S01]  /*13c0*/  @!P0 DADD R20, -R20, R22 ;  /* 0x0000000014148229 */ /* 0x000fe20000000116 */
[----:B------:R-:W-:-:S05]  /*13d0*/  VIADD R22, R17, 0x200 ;  /* 0x0000020011167836 */ /* 0x000fca0000000000 */
[----:B------:R-:W-:Y:S02]  /*13e0*/  ISETP.GE.AND P1, PT, R22, UR8, PT ;  /* 0x0000000816007c0c */ /* 0x000fe4000bf26270 */
[----:B------:R-:W-:-:S06]  /*13f0*/  @!P0 DSETP.GEU.AND P2, PT, R18, R20, PT ;  /* 0x000000141200822a */ /* 0x000fcc0003f4e000 */
[----:B-1----:R-:W-:Y:S02]  /*1400*/  @!P0 FSEL R24, R20, R18, !P2 ;  /* 0x0000001214188208 */ /* 0x002fe40005000000 */
        /* <DEDUP_REMOVED lines=9> */
[----:B0-----:R-:W-:Y:S02]  /*14a0*/  @!P1 FSEL R26, R20, R18, !P2 ;  /* 0x00000012141a9208 */ /* 0x001fe40005000000 */
        /* <DEDUP_REMOVED lines=16> */
[----:B------:R-:W-:-:S05]  /*15b0*/  VIADD R14, R14, 0x8 ;  /* 0x000000080e0e7836 */ /* 0x000fca0000000000 */
[----:B------:R-:W-:Y:S01]  /*15c0*/  ISETP.NE.AND P1, PT, R14, R15, PT ;  /* 0x0000000f0e00720c */ /* 0x000fe20003f25270 */
[C-C-:B--2---:R-:W-:Y:S02]  /*15d0*/  @!P2 DADD R18, R20.reuse, -R22.reuse ;  /* 0x000000001412a229 */ /* 0x144fe40000000816 */
[----:B------:R-:W-:-:S08]  /*15e0*/  @!P2 DADD R20, -R20, R22 ;  /* 0x000000001414a229 */ /* 0x000fd00000000116 */
[----:B------:R-:W-:-:S06]  /*15f0*/  @!P2 DSETP.GEU.AND P0, PT, R18, R20, PT ;  /* 0x000000141200a22a */ /* 0x000fcc0003f0e000 */
[----:B------:R-:W-:Y:S02]  /*1600*/  @!P2 FSEL R18, R20, R18, !P0 ;  /* 0x000000121412a208 */ /* 0x000fe40004000000 */
[----:B------:R-:W-:Y:S02]  /*1610*/  @!P2 FSEL R19, R21, R19, !P0 ;  /* 0x000000131513a208 */ /* 0x000fe40004000000 */
[----:B------:R-:W-:-:S03]  /*1620*/  ISETP.GE.AND P0, PT, R17, UR8, PT ;  /* 0x0000000811007c0c */ /* 0x000fc6000bf06270 */
[----:B------:R0:W-:Y:S10]  /*1630*/  @!P2 STG.E.64 desc[UR20][R12.64+0x1400], R18 ;  /* 0x001400120c00a986 */ /* 0x0001f4000c101b14 */
        /* <DEDUP_REMOVED lines=9> */
.L_x_1032:
[----:B------:R-:W-:Y:S05]  /*16d0*/  BSYNC.RECONVERGENT B0 ;  /* 0x0000000000007941 */ /* 0x000fea0003800200 */
.L_x_1031:
[----:B------:R-:W-:Y:S05]  /*16e0*/  @P1 BRA `(.L_x_1033) ;  /* 0xfffffff800901947 */ /* 0x000fea000383ffff */
.L_x_1030:
        /* <DEDUP_REMOVED lines=8> */
[----:B------:R-:W-:-:S13]  /*1770*/  ISETP.GE.AND P2, PT, R9, UR8, PT ;  /* 0x0000000809007c0c */ /* 0x000fda000bf46270 */
[----:B01----:R-:W-:-:S04]  /*1780*/  @!P2 IMAD.WIDE R12, R9, 0x8, R4 ;  /* 0x00000008090ca825 */ /* 0x003fc800078e0204 */
[C---:B------:R-:W-:Y:S02]  /*1790*/  @!P2 IMAD.WIDE R16, R9.reuse, 0x8, R2 ;  /* 0x000000080910a825 */ /* 0x040fe400078e0202 */
[----:B------:R-:W2:Y:S04]  /*17a0*/  @!P2 LDG.E.64 R12, desc[UR20][R12.64] ;  /* 0x000000140c0ca981 */ /* 0x000ea8000c1e1b00 */
[----:B------:R-:W2:Y:S01]  /*17b0*/  @!P2 LDG.E.64 R16, desc[UR20][R16.64] ;  /* 0x000000141010a981 */ /* 0x000ea2000c1e1b00 */
[----:B------:R-:W-:-:S05]  /*17c0*/  VIADD R11, R9, 0x80 ;  /* 0x00000080090b7836 */ /* 0x000fca0000000000 */
[----:B------:R-:W-:-:S13]  /*17d0*/  ISETP.GE.AND P1, PT, R11, UR8, PT ;  /* 0x000000080b007c0c */ /* 0x000fda000bf26270 */
        /* <DEDUP_REMOVED lines=12> */
[----:B------:R-:W-:-:S13]  /*18a0*/  ISETP.GE.AND P2, PT, R13, UR8, PT ;  /* 0x000000080d007c0c */ /* 0x000fda000bf46270 */
        /* <DEDUP_REMOVED lines=12> */
[----:B------:R-:W-:Y:S01]  /*1970*/  ISETP.GE.AND P1, PT, R9, UR8, PT ;  /* 0x0000000809007c0c */ /* 0x000fe2000bf26270 */
        /* <DEDUP_REMOVED lines=9> */
[----:B------:R-:W3:Y:S04]  /*1a10*/  @!P1 LDG.E.64 R16, desc[UR20][R16.64] ;  /* 0x0000001410109981 */ /* 0x000ee8000c1e1b00 */
[----:B------:R-:W3:Y:S01]  /*1a20*/  @!P1 LDG.E.64 R18, desc[UR20][R18.64] ;  /* 0x0000001412129981 */ /* 0x000ee2000c1e1b00 */
[----:B------:R-:W-:Y:S01]  /*1a30*/  VIADD R15, R15, 0x4 ;  /* 0x000000040f0f7836 */ /* 0x000fe20000000000 */
[----:B---3--:R-:W-:-:S02]  /*1a40*/  @!P1 DADD R20, R16, -R18 ;  /* 0x0000000010149229 */ /* 0x008fc40000000812 */
[----:B------:R-:W-:-:S08]  /*1a50*/  @!P1 DADD R22, -R16, R18 ;  /* 0x0000000010169229 */ /* 0x000fd00000000112 */
[----:B------:R-:W-:-:S06]  /*1a60*/  @!P1 DSETP.GEU.AND P2, PT, R20, R22, PT ;  /* 0x000000161400922a */ /* 0x000fcc0003f4e000 */
[----:B------:R-:W-:Y:S02]  /*1a70*/  @!P1 FSEL R22, R22, R20, !P2 ;  /* 0x0000001416169208 */ /* 0x000fe40005000000 */
[----:B------:R-:W-:Y:S01]  /*1a80*/  @!P1 FSEL R23, R23, R21, !P2 ;  /* 0x0000001517179208 */ /* 0x000fe20005000000 */
[----:B------:R-:W-:-:S05]  /*1a90*/  @!P1 IMAD.WIDE R20, R9, 0x8, R6 ;  /* 0x0000000809149825 */ /* 0x000fca00078e0206 */
[----:B------:R2:W-:Y:S02]  /*1aa0*/  @!P1 STG.E.64 desc[UR20][R20.64], R22 ;  /* 0x0000001614009986 */ /* 0x0005e4000c101b14 */
.L_x_1034:
[----:B------:R-:W-:Y:S05]  /*1ab0*/  @!P0 EXIT ;  /* 0x000000000000894d */ /* 0x000fea0003800000 */
[----:B------:R-:W-:Y:S02]  /*1ac0*/  ISETP.NE.AND P1, PT, R10, 0x1, PT ;  /* 0x000000010a00780c */ /* 0x000fe40003f25270 */
[----:B------:R-:W-:-:S04]  /*1ad0*/  LOP3.LUT R8, R8, 0x1, RZ, 0xc0, !PT ;  /* 0x0000000108087812 */ /* 0x000fc800078ec0ff */
[----:B------:R-:W-:-:S07]  /*1ae0*/  ISETP.NE.U32.AND P0, PT, R8, 0x1, PT ;  /* 0x000000010800780c */ /* 0x000fce0003f05070 */
[----:B------:R-:W-:Y:S06]  /*1af0*/  @!P1 BRA `(.L_x_1035) ;  /* 0x00000000006c9947 */ /* 0x000fec0003800000 */
[----:B--2---:R-:W-:-:S05]  /*1b00*/  IMAD R21, R15, 0x80, R0 ;  /* 0x000000800f157824 */ /* 0x004fca00078e0200 */
[----:B------:R-:W-:-:S13]  /*1b10*/  ISETP.GE.AND P2, PT, R21, UR8, PT ;  /* 0x0000000815007c0c */ /* 0x000fda000bf46270 */
[----:B------:R-:W-:-:S04]  /*1b20*/  @!P2 IMAD.WIDE R10, R21, 0x8, R4 ;  /* 0x00000008150aa825 */ /* 0x000fc800078e0204 */
[C---:B01----:R-:W-:Y:S02]  /*1b30*/  @!P2 IMAD.WIDE R12, R21.reuse, 0x8, R2 ;  /* 0x00000008150ca825 */ /* 0x043fe400078e0202 */
[----:B------:R-:W2:Y:S04]  /*1b40*/  @!P2 LDG.E.64 R10, desc[UR20][R10.64] ;  /* 0x000000140a0aa981 */ /* 0x000ea8000c1e1b00 */
[----:B------:R-:W2:Y:S01]  /*1b50*/  @!P2 LDG.E.64 R12, desc[UR20][R12.64] ;  /* 0x000000140c0ca981 */ /* 0x000ea2000c1e1b00 */
[----:B------:R-:W-:-:S05]  /*1b60*/  VIADD R9, R21, 0x80 ;  /* 0x0000008015097836 */ /* 0x000fca0000000000 */
[----:B------:R-:W-:Y:S01]  /*1b70*/  ISETP.GE.AND P1, PT, R9, UR8, PT ;  /* 0x0000000809007c0c */ /* 0x000fe2000bf26270 */
[C-C-:B--2---:R-:W-:Y:S02]  /*1b80*/  @!P2 DADD R16, R10.reuse, -R12.reuse ;  /* 0x000000000a10a229 */ /* 0x144fe4000000080c */
[----:B------:R-:W-:-:S10]  /*1b90*/  @!P2 DADD R18, -R10, R12 ;  /* 0x000000000a12a229 */ /* 0x000fd4000000010c */
[----:B------:R-:W-:Y:S01]  /*1ba0*/  @!P1 IMAD.WIDE R10, R9, 0x8, R2 ;  /* 0x00000008090a9825 */ /* 0x000fe200078e0202 */
[----:B------:R-:W-:-:S06]  /*1bb0*/  @!P2 DSETP.GEU.AND P3, PT, R16, R18, PT ;  /* 0x000000121000a22a */ /* 0x000fcc0003f6e000 */
[----:B------:R-:W-:Y:S02]  /*1bc0*/  @!P2 FSEL R22, R18, R16, !P3 ;  /* 0x000000101216a208 */ /* 0x000fe40005800000 */
[----:B------:R-:W-:Y:S01]  /*1bd0*/  @!P2 FSEL R23, R19, R17, !P3 ;  /* 0x000000111317a208 */ /* 0x000fe20005800000 */
[----:B------:R-:W-:-:S04]  /*1be0*/  @!P2 IMAD.WIDE R16, R21, 0x8, R6 ;  /* 0x000000081510a825 */ /* 0x000fc800078e0206 */
[C---:B------:R-:W-:Y:S01]  /*1bf0*/  @!P1 IMAD.WIDE R18, R9.reuse, 0x8, R4 ;  /* 0x0000000809129825 */ /* 0x040fe200078e0204 */
[----:B------:R3:W-:Y:S04]  /*1c00*/  @!P2 STG.E.64 desc[UR20][R16.64], R22 ;  /* 0x000000161000a986 */ /* 0x0007e8000c101b14 */
[----:B------:R-:W2:Y:S04]  /*1c10*/  @!P1 LDG.E.64 R10, desc[UR20][R10.64] ;  /* 0x000000140a0a9981 */ /* 0x000ea8000c1e1b00 */
[----:B------:R-:W2:Y:S01]  /*1c20*/  @!P1 LDG.E.64 R18, desc[UR20][R18.64] ;  /* 0x0000001412129981 */ /* 0x000ea2000c1e1b00 */
[----:B------:R-:W-:-:S04]  /*1c30*/  @!P1 IMAD.WIDE R8, R9, 0x8, R6 ;  /* 0x0000000809089825 */ /* 0x000fc800078e0206 */
[----:B------:R-:W-:Y:S01]  /*1c40*/  VIADD R15, R15, 0x2 ;  /* 0x000000020f0f7836 */ /* 0x000fe20000000000 */
[C-C-:B--2---:R-:W-:Y:S02]  /*1c50*/  @!P1 DADD R12, R18.reuse, -R10.reuse ;  /* 0x00000000120c9229 */ /* 0x144fe4000000080a */
[----:B------:R-:W-:-:S08]  /*1c60*/  @!P1 DADD R20, -R18, R10 ;  /* 0x0000000012149229 */ /* 0x000fd0000000010a */
[----:B------:R-:W-:-:S06]  /*1c70*/  @!P1 DSETP.GEU.AND P2, PT, R12, R20, PT ;  /* 0x000000140c00922a */ /* 0x000fcc0003f4e000 */
[----:B------:R-:W-:Y:S02]  /*1c80*/  @!P1 FSEL R12, R20, R12, !P2 ;  /* 0x0000000c140c9208 */ /* 0x000fe40005000000 */
[----:B------:R-:W-:-:S05]  /*1c90*/  @!P1 FSEL R13, R21, R13, !P2 ;  /* 0x0000000d150d9208 */ /* 0x000fca0005000000 */
[----:B------:R3:W-:Y:S02]  /*1ca0*/  @!P1 STG.E.64 desc[UR20][R8.64], R12 ;  /* 0x0000000c08009986 */ /* 0x0007e4000c101b14 */
.L_x_1035:
[----:B------:R-:W-:Y:S05]  /*1cb0*/  @P0 EXIT ;  /* 0x000000000000094d */ /* 0x000fea0003800000 */
[----:B------:R-:W-:-:S05]  /*1cc0*/  IMAD R15, R15, 0x80, R0 ;  /* 0x000000800f0f7824 */ /* 0x000fca00078e0200 */
[----:B------:R-:W-:-:S13]  /*1cd0*/  ISETP.GE.AND P0, PT, R15, UR8, PT ;  /* 0x000000080f007c0c */ /* 0x000fda000bf06270 */
[----:B------:R-:W-:Y:S05]  /*1ce0*/  @P0 EXIT ;  /* 0x000000000000094d */ /* 0x000fea0003800000 */
[----:B------:R-:W-:-:S04]  /*1cf0*/  IMAD.WIDE R4, R15, 0x8, R4 ;  /* 0x000000080f047825 */ /* 0x000fc800078e0204 */
[C---:B------:R-:W-:Y:S02]  /*1d00*/  IMAD.WIDE R2, R15.reuse, 0x8, R2 ;  /* 0x000000080f027825 */ /* 0x040fe400078e0202 */
[----:B------:R-:W3:Y:S04]  /*1d10*/  LDG.E.64 R4, desc[UR20][R4.64] ;  /* 0x0000001404047981 */ /* 0x000ee8000c1e1b00 */
[----:B------:R-:W3:Y:S01]  /*1d20*/  LDG.E.64 R2, desc[UR20][R2.64] ;  /* 0x0000001402027981 */ /* 0x000ee2000c1e1b00 */
[----:B------:R-:W-:Y:S01]  /*1d30*/  IMAD.WIDE R6, R15, 0x8, R6 ;  /* 0x000000080f067825 */ /* 0x000fe200078e0206 */
[C-C-:B---3--:R-:W-:Y:S02]  /*1d40*/  DADD R8, R4.reuse, -R2.reuse ;  /* 0x0000000004087229 */ /* 0x148fe40000000802 */
[----:B------:R-:W-:-:S08]  /*1d50*/  DADD R10, -R4, R2 ;  /* 0x00000000040a7229 */ /* 0x000fd00000000102 */
[----:B------:R-:W-:-:S06]  /*1d60*/  DSETP.GEU.AND P0, PT, R8, R10, PT ;  /* 0x0000000a0800722a */ /* 0x000fcc0003f0e000 */
[----:B------:R-:W-:Y:S02]  /*1d70*/  FSEL R8, R10, R8, !P0 ;  /* 0x000000080a087208 */ /* 0x000fe40004000000 */
[----:B------:R-:W-:-:S05]  /*1d80*/  FSEL R9, R11, R9, !P0 ;  /* 0x000000090b097208 */ /* 0x000fca0004000000 */
[----:B------:R-:W-:Y:S01]  /*1d90*/  STG.E.64 desc[UR20][R6.64], R8 ;  /* 0x0000000806007986 */ /* 0x000fe2000c101b14 */
[----:B------:R-:W-:Y:S05]  /*1da0*/  EXIT ;  /* 0x000000000000794d */ /* 0x000fea0003800000 */
.L_x_1036:
        /* <DEDUP_REMOVED lines=13> */
.L_x_1215:


//--------------------- .text._ZN3cub18CUB_300001_SM_10006detail9transform16transform_kernelINS2_10policy_hubILb1EN4cuda3std3__45tupleIJN6thrust24THRUST_300001_SM_1000_NS6detail15normal_iteratorINSA_10device_ptrIdEEEESF_EEEE10policy1000El11mul_functorIdESF_JPdSL_EEEvT0_iT1_T2_DpNS2_10kernel_argIT3_EE --------------------------
	.section	.text._ZN3cub18CUB_300001_SM_10006detail9transform16transform_kernelINS2_10policy_hubILb1EN4cuda3std3__45tupleIJN6thrust24THRUST_300001_SM_1000_NS6detail15normal_iteratorINSA_10device_ptrIdEEEESF_EEEE10policy1000El11mul_functorIdESF_JPdSL_EEEvT0_iT1_T2_DpNS2_10kernel_argIT3_EE,"ax",@progbits
	.align	128
        .global         _ZN3cub18CUB_300001_SM_10006detail9transform16transform_kernelINS2_10policy_hubILb1EN4cuda3std3__45tupleIJN6thrust24THRUST_300001_SM_1000_NS6detail15normal_iteratorINSA_10device_ptrIdEEEESF_EEEE10policy1000El11mul_functorIdESF_JPdSL_EEEvT0_iT1_T2_DpNS2_10kernel_argIT3_EE
        .type           _ZN3cub18CUB_300001_SM_10006detail9transform16transform_kernelINS2_10policy_hubILb1EN4cuda3std3__45tupleIJN6thrust24THRUST_300001_SM_1000_NS6detail15normal_iteratorINSA_10device_ptrIdEEEESF_EEEE10policy1000El11mul_functorIdESF_JPdSL_EEEvT0_iT1_T2_DpNS2_10kernel_argIT3_EE,@function
        .size           _ZN3cub18CUB_300001_SM_10006detail9transform16transform_kernelINS2_10policy_hubILb1EN4cuda3std3__45tupleIJN6thrust24THRUST_300001_SM_1000_NS6detail15normal_iteratorINSA_10device_ptrIdEEEESF_EEEE10policy1000El11mul_functorIdESF_JPdSL_EEEvT0_iT1_T2_DpNS2_10kernel_argIT3_EE,(.L_x_1216 - _ZN3cub18CUB_300001_SM_10006detail9transform16transform_kernelINS2_10policy_hubILb1EN4cuda3std3__45tupleIJN6thrust24THRUST_300001_SM_1000_NS6detail15normal_iteratorINSA_10device_ptrIdEEEESF_EEEE10policy1000El11mul_functorIdESF_JPdSL_EEEvT0_iT1_T2_DpNS2_10kernel_argIT3_EE)
        .other          _ZN3cub18CUB_300001_SM_10006detail9transform16transform_kernelINS2_10policy_hubILb1EN4cuda3std3__45tupleIJN6thrust24THRUST_300001_SM_1000_NS6detail15normal_iteratorINSA_10device_ptrIdEEEESF_EEEE10policy1000El11mul_functorIdESF_JPdSL_EEEvT0_iT1_T2_DpNS2_10kernel_argIT3_EE,@"STO_CUDA_ENTRY STV_DEFAULT"
_ZN3cub18CUB_300001_SM_10006detail9transform16transform_kernelINS2_10policy_hubILb1EN4cuda3std3__45tupleIJN6thrust24THRUST_300001_SM_1000_NS6detail15normal_iteratorINSA_10device_ptrIdEEEESF_EEEE10policy1000El11mul_functorIdESF_JPdSL_EEEvT0_iT1_T2_DpNS2_10kernel_argIT3_EE:
.text._ZN3cub18CUB_300001_SM_10006detail9transform16transform_kernelINS2_10policy_hubILb1EN4cuda3std3__45tupleIJN6thrust24THRUST_300001_SM_1000_NS6detail15normal_iteratorINSA_10device_ptrIdEEEESF_EEEE10policy1000El11mul_functorIdESF_JPdSL_EEEvT0_iT1_T2_DpNS2_10kernel_argIT3_EE:
[----:B------:R-:W-:Y:S01]  /*0000*/  LDC R1, c[0x0][0x37c] ;  /* 0x0000df00ff017b82 */ /* 0x000fe20000000800 */
[----:B------:R-:W0:Y:S07]  /*0010*/  LDCU UR25, c[0x0][0x388] ;  /* 0x00007100ff1977ac */ /* 0x000e2e0008000800 */
[----:B------:R-:W1:Y:S01]  /*0020*/  S2UR UR20, SR_CTAID.X ;  /* 0x00000000001479c3 */ /* 0x000e620000002500 */
[----:B------:R-:W2:Y:S01]  /*0030*/  S2R R9, SR_TID.X ;  /* 0x0000000000097919 */ /* 0x000ea20000002100 */
[----:B------:R-:W-:Y:S01]  /*0040*/  BSSY.RECONVERGENT B0, `(.L_x_1037) ;  /* 0x000002d000007945 */ /* 0x000fe20003800200 */
[----:B------:R-:W3:Y:S01]  /*0050*/  LDCU.64 UR4, c[0x0][0x380] ;  /* 0x00007000ff0477ac */ /* 0x000ee20008000a00 */
[----:B0-----:R-:W-:-:S04]  /*0060*/  USHF.L.U32 UR6, UR25, 0x7, URZ ;  /* 0x0000000719067899 */ /* 0x001fc800080006ff */
[----:B------:R-:W-:Y:S02]  /*0070*/  USHF.R.S32.HI UR7, URZ, 0x1f, UR6 ;  /* 0x0000001fff077899 */ /* 0x000fe40008011406 */
[----:B-1----:R-:W-:Y:S02]  /*0080*/  UIMAD.WIDE.U32 UR18, UR6, UR20, URZ ;  /* 0x00000014061272a5 */ /* 0x002fe4000f8e00ff */
[----:B------:R-:W-:Y:S02]  /*0090*/  UIMAD UR9, UR7, UR20, URZ ;  /* 0x00000014070972a4 */ /* 0x000fe4000f8e02ff */
[----:B---3--:R-:W-:Y:S02]  /*00a0*/  UIADD3 UR4, UP1, UPT, -UR18, UR4, URZ ;  /* 0x0000000412047290 */ /* 0x008fe4000ff3e1ff */
[----:B------:R-:W-:Y:S02]  /*00b0*/  UIADD3 UR9, UPT, UPT, UR19, UR9, URZ ;  /* 0x0000000913097290 */ /* 0x000fe4000fffe0ff */
[----:B------:R-:W-:Y:S01]  /*00c0*/  UISETP.LT.U32.AND UP0, UPT, UR4, UR6, UPT ;  /* 0x000000060400728c */ /* 0x000fe2000bf01070 */
[----:B--2---:R-:W-:Y:S01]  /*00d0*/  IMAD.SHL.U32 R0, R9, 0x80, RZ ;  /* 0x0000008009007824 */ /* 0x004fe200078e00ff */
[----:B------:R-:W-:-:S04]  /*00e0*/  UIADD3.X UR5, UPT, UPT, ~UR9, UR5, URZ, UP1, !UPT ;  /* 0x0000000509057290 */ /* 0x000fc80008ffe5ff */
[----:B------:R-:W-:-:S04]  /*00f0*/  UISETP.LT.AND.EX UP0, UPT, UR5, UR7, UPT, UP0 ;  /* 0x000000070500728c */ /* 0x000fc8000bf01300 */
[----:B------:R-:W-:-:S04]  /*0100*/  USEL UR4, UR4, UR6, UP0 ;  /* 0x0000000604047287 */ /* 0x000fc80008000000 */
[----:B------:R-:W-:-:S06]  /*0110*/  USHF.L.U32 UR5, UR4, 0x3, URZ ;  /* 0x0000000304057899 */ /* 0x000fcc00080006ff */
[----:B------:R-:W-:-:S13]  /*0120*/  ISETP.GE.AND P0, PT, R0, UR5, PT ;  /* 0x0000000500007c0c */ /* 0x000fda000bf06270 */
[----:B------:R-:W-:Y:S05]  /*0130*/  @P0 BRA `(.L_x_1038) ;  /* 0x0000000000740947 */ /* 0x000fea0003800000 */
[----:B------:R-:W0:Y:S01]  /*0140*/  LDCU.64 UR10, c[0x0][0x398] ;  /* 0x00007300ff0a77ac */ /* 0x000e220008000a00 */
[----:B------:R-:W-:Y:S01]  /*0150*/  IMAD.U32 R2, RZ, RZ, UR18 ;  /* 0x00000012ff027e24 */ /* 0x000fe2000f8e00ff */
[----:B------:R-:W-:Y:S01]  /*0160*/  MOV R3, UR19 ;  /* 0x0000001300037c02 */ /* 0x000fe20008000f00 */
[----:B------:R-:W-:Y:S01]  /*0170*/  IMAD.U32 R6, RZ, RZ, UR9 ;  /* 0x00000009ff067e24 */ /* 0x000fe2000f8e00ff */
[----:B------:R-:W-:Y:S01]  /*0180*/  BSSY.RECONVERGENT B1, `(.L_x_1039) ;  /* 0x000000e000017945 */ /* 0x000fe20003800200 */
[----:B------:R-:W-:Y:S01]  /*0190*/  IMAD.U32 R3, RZ, RZ, UR18 ;  /* 0x00000012ff037e24 */ /* 0x000fe2000f8e00ff */
[----:B------:R-:W-:Y:S01]  /*01a0*/  SHF.L.U32 R5, R2, 0x3, RZ ;  /* 0x0000000302057819 */ /* 0x000fe200000006ff */
[----:B------:R-:W-:-:S03]  /*01b0*/  IMAD.MOV.U32 R4, RZ, RZ, R0 ;  /* 0x000000ffff047224 */ /* 0x000fc600078e0000 */
[----:B------:R-:W-:Y:S02]  /*01c0*/  SHF.L.U64.HI R6, R3, 0x3, R6 ;  /* 0x0000000303067819 */ /* 0x000fe40000010206 */
[----:B0-----:R-:W-:-:S04]  /*01d0*/  IADD3 R2, P0, PT, R5, UR10, RZ ;  /* 0x0000000a05027c10 */ /* 0x001fc8000ff1e0ff */
[----:B------:R-:W-:-:S03]  /*01e0*/  IADD3.X R3, PT, PT, R6, UR11, RZ, P0, !PT ;  /* 0x0000000b06037c10 */ /* 0x000fc600087fe4ff */
[----:B------:R-:W-:-:S07]  /*01f0*/  IMAD.WIDE.U32 R2, R9, 0x80, R2 ;  /* 0x0000008009027825 */ /* 0x000fce00078e0002 */
.L_x_1040:
[----:B------:R-:W-:Y:S01]  /*0200*/  VIADD R4, R4, 0x4000 ;  /* 0x0000400004047836 */ /* 0x000fe20000000000 */
[----:B------:R0:W-:Y:S04]  /*0210*/  CCTL.E.PF2 [R2] ;  /* 0x000000000200798f */ /* 0x0001e80000800100 */
[----:B------:R-:W-:Y:S02]  /*0220*/  ISETP.GE.AND P0, PT, R4, UR5, PT ;  /* 0x0000000504007c0c */ /* 0x000fe4000bf06270 */
[----:B0-----:R-:W-:-:S04]  /*0230*/  IADD3 R2, P1, PT, R2, 0x4000, RZ ;  /* 0x0000400002027810 */ /* 0x001fc80007f3e0ff */
[----:B------:R-:W-:-:S07]  /*0240*/  IADD3.X R3, PT, PT, RZ, R3, RZ, P1, !PT ;  /* 0x00000003ff037210 */ /* 0x000fce0000ffe4ff */
[----:B------:R-:W-:Y:S05]  /*0250*/  @!P0 BRA `(.L_x_1040) ;  /* 0xfffffffc00e88947 */ /* 0x000fea000383ffff */
[----:B------:R-:W-:Y:S05]  /*0260*/  BSYNC.RECONVERGENT B1 ;  /* 0x0000000000017941 */ /* 0x000fea0003800200 */
.L_x_1039:
[----:B------:R-:W0:Y:S02]  /*0270*/  LDCU.64 UR10, c[0x0][0x3a8] ;  /* 0x00007500ff0a77ac */ /* 0x000e240008000a00 */
[----:B0-----:R-:W-:-:S04]  /*0280*/  IADD3 R2, P0, PT, R5, UR10, RZ ;  /* 0x0000000a05027c10 */ /* 0x001fc8000ff1e0ff */
[----:B------:R-:W-:-:S03]  /*0290*/  IADD3.X R3, PT, PT, R6, UR11, RZ, P0, !PT ;  /* 0x0000000b06037c10 */ /* 0x000fc600087fe4ff */
[----:B------:R-:W-:-:S07]  /*02a0*/  IMAD.WIDE.U32 R2, R9, 0x80, R2 ;  /* 0x0000008009027825 */ /* 0x000fce00078e0002 */
.L_x_1041:
[----:B------:R-:W-:Y:S01]  /*02b0*/  VIADD R0, R0, 0x4000 ;  /* 0x0000400000007836 */ /* 0x000fe20000000000 */
[----:B------:R0:W-:Y:S04]  /*02c0*/  CCTL.E.PF2 [R2] ;  /* 0x000000000200798f */ /* 0x0001e80000800100 */
[----:B------:R-:W-:Y:S02]  /*02d0*/  ISETP.GE.AND P0, PT, R0, UR5, PT ;  /* 0x0000000500007c0c */ /* 0x000fe4000bf06270 */
[----:B0-----:R-:W-:-:S05]  /*02e0*/  IADD3 R2, P1, PT, R2, 0x4000, RZ ;  /* 0x0000400002027810 */ /* 0x001fca0007f3e0ff */
[----:B------:R-:W-:-:S06]  /*02f0*/  IMAD.X R3, RZ, RZ, R3, P1 ;  /* 0x000000ffff037224 */ /* 0x000fcc00008e0603 */
[----:B------:R-:W-:Y:S05]  /*0300*/  @!P0 BRA `(.L_x_1041) ;  /* 0xfffffffc00e88947 */ /* 0x000fea000383ffff */
.L_x_1038:
[----:B------:R-:W-:Y:S05]  /*0310*/  BSYNC.RECONVERGENT B0 ;  /* 0x0000000000007941 */ /* 0x000fea0003800200 */
.L_x_1037:
[----:B------:R-:W0:Y:S01]  /*0320*/  LDCU.128 UR12, c[0x0][0x390] ;  /* 0x00007200ff0c77ac */ /* 0x000e220008000c00 */
[----:B------:R-:W1:Y:S01]  /*0330*/  LDCU.64 UR30, c[0x0][0x3a8] ;  /* 0x00007500ff1e77ac */ /* 0x000e620008000a00 */
[----:B------:R-:W-:Y:S02]  /*0340*/  USHF.L.U32 UR21, UR18, 0x3, URZ ;  /* 0x0000000312157899 */ /* 0x000fe400080006ff */
[----:B------:R-:W-:Y:S02]  /*0350*/  UISETP.NE.AND UP0, UPT, UR6, UR4, UPT ;  /* 0x000000040600728c */ /* 0x000fe4000bf05270 */
[----:B------:R-:W-:Y:S01]  /*0360*/  USHF.L.U64.HI UR22, UR18, 0x3, UR9 ;  /* 0x0000000312167899 */ /* 0x000fe20008010209 */
[----:B------:R-:W2:Y:S01]  /*0370*/  LDCU.64 UR16, c[0x0][0x358] ;  /* 0x00006b00ff1077ac */ /* 0x000ea20008000a00 */
[----:B0-----:R-:W-:Y:S02]  /*0380*/  UIADD3 UR27, UP2, UPT, UR21, UR14, URZ ;  /* 0x0000000e151b7290 */ /* 0x001fe4000ff5e0ff */
[----:B------:R-:W-:-:S02]  /*0390*/  UIADD3 UR23, UP1, UPT, UR21, UR12, URZ ;  /* 0x0000000c15177290 */ /* 0x000fc4000ff3e0ff */
[----:B-1----:R-:W-:Y:S02]  /*03a0*/  UIADD3 UR29, UP3, UPT, UR21, UR30, URZ ;  /* 0x0000001e151d7290 */ /* 0x002fe4000ff7e0ff */
[----:B------:R-:W-:Y:S01]  /*03b0*/  UIADD3.X UR28, UPT, UPT, UR22, UR15, URZ, UP2, !UPT ;  /* 0x0000000f161c7290 */ /* 0x000fe200097fe4ff */
[----:B------:R-:W-:Y:S01]  /*03c0*/  MOV R2, UR27 ;  /* 0x0000001b00027c02 */ /* 0x000fe20008000f00 */
[----:B------:R-:W-:Y:S01]  /*03d0*/  UIADD3.X UR32, UPT, UPT, UR22, UR31, URZ, UP3, !UPT ;  /* 0x0000001f16207290 */ /* 0x000fe20009ffe4ff */
[----:B------:R-:W-:Y:S01]  /*03e0*/  IMAD.U32 R6, RZ, RZ, UR23 ;  /* 0x00000017ff067e24 */ /* 0x000fe2000f8e00ff */
[----:B------:R-:W-:Y:S01]  /*03f0*/  UIADD3.X UR24, UPT, UPT, UR22, UR13, URZ, UP1, !UPT ;  /* 0x0000000d16187290 */ /* 0x000fe20008ffe4ff */
[----:B------:R-:W-:Y:S01]  /*0400*/  IMAD.U32 R4, RZ, RZ, UR29 ;  /* 0x0000001dff047e24 */ /* 0x000fe2000f8e00ff */
[----:B------:R-:W-:Y:S02]  /*0410*/  MOV R3, UR28 ;  /* 0x0000001c00037c02 */ /* 0x000fe40008000f00 */
[----:B------:R-:W-:-:S02]  /*0420*/  IMAD.U32 R5, RZ, RZ, UR32 ;  /* 0x00000020ff057e24 */ /* 0x000fc4000f8e00ff */
[----:B------:R-:W-:Y:S01]  /*0430*/  IMAD.U32 R7, RZ, RZ, UR24 ;  /* 0x00000018ff077e24 */ /* 0x000fe2000f8e00ff */
[----:B--2---:R-:W-:Y:S06]  /*0440*/  BRA.U !UP0, `(.L_x_1042) ;  /* 0x0000000d087c7547 */ /* 0x004fec000b800000 */
[----:B------:R-:W-:-:S06]  /*0450*/  UISETP.GE.AND UP0, UPT, UR25, 0x1, UPT ;  /* 0x000000011900788c */ /* 0x000fcc000bf06270 */
[----:B------:R-:W-:-:S13]  /*0460*/  PLOP3.LUT P0, PT, PT, PT, UP0, 0x80, 0x8 ;  /* 0x000000000008781c */ /* 0x000fda0003f0f008 */
[----:B------:R-:W-:Y:S05]  /*0470*/  @!P0 EXIT ;  /* 0x000000000000894d */ /* 0x000fea0003800000 */
[----:B------:R-:W-:Y:S01]  /*0480*/  UISETP.GE.U32.AND UP0, UPT, UR25, 0x8, UPT ;  /* 0x000000081900788c */ /* 0x000fe2000bf06070 */
[----:B------:R-:W-:Y:S01]  /*0490*/  HFMA2 R0, -RZ, RZ, 0, 0 ;  /* 0x00000000ff007431 */ /* 0x000fe200000001ff */
[----:B------:R-:W-:-:S07]  /*04a0*/  ULOP3.LUT UR5, UR25, 0x7, URZ, 0xc0, !UPT ;  /* 0x0000000719057892 */ /* 0x000fce000f8ec0ff */
[----:B------:R-:W-:Y:S05]  /*04b0*/  BRA.U !UP0, `(.L_x_1043) ;  /* 0x0000000908207547 */ /* 0x000fea000b800000 */
[----:B------:R-:W-:-:S13]  /*04c0*/  ISETP.GE.AND P1, PT, R9, UR4, PT ;  /* 0x0000000409007c0c */ /* 0x000fda000bf26270 */
[----:B------:R-:W-:-:S04]  /*04d0*/  @!P1 IMAD.WIDE.U32 R16, R9, 0x8, R2 ;  /* 0x0000000809109825 */ /* 0x000fc800078e0002 */
[C---:B------:R-:W-:Y:S02]  /*04e0*/  @!P1 IMAD.WIDE.U32 R18, R9.reuse, 0x8, R4 ;  /* 0x0000000809129825 */ /* 0x040fe400078e0004 */
[----:B------:R-:W2:Y:S04]  /*04f0*/  @!P1 LDG.E.64 R16, desc[UR16][R16.64] ;  /* 0x0000001010109981 */ /* 0x000ea8000c1e1b00 */
[----:B------:R-:W2:Y:S01]  /*0500*/  @!P1 LDG.E.64 R18, desc[UR16][R18.64] ;  /* 0x0000001012129981 */ /* 0x000ea2000c1e1b00 */
[C---:B------:R-:W-:Y:S02]  /*0510*/  VIADD R15, R9.reuse, 0x80 ;  /* 0x00000080090f7836 */ /* 0x040fe40000000000 */
[----:B------:R-:W-:-:S03]  /*0520*/  @!P1 IMAD.WIDE.U32 R22, R9, 0x8, R6 ;  /* 0x0000000809169825 */ /* 0x000fc600078e0006 */
[C---:B------:R-:W-:Y:S01]  /*0530*/  ISETP.GE.AND P0, PT, R15.reuse, UR4, PT ;  /* 0x000000040f007c0c */ /* 0x040fe2000bf06270 */
[----:B------:R-:W-:-:S04]  /*0540*/  IMAD.WIDE R10, R15, 0x8, R2 ;  /* 0x000000080f0a7825 */ /* 0x000fc800078e0202 */
[----:B------:R-:W-:Y:S01]  /*0550*/  IMAD.WIDE R12, R15, 0x8, R4 ;  /* 0x000000080f0c7825 */ /* 0x000fe200078e0204 */
[----:B--2---:R-:W-:-:S07]  /*0560*/  @!P1 DMUL R20, R16, R18 ;  /* 0x0000001210149228 */ /* 0x004fce0000000000 */
[----:B------:R0:W-:Y:S04]  /*0570*/  @!P1 STG.E.64 desc[UR16][R22.64], R20 ;  /* 0x0000001416009986 */ /* 0x0001e8000c101b10 */
[----:B------:R-:W2:Y:S04]  /*0580*/  @!P0 LDG.E.64 R24, desc[UR16][R10.64] ;  /* 0x000000100a188981 */ /* 0x000ea8000c1e1b00 */
[----:B------:R-:W2:Y:S01]  /*0590*/  @!P0 LDG.E.64 R26, desc[UR16][R12.64] ;  /* 0x000000100c1a8981 */ /* 0x000ea2000c1e1b00 */
[C---:B------:R-:W-:Y:S01]  /*05a0*/  IADD3 R0, PT, PT, R9.reuse, 0x100, RZ ;  /* 0x0000010009007810 */ /* 0x040fe20007ffe0ff */
[C---:B------:R-:W-:Y:S01]  /*05b0*/  VIADD R8, R9.reuse, 0x180 ;  /* 0x0000018009087836 */ /* 0x040fe20000000000 */
[C---:B------:R-:W-:Y:S01]  /*05c0*/  IADD3 R14, PT, PT, R9.reuse, 0x200, RZ ;  /* 0x00000200090e7810 */ /* 0x040fe20007ffe0ff */
[----:B------:R-:W-:Y:S01]  /*05d0*/  ULOP3.LUT UR6, UR25, 0x7ffffff8, URZ, 0xc0, !UPT ;  /* 0x7ffffff819067892 */ /* 0x000fe2000f8ec0ff */
[----:B------:R-:W-:Y:S01]  /*05e0*/  ISETP.GE.AND P6, PT, R0, UR4, PT ;  /* 0x0000000400007c0c */ /* 0x000fe2000bfc6270 */
[----:B------:R-:W-:Y:S01]  /*05f0*/  VIADD R0, R9, 0x280 ;  /* 0x0000028009007836 */ /* 0x000fe20000000000 */
[----:B------:R-:W-:Y:S01]  /*0600*/  ISETP.GE.AND P4, PT, R14, UR4, PT ;  /* 0x000000040e007c0c */ /* 0x000fe2000bf86270 */
[----:B------:R-:W-:Y:S01]  /*0610*/  IMAD.WIDE R14, R15, 0x8, R6 ;  /* 0x000000080f0e7825 */ /* 0x000fe200078e0206 */
[----:B------:R-:W-:Y:S01]  /*0620*/  ISETP.GE.AND P5, PT, R8, UR4, PT ;  /* 0x0000000408007c0c */ /* 0x000fe2000bfa6270 */
[----:B------:R-:W-:Y:S01]  /*0630*/  BSSY.RECONVERGENT B0, `(.L_x_1044) ;  /* 0x000000f000007945 */ /* 0x000fe20003800200 */
[----:B------:R-:W-:Y:S01]  /*0640*/  ISETP.GE.AND P3, PT, R0, UR4, PT ;  /* 0x0000000400007c0c */ /* 0x000fe2000bf66270 */
[C---:B------:R-:W-:Y:S01]  /*0650*/  VIADD R16, R9.reuse, 0x380 ;  /* 0x0000038009107836 */ /* 0x040fe20000000000 */
[----:B------:R-:W-:-:S02]  /*0660*/  IADD3 R8, PT, PT, R9, 0x300, RZ ;  /* 0x0000030009087810 */ /* 0x000fc40007ffe0ff */
[----:B------:R-:W-:Y:S02]  /*0670*/  MOV R0, UR6 ;  /* 0x0000000600007c02 */ /* 0x000fe40008000f00 */
[----:B------:R-:W-:Y:S02]  /*0680*/  ISETP.GE.AND P2, PT, R8, UR4, PT ;  /* 0x0000000408007c0c */ /* 0x000fe4000bf46270 */
[----:B------:R-:W-:Y:S01]  /*0690*/  ISETP.GE.AND P1, PT, R16, UR4, PT ;  /* 0x0000000410007c0c */ /* 0x000fe2000bf26270 */
[----:B--2---:R-:W-:-:S07]  /*06a0*/  @!P0 DMUL R24, R24, R26 ;  /* 0x0000001a18188228 */ /* 0x004fce0000000000 */
[----:B------:R0:W-:Y:S01]  /*06b0*/  @!P0 STG.E.64 desc[UR16][R14.64], R24 ;  /* 0x000000180e008986 */ /* 0x0001e2000c101b10 */
[----:B------:R-:W-:Y:S01]  /*06c0*/  ISETP.NE.AND P0, PT, R0, 0x8, PT ;  /* 0x000000080000780c */ /* 0x000fe20003f05270 */
[----:B------:R-:W-:-:S12]  /*06d0*/  @P6 BRA `(.L_x_1045) ;  /* 0x0000000000106947 */ /* 0x000fd80003800000 */
[----:B------:R-:W2:Y:S04]  /*06e0*/  LDG.E.64 R16, desc[UR16][R10.64+0x400] ;  /* 0x000400100a107981 */ /* 0x000ea8000c1e1b00 */
[----:B------:R-:W2:Y:S02]  /*06f0*/  LDG.E.64 R18, desc[UR16][R12.64+0x400] ;  /* 0x000400100c127981 */ /* 0x000ea4000c1e1b00 */
[----:B--2---:R-:W-:-:S07]  /*0700*/  DMUL R16, R16, R18 ;  /* 0x0000001210107228 */ /* 0x004fce0000000000 */
[----:B------:R1:W-:Y:S04]  /*0710*/  STG.E.64 desc[UR16][R14.64+0x400], R16 ;  /* 0x000400100e007986 */ /* 0x0003e8000c101b10 */
.L_x_1045:
[----:B------:R-:W-:Y:S05]  /*0720*/  BSYNC.RECONVERGENT B0 ;  /* 0x0000000000007941 */ /* 0x000fea0003800200 */
.L_x_1044:
[----:B------:R-:W-:Y:S04]  /*0730*/  BSSY.RECONVERGENT B0, `(.L_x_1046) ;  /* 0x0000006000007945 */ /* 0x000fe80003800200 */
[----:B------:R-:W-:Y:S05]  /*0740*/  @P5 BRA `(.L_x_1047) ;  /* 0x0000000000105947 */ /* 0x000fea0003800000 */
[----:B-1----:R-:W2:Y:S04]  /*0750*/  LDG.E.64 R16, desc[UR16][R10.64+0x800] ;  /* 0x000800100a107981 */ /* 0x002ea8000c1e1b00 */
[----:B------:R-:W2:Y:S02]  /*0760*/  LDG.E.64 R18, desc[UR16][R12.64+0x800] ;  /* 0x000800100c127981 */ /* 0x000ea4000c1e1b00 */
[----:B--2---:R-:W-:-:S07]  /*0770*/  DMUL R16, R16, R18 ;  /* 0x0000001210107228 */ /* 0x004fce0000000000 */
[----:B------:R2:W-:Y:S04]  /*0780*/  STG.E.64 desc[UR16][R14.64+0x800], R16 ;  /* 0x000800100e007986 */ /* 0x0005e8000c101b10 */
.L_x_1047:
[----:B------:R-:W-:Y:S05]  /*0790*/  BSYNC.RECONVERGENT B0 ;  /* 0x0000000000007941 */ /* 0x000fea0003800200 */
.L_x_1046:
[----:B------:R-:W-:Y:S04]  /*07a0*/  BSSY.RECONVERGENT B0, `(.L_x_1048) ;  /* 0x0000006000007945 */ /* 0x000fe80003800200 */
[----:B------:R-:W-:Y:S05]  /*07b0*/  @P4 BRA `(.L_x_1049) ;  /* 0x0000000000104947 */ /* 0x000fea0003800000 */
[----:B-12---:R-:W2:Y:S04]  /*07c0*/  LDG.E.64 R16, desc[UR16][R10.64+0xc00] ;  /* 0x000c00100a107981 */ /* 0x006ea8000c1e1b00 */
[----:B------:R-:W2:Y:S02]  /*07d0*/  LDG.E.64 R18, desc[UR16][R12.64+0xc00] ;  /* 0x000c00100c127981 */ /* 0x000ea4000c1e1b00 */
[----:B--2---:R-:W-:-:S07]  /*07e0*/  DMUL R16, R16, R18 ;  /* 0x0000001210107228 */ /* 0x004fce0000000000 */
[----:B------:R3:W-:Y:S04]  /*07f0*/  STG.E.64 desc[UR16][R14.64+0xc00], R16 ;  /* 0x000c00100e007986 */ /* 0x0007e8000c101b10 */
.L_x_1049:
[----:B------:R-:W-:Y:S05]  /*0800*/  BSYNC.RECONVERGENT B0 ;  /* 0x0000000000007941 */ /* 0x000fea0003800200 */
.L_x_1048:
[----:B------:R-:W-:Y:S04]  /*0810*/  BSSY.RECONVERGENT B0, `(.L_x_1050) ;  /* 0x0000006000007945 */ /* 0x000fe80003800200 */
[----:B------:R-:W-:Y:S05]  /*0820*/  @P3 BRA `(.L_x_1051) ;  /* 0x0000000000103947 */ /* 0x000fea0003800000 */
[----:B-123--:R-:W2:Y:S04]  /*0830*/  LDG.E.64 R16, desc[UR16][R10.64+0x1000] ;  /* 0x001000100a107981 */ /* 0x00eea8000c1e1b00 */
[----:B------:R-:W2:Y:S02]  /*0840*/  LDG.E.64 R18, desc[UR16][R12.64+0x1000] ;  /* 0x001000100c127981 */ /* 0x000ea4000c1e1b00 */
[----:B--2---:R-:W-:-:S07]  /*0850*/  DMUL R16, R16, R18 ;  /* 0x0000001210107228 */ /* 0x004fce0000000000 */
[----:B------:R4:W-:Y:S04]  /*0860*/  STG.E.64 desc[UR16][R14.64+0x1000], R16 ;  /* 0x001000100e007986 */ /* 0x0009e8000c101b10 */
.L_x_1051:
[----:B------:R-:W-:Y:S05]  /*0870*/  BSYNC.RECONVERGENT B0 ;  /* 0x0000000000007941 */ /* 0x000fea0003800200 */
.L_x_1050:
[----:B------:R-:W-:Y:S04]  /*0880*/  BSSY.RECONVERGENT B0, `(.L_x_1052) ;  /* 0x0000006000007945 */ /* 0x000fe80003800200 */
[----:B------:R-:W-:Y:S05]  /*0890*/  @P2 BRA `(.L_x_1053) ;  /* 0x0000000000102947 */ /* 0x000fea0003800000 */
[----:B-1234-:R-:W2:Y:S04]  /*08a0*/  LDG.E.64 R16, desc[UR16][R10.64+0x1400] ;  /* 0x001400100a107981 */ /* 0x01eea8000c1e1b00 */
[----:B------:R-:W2:Y:S02]  /*08b0*/  LDG.E.64 R18, desc[UR16][R12.64+0x1400] ;  /* 0x001400100c127981 */ /* 0x000ea4000c1e1b00 */
[----:B--2---:R-:W-:-:S07]  /*08c0*/  DMUL R16, R16, R18 ;  /* 0x0000001210107228 */ /* 0x004fce0000000000 */
[----:B------:R1:W-:Y:S04]  /*08d0*/  STG.E.64 desc[UR16][R14.64+0x1400], R16 ;  /* 0x001400100e007986 */ /* 0x0003e8000c101b10 */
.L_x_1053:
[----:B------:R-:W-:Y:S05]  /*08e0*/  BSYNC.RECONVERGENT B0 ;  /* 0x0000000000007941 */ /* 0x000fea0003800200 */
.L_x_1052:
[----:B------:R-:W-:Y:S04]  /*08f0*/  BSSY.RECONVERGENT B0, `(.L_x_1054) ;  /* 0x0000006000007945 */ /* 0x000fe80003800200 */
[----:B------:R-:W-:Y:S05]  /*0900*/  @P1 BRA `(.L_x_1055) ;  /* 0x0000000000101947 */ /* 0x000fea0003800000 */
[----:B------:R-:W1:Y:S04]  /*0910*/  LDG.E.64 R10, desc[UR16][R10.64+0x1800] ;  /* 0x001800100a0a7981 */ /* 0x000e68000c1e1b00 */
[----:B------:R-:W1:Y:S02]  /*0920*/  LDG.E.64 R12, desc[UR16][R12.64+0x1800] ;  /* 0x001800100c0c7981 */ /* 0x000e64000c1e1b00 */
[----:B-1234-:R-:W-:-:S07]  /*0930*/  DMUL R16, R10, R12 ;  /* 0x0000000c0a107228 */ /* 0x01efce0000000000 */
[----:B------:R1:W-:Y:S04]  /*0940*/  STG.E.64 desc[UR16][R14.64+0x1800], R16 ;  /* 0x001800100e007986 */ /* 0x0003e8000c101b10 */
.L_x_1055:
[----:B------:R-:W-:Y:S05]  /*0950*/  BSYNC.RECONVERGENT B0 ;  /* 0x0000000000007941 */ /* 0x000fea0003800200 */
.L_x_1054:
[----:B------:R-:W-:Y:S05]  /*0960*/  @!P0 BRA `(.L_x_1043) ;  /* 0x0000000000f48947 */ /* 0x000fea0003800000 */
[----:B------:R-:W-:-:S07]  /*0970*/  IMAD.MOV.U32 R8, RZ, RZ, 0x8 ;  /* 0x00000008ff087424 */ /* 0x000fce00078e00ff */
.L_x_1058:
[----:B01234-:R-:W-:-:S04]  /*0980*/  LEA R17, R8, R9, 0x7 ;  /* 0x0000000908117211 */ /* 0x01ffc800078e38ff */
[----:B------:R-:W-:-:S13]  /*0990*/  ISETP.GE.AND P0, PT, R17, UR4, PT ;  /* 0x0000000411007c0c */ /* 0x000fda000bf06270 */
[----:B0-----:R-:W-:-:S04]  /*09a0*/  @!P0 IMAD.WIDE.U32 R22, R17, 0x8, R2 ;  /* 0x0000000811168825 */ /* 0x001fc800078e0002 */
        /* <DEDUP_REMOVED lines=9> */
[----:B------:R-:W-:Y:S04]  /*0a40*/  @!P0 STG.E.64 desc[UR16][R28.64], R26 ;  /* 0x0000001a1c008986 */ /* 0x000fe8000c101b10 */
[----:B------:R-:W2:Y:S04]  /*0a50*/  @!P1 LDG.E.64 R18, desc[UR16][R14.64] ;  /* 0x000000100e129981 */ /* 0x000ea8000c1e1b00 */
[----:B------:R-:W2:Y:S01]  /*0a60*/  @!P1 LDG.E.64 R20, desc[UR16][R12.64] ;  /* 0x000000100c149981 */ /* 0x000ea2000c1e1b00 */
[----:B------:R-:W-:-:S04]  /*0a70*/  IADD3 R10, PT, PT, R17, 0x100, RZ ;  /* 0x00000100110a7810 */ /* 0x000fc80007ffe0ff */
[----:B------:R-:W-:Y:S01]  /*0a80*/  ISETP.GE.AND P0, PT, R10, UR4, PT ;  /* 0x000000040a007c0c */ /* 0x000fe2000bf06270 */
[----:B------:R-:W-:Y:S01]  /*0a90*/  IMAD.WIDE R10, R11, 0x8, R6 ;  /* 0x000000080b0a7825 */ /* 0x000fe200078e0206 */
[----:B--2---:R-:W-:-:S07]  /*0aa0*/  @!P1 DMUL R22, R18, R20 ;  /* 0x0000001412169228 */ /* 0x004fce0000000000 */
[----:B------:R0:W-:Y:S04]  /*0ab0*/  @!P1 STG.E.64 desc[UR16][R10.64], R22 ;  /* 0x000000160a009986 */ /* 0x0001e8000c101b10 */
[----:B------:R-:W2:Y:S04]  /*0ac0*/  @!P0 LDG.E.64 R18, desc[UR16][R14.64+0x400] ;  /* 0x000400100e128981 */ /* 0x000ea8000c1e1b00 */
[----:B------:R-:W2:Y:S01]  /*0ad0*/  @!P0 LDG.E.64 R20, desc[UR16][R12.64+0x400] ;  /* 0x000400100c148981 */ /* 0x000ea2000c1e1b00 */
[----:B------:R-:W-:-:S05]  /*0ae0*/  VIADD R16, R17, 0x180 ;  /* 0x0000018011107836 */ /* 0x000fca0000000000 */
[----:B------:R-:W-:Y:S01]  /*0af0*/  ISETP.GE.AND P1, PT, R16, UR4, PT ;  /* 0x0000000410007c0c */ /* 0x000fe2000bf26270 */
[----:B--2---:R-:W-:-:S07]  /*0b00*/  @!P0 DMUL R24, R18, R20 ;  /* 0x0000001412188228 */ /* 0x004fce0000000000 */
[----:B------:R1:W-:Y:S05]  /*0b10*/  @!P0 STG.E.64 desc[UR16][R10.64+0x400], R24 ;  /* 0x000400180a008986 */ /* 0x0003ea000c101b10 */
[----:B------:R-:W0:Y:S04]  /*0b20*/  @!P1 LDG.E.64 R18, desc[UR16][R14.64+0x800] ;  /* 0x000800100e129981 */ /* 0x000e28000c1e1b00 */
[----:B------:R-:W0:Y:S01]  /*0b30*/  @!P1 LDG.E.64 R20, desc[UR16][R12.64+0x800] ;  /* 0x000800100c149981 */ /* 0x000e22000c1e1b00 */
[----:B------:R-:W-:-:S04]  /*0b40*/  IADD3 R16, PT, PT, R17, 0x200, RZ ;  /* 0x0000020011107810 */ /* 0x000fc80007ffe0ff */
[----:B------:R-:W-:Y:S01]  /*0b50*/  ISETP.GE.AND P0, PT, R16, UR4, PT ;  /* 0x0000000410007c0c */ /* 0x000fe2000bf06270 */
[----:B0-----:R-:W-:-:S07]  /*0b60*/  @!P1 DMUL R22, R18, R20 ;  /* 0x0000001412169228 */ /* 0x001fce0000000000 */
[----:B------:R0:W-:Y:S05]  /*0b70*/  @!P1 STG.E.64 desc[UR16][R10.64+0x800], R22 ;  /* 0x000800160a009986 */ /* 0x0001ea000c101b10 */
[----:B------:R-:W1:Y:S04]  /*0b80*/  @!P0 LDG.E.64 R18, desc[UR16][R14.64+0xc00] ;  /* 0x000c00100e128981 */ /* 0x000e68000c1e1b00 */
[----:B------:R-:W1:Y:S01]  /*0b90*/  @!P0 LDG.E.64 R20, desc[UR16][R12.64+0xc00] ;  /* 0x000c00100c148981 */ /* 0x000e62000c1e1b00 */
[----:B------:R-:W-:-:S05]  /*0ba0*/  VIADD R16, R17, 0x280 ;  /* 0x0000028011107836 */ /* 0x000fca0000000000 */
[----:B------:R-:W-:Y:S01]  /*0bb0*/  ISETP.GE.AND P1, PT, R16, UR4, PT ;  /* 0x0000000410007c0c */ /* 0x000fe2000bf26270 */
[----:B-1----:R-:W-:-:S07]  /*0bc0*/  @!P0 DMUL R24, R18, R20 ;  /* 0x0000001412188228 */ /* 0x002fce0000000000 */
[----:B------:R1:W-:Y:S05]  /*0bd0*/  @!P0 STG.E.64 desc[UR16][R10.64+0xc00], R24 ;  /* 0x000c00180a008986 */ /* 0x0003ea000c101b10 */
[----:B------:R-:W0:Y:S04]  /*0be0*/  @!P1 LDG.E.64 R18, desc[UR16][R14.64+0x1000] ;  /* 0x001000100e129981 */ /* 0x000e28000c1e1b00 */
[----:B------:R-:W0:Y:S01]  /*0bf0*/  @!P1 LDG.E.64 R20, desc[UR16][R12.64+0x1000] ;  /* 0x001000100c149981 */ /* 0x000e22000c1e1b00 */
[----:B------:R-:W-:-:S04]  /*0c00*/  IADD3 R16, PT, PT, R17, 0x300, RZ ;  /* 0x0000030011107810 */ /* 0x000fc80007ffe0ff */
[----:B------:R-:W-:Y:S01]  /*0c10*/  ISETP.GE.AND P0, PT, R16, UR4, PT ;  /* 0x0000000410007c0c */ /* 0x000fe2000bf06270 */
[----:B0-----:R-:W-:-:S07]  /*0c20*/  @!P1 DMUL R22, R18, R20 ;  /* 0x0000001412169228 */ /* 0x001fce0000000000 */
[----:B------:R1:W-:Y:S05]  /*0c30*/  @!P1 STG.E.64 desc[UR16][R10.64+0x1000], R22 ;  /* 0x001000160a009986 */ /* 0x0003ea000c101b10 */
[----:B------:R-:W2:Y:S04]  /*0c40*/  @!P0 LDG.E.64 R18, desc[UR16][R14.64+0x1400] ;  /* 0x001400100e128981 */ /* 0x000ea8000c1e1b00 */
[----:B------:R-:W2:Y:S01]  /*0c50*/  @!P0 LDG.E.64 R20, desc[UR16][R12.64+0x1400] ;  /* 0x001400100c148981 */ /* 0x000ea2000c1e1b00 */
[----:B------:R-:W-:Y:S01]  /*0c60*/  VIADD R17, R17, 0x380 ;  /* 0x0000038011117836 */ /* 0x000fe20000000000 */
[----:B------:R-:W-:Y:S01]  /*0c70*/  IADD3 R8, PT, PT, R8, 0x8, RZ ;  /* 0x0000000808087810 */ /* 0x000fe20007ffe0ff */
[----:B------:R-:W-:Y:S03]  /*0c80*/  BSSY.RECONVERGENT B0, `(.L_x_1056) ;  /* 0x000000a000007945 */ /* 0x000fe60003800200 */
[----:B------:R-:W-:Y:S01]  /*0c90*/  ISETP.NE.AND P1, PT, R8, R0, PT ;  /* 0x000000000800720c */ /* 0x000fe20003f25270 */
[----:B--2---:R-:W-:-:S07]  /*0ca0*/  @!P0 DMUL R18, R18, R20 ;  /* 0x0000001412128228 */ /* 0x004fce0000000000 */
[----:B------:R1:W-:Y:S01]  /*0cb0*/  @!P0 STG.E.64 desc[UR16][R10.64+0x1400], R18 ;  /* 0x001400120a008986 */ /* 0x0003e2000c101b10 */
[----:B------:R-:W-:-:S13]  /*0cc0*/  ISETP.GE.AND P0, PT, R17, UR4, PT ;  /* 0x0000000411007c0c */ /* 0x000fda000bf06270 */
[----:B-1----:R-:W-:Y:S05]  /*0cd0*/  @P0 BRA `(.L_x_1057) ;  /* 0x0000000000100947 */ /* 0x002fea0003800000 */
[----:B------:R-:W2:Y:S04]  /*0ce0*/  LDG.E.64 R14, desc[UR16][R14.64+0x1800] ;  /* 0x001800100e0e7981 */ /* 0x000ea8000c1e1b00 */
[----:B------:R-:W2:Y:S02]  /*0cf0*/  LDG.E.64 R12, desc[UR16][R12.64+0x1800] ;  /* 0x001800100c0c7981 */ /* 0x000ea4000c1e1b00 */
[----:B--2---:R-:W-:-:S07]  /*0d00*/  DMUL R16, R14, R12 ;  /* 0x0000000c0e107228 */ /* 0x004fce0000000000 */
[----:B------:R0:W-:Y:S04]  /*0d10*/  STG.E.64 desc[UR16][R10.64+0x1800], R16 ;  /* 0x001800100a007986 */ /* 0x0001e8000c101b10 */
.L_x_1057:
[----:B------:R-:W-:Y:S05]  /*0d20*/  BSYNC.RECONVERGENT B0 ;  /* 0x0000000000007941 */ /* 0x000fea0003800200 */
.L_x_1056:
[----:B------:R-:W-:Y:S05]  /*0d30*/  @P1 BRA `(.L_x_1058) ;  /* 0xfffffffc00101947 */ /* 0x000fea000383ffff */
.L_x_1043:
[----:B------:R-:W-:-:S13]  /*0d40*/  ISETP.NE.AND P0, PT, RZ, UR5, PT ;  /* 0x00000005ff007c0c */ /* 0x000fda000bf05270 */
[----:B------:R-:W-:Y:S05]  /*0d50*/  @!P0 EXIT ;  /* 0x000000000000894d */ /* 0x000fea0003800000 */
[----:B------:R-:W0:Y:S01]  /*0d60*/  LDC R8, c[0x0][0x388] ;  /* 0x0000e200ff087b82 */ /* 0x000e220000000800 */
[----:B------:R-:W-:Y:S01]  /*0d70*/  UISETP.GE.U32.AND UP0, UPT, UR5, 0x4, UPT ;  /* 0x000000040500788c */ /* 0x000fe2000bf06070 */
[----:B0-----:R-:W-:-:S04]  /*0d80*/  LOP3.LUT R10, R8, 0x3, RZ, 0xc0, !PT ;  /* 0x00000003080a7812 */ /* 0x001fc800078ec0ff */
[----:B------:R-:W-:-:S04]  /*0d90*/  ISETP.NE.AND P2, PT, R10, RZ, PT ;  /* 0x000000ff0a00720c */ /* 0x000fc80003f45270 */
[----:B------:R-:W-:Y:S09]  /*0da0*/  BRA.U !UP0, `(.L_x_1059) ;  /* 0x0000000108947547 */ /* 0x000ff2000b800000 */
[----:B------:R-:W-:-:S05]  /*0db0*/  IMAD R11, R0, 0x80, R9 ;  /* 0x00000080000b7824 */ /* 0x000fca00078e0209 */
[----:B------:R-:W-:-:S13]  /*0dc0*/  ISETP.GE.AND P0, PT, R11, UR4, PT ;  /* 0x000000040b007c0c */ /* 0x000fda000bf06270 */
[----:B-1234-:R-:W-:-:S04]  /*0dd0*/  @!P0 IMAD.WIDE R14, R11, 0x8, R2 ;  /* 0x000000080b0e8825 */ /* 0x01efc800078e0202 */
[C---:B------:R-:W-:Y:S02]  /*0de0*/  @!P0 IMAD.WIDE R16, R11.reuse, 0x8, R4 ;  /* 0x000000080b108825 */ /* 0x040fe400078e0204 */
[----:B------:R-:W2:Y:S04]  /*0df0*/  @!P0 LDG.E.64 R14, desc[UR16][R14.64] ;  /* 0x000000100e0e8981 */ /* 0x000ea8000c1e1b00 */
[----:B------:R-:W2:Y:S01]  /*0e00*/  @!P0 LDG.E.64 R16, desc[UR16][R16.64] ;  /* 0x0000001010108981 */ /* 0x000ea2000c1e1b00 */
[C---:B------:R-:W-:Y:S01]  /*0e10*/  IADD3 R13, PT, PT, R11.reuse, 0x80, RZ ;  /* 0x000000800b0d7810 */ /* 0x040fe20007ffe0ff */
[----:B------:R-:W-:-:S03]  /*0e20*/  @!P0 IMAD.WIDE R20, R11, 0x8, R6 ;  /* 0x000000080b148825 */ /* 0x000fc600078e0206 */
[----:B------:R-:W-:-:S13]  /*0e30*/  ISETP.GE.AND P1, PT, R13, UR4, PT ;  /* 0x000000040d007c0c */ /* 0x000fda000bf26270 */
[----:B------:R-:W-:-:S04]  /*0e40*/  @!P1 IMAD.WIDE R22, R13, 0x8, R2 ;  /* 0x000000080d169825 */ /* 0x000fc800078e0202 */
[----:B------:R-:W-:Y:S01]  /*0e50*/  @!P1 IMAD.WIDE R24, R13, 0x8, R4 ;  /* 0x000000080d189825 */ /* 0x000fe200078e0204 */
[----:B--2---:R-:W-:-:S07]  /*0e60*/  @!P0 DMUL R18, R14, R16 ;  /* 0x000000100e128228 */ /* 0x004fce0000000000 */
[----:B------:R0:W-:Y:S04]  /*0e70*/  @!P0 STG.E.64 desc[UR16][R20.64], R18 ;  /* 0x0000001214008986 */ /* 0x0001e8000c101b10 */
[----:B------:R-:W2:Y:S04]  /*0e80*/  @!P1 LDG.E.64 R22, desc[UR16][R22.64] ;  /* 0x0000001016169981 */ /* 0x000ea8000c1e1b00 */
[----:B------:R-:W2:Y:S01]  /*0e90*/  @!P1 LDG.E.64 R24, desc[UR16][R24.64] ;  /* 0x0000001018189981 */ /* 0x000ea2000c1e1b00 */
[----:B------:R-:W-:Y:S02]  /*0ea0*/  VIADD R15, R11, 0x100 ;  /* 0x000001000b0f7836 */ /* 0x000fe40000000000 */
        /* <DEDUP_REMOVED lines=8> */
[----:B------:R-:W-:Y:S01]  /*0f30*/  IADD3 R11, PT, PT, R11, 0x180, RZ ;  /* 0x000001800b0b7810 */ /* 0x000fe20007ffe0ff */
[----:B------:R-:W-:-:S03]  /*0f40*/  @!P0 IMAD.WIDE R14, R15, 0x8, R6 ;  /* 0x000000080f0e8825 */ /* 0x000fc600078e0206 */
[----:B------:R-:W-:-:S13]  /*0f50*/  ISETP.GE.AND P1, PT, R11, UR4, PT ;  /* 0x000000040b007c0c */ /* 0x000fda000bf26270 */
[----:B0-----:R-:W-:-:S04]  /*0f60*/  @!P1 IMAD.WIDE R20, R11, 0x8, R2 ;  /* 0x000000080b149825 */ /* 0x001fc800078e0202 */
[----:B------:R-:W-:Y:S01]  /*0f70*/  @!P1 IMAD.WIDE R22, R11, 0x8, R4 ;  /* 0x000000080b169825 */ /* 0x000fe200078e0204 */
[----:B--2---:R-:W-:-:S07]  /*0f80*/  @!P0 DMUL R18, R26, R28 ;  /* 0x0000001c1a128228 */ /* 0x004fce0000000000 */
[----:B------:R0:W-:Y:S04]  /*0f90*/  @!P0 STG.E.64 desc[UR16][R14.64], R18 ;  /* 0x000000120e008986 */ /* 0x0001e8000c101b10 */
[----:B------:R-:W2:Y:S04]  /*0fa0*/  @!P1 LDG.E.64 R20, desc[UR16][R20.64] ;  /* 0x0000001014149981 */ /* 0x000ea8000c1e1b00 */
[----:B------:R-:W2:Y:S01]  /*0fb0*/  @!P1 LDG.E.64 R22, desc[UR16][R22.64] ;  /* 0x0000001016169981 */ /* 0x000ea2000c1e1b00 */
[----:B-1----:R-:W-:-:S04]  /*0fc0*/  @!P1 IMAD.WIDE R16, R11, 0x8, R6 ;  /* 0x000000080b109825 */ /* 0x002fc800078e0206 */
[----:B------:R-:W-:Y:S01]  /*0fd0*/  VIADD R0, R0, 0x4 ;  /* 0x0000000400007836 */ /* 0x000fe20000000000 */
[----:B--2---:R-:W-:-:S07]  /*0fe0*/  @!P1 DMUL R12, R20, R22 ;  /* 0x00000016140c9228 */ /* 0x004fce0000000000 */
[----:B------:R0:W-:Y:S04]  /*0ff0*/  @!P1 STG.E.64 desc[UR16][R16.64], R12 ;  /* 0x0000000c10009986 */ /* 0x0001e8000c101b10 */
.L_x_1059:
[----:B------:R-:W-:Y:S05]  /*1000*/  @!P2 EXIT ;  /* 0x000000000000a94d */ /* 0x000fea0003800000 */
[----:B------:R-:W-:Y:S02]  /*1010*/  ISETP.NE.AND P0, PT, R10, 0x1, PT ;  /* 0x000000010a00780c */ /* 0x000fe40003f05270 */
[----:B------:R-:W-:-:S04]  /*1020*/  LOP3.LUT R8, R8, 0x1, RZ, 0xc0, !PT ;  /* 0x0000000108087812 */ /* 0x000fc800078ec0ff */
[----:B------:R-:W-:-:S07]  /*1030*/  ISETP.NE.U32.AND P2, PT, R8, 0x1, PT ;  /* 0x000000010800780c */ /* 0x000fce0003f45070 */
[----:B------:R-:W-:Y:S06]  /*1040*/  @!P0 BRA `(.L_x_1060) ;  /* 0x00000000004c8947 */ /* 0x000fec0003800000 */
[----:B01234-:R-:W-:-:S04]  /*1050*/  LEA R17, R0, R9, 0x7 ;  /* 0x0000000900117211 */ /* 0x01ffc800078e38ff */
[----:B------:R-:W-:-:S13]  /*1060*/  ISETP.GE.AND P0, PT, R17, UR4, PT ;  /* 0x0000000411007c0c */ /* 0x000fda000bf06270 */
[----:B------:R-:W-:-:S04]  /*1070*/  @!P0 IMAD.WIDE R10, R17, 0x8, R2 ;  /* 0x00000008110a8825 */ /* 0x000fc800078e0202 */
[C---:B------:R-:W-:Y:S02]  /*1080*/  @!P0 IMAD.WIDE R12, R17.reuse, 0x8, R4 ;  /* 0x00000008110c8825 */ /* 0x040fe400078e0204 */
[----:B------:R-:W2:Y:S04]  /*1090*/  @!P0 LDG.E.64 R10, desc[UR16][R10.64] ;  /* 0x000000100a0a8981 */ /* 0x000ea8000c1e1b00 */
[----:B------:R-:W2:Y:S01]  /*10a0*/  @!P0 LDG.E.64 R12, desc[UR16][R12.64] ;  /* 0x000000100c0c8981 */ /* 0x000ea2000c1e1b00 */
[C---:B------:R-:W-:Y:S02]  /*10b0*/  VIADD R23, R17.reuse, 0x80 ;  /* 0x0000008011177836 */ /* 0x040fe40000000000 */
        /* <DEDUP_REMOVED lines=8> */
[----:B------:R-:W-:Y:S01]  /*1140*/  @!P1 IMAD.WIDE R12, R23, 0x8, R6 ;  /* 0x00000008170c9825 */ /* 0x000fe200078e0206 */
[----:B------:R-:W-:Y:S01]  /*1150*/  IADD3 R0, PT, PT, R0, 0x2, RZ ;  /* 0x0000000200007810 */ /* 0x000fe20007ffe0ff */
[----:B--2---:R-:W-:-:S07]  /*1160*/  @!P1 DMUL R10, R18, R20 ;  /* 0x00000014120a9228 */ /* 0x004fce0000000000 */
[----:B------:R0:W-:Y:S04]  /*1170*/  @!P1 STG.E.64 desc[UR16][R12.64], R10 ;  /* 0x0000000a0c009986 */ /* 0x0001e8000c101b10 */
.L_x_1060:
[----:B------:R-:W-:Y:S05]  /*1180*/  @P2 EXIT ;  /* 0x000000000000294d */ /* 0x000fea0003800000 */
[----:B0-----:R-:W-:-:S05]  /*1190*/  IMAD R11, R0, 0x80, R9 ;  /* 0x00000080000b7824 */ /* 0x001fca00078e0209 */
[----:B------:R-:W-:-:S13]  /*11a0*/  ISETP.GE.AND P0, PT, R11, UR4, PT ;  /* 0x000000040b007c0c */ /* 0x000fda000bf06270 */
[----:B------:R-:W-:Y:S05]  /*11b0*/  @P0 EXIT ;  /* 0x000000000000094d */ /* 0x000fea0003800000 */
[----:B------:R-:W-:-:S04]  /*11c0*/  IMAD.WIDE R2, R11, 0x8, R2 ;  /* 0x000000080b027825 */ /* 0x000fc800078e0202 */
[C---:B------:R-:W-:Y:S02]  /*11d0*/  IMAD.WIDE R4, R11.reuse, 0x8, R4 ;  /* 0x000000080b047825 */ /* 0x040fe400078e0204 */
[----:B------:R-:W5:Y:S04]  /*11e0*/  LDG.E.64 R2, desc[UR16][R2.64] ;  /* 0x0000001002027981 */ /* 0x000f68000c1e1b00 */
[----:B------:R-:W5:Y:S01]  /*11f0*/  LDG.E.64 R4, desc[UR16][R4.64] ;  /* 0x0000001004047981 */ /* 0x000f62000c1e1b00 */
[----:B------:R-:W-:Y:S01]  /*1200*/  IMAD.WIDE R6, R11, 0x8, R6 ;  /* 0x000000080b067825 */ /* 0x000fe200078e0206 */
[----:B-----5:R-:W-:-:S07]  /*1210*/  DMUL R8, R2, R4 ;  /* 0x0000000402087228 */ /* 0x020fce0000000000 */
[----:B------:R-:W-:Y:S01]  /*1220*/  STG.E.64 desc[UR16][R6.64], R8 ;  /* 0x0000000806007986 */ /* 0x000fe2000c101b10 */
[----:B------:R-:W-:Y:S05]  /*1230*/  EXIT ;  /* 0x000000000000794d */ /* 0x000fea0003800000 */
.L_x_1042:
[----:B------:R-:W-:-:S06]  /*1240*/  UISETP.GE.AND UP0, UPT, UR25, 0x1, UPT ;  /* 0x000000011900788c */ /* 0x000fcc000bf06270 */
[----:B------:R-:W-:-:S13]  /*1250*/  PLOP3.LUT P0, PT, PT, PT, UP0, 0x80, 0x8 ;  /* 0x000000000008781c */ /* 0x000fda0003f0f008 */
[----:B------:R-:W-:Y:S05]  /*1260*/  @!P0 EXIT ;  /* 0x000000000000894d */ /* 0x000fea0003800000 */
[----:B------:R-:W0:Y:S01]  /*1270*/  LDCU UR10, c[0x0][0x388] ;  /* 0x00007100ff0a77ac */ /* 0x000e220008000800 */
[----:B------:R-:W-:Y:S01]  /*1280*/  UISETP.GE.U32.AND UP0, UPT, UR25, 0x10, UPT ;  /* 0x000000101900788c */ /* 0x000fe2000bf06070 */
[----:B------:R-:W-:Y:S01]  /*1290*/  UMOV UR4, URZ ;  /* 0x000000ff00047c82 */ /* 0x000fe20008000000 */
[----:B0-----:R-:W-:-:S06]  /*12a0*/  ULOP3.LUT UR33, UR10, 0xf, URZ, 0xc0, !UPT ;  /* 0x0000000f0a217892 */ /* 0x001fcc000f8ec0ff */
[----:B------:R-:W-:Y:S01]  /*12b0*/  ISETP.NE.AND P0, PT, RZ, UR33, PT ;  /* 0x00000021ff007c0c */ /* 0x000fe2000bf05270 */
[----:B------:R-:W-:-:S12]  /*12c0*/  BRA.U !UP0, `(.L_x_1061) ;  /* 0x0000000508a47547 */ /* 0x000fd8000b800000 */
[----:B------:R-:W0:Y:S01]  /*12d0*/  LDC.64 R12, c[0x0][0x398] ;  /* 0x0000e600ff0c7b82 */ /* 0x000e220000000a00 */
[----:B------:R-:W-:Y:S02]  /*12e0*/  HFMA2 R6, -RZ, RZ, 0, 0.00048828125 ;  /* 0x00001000ff067431 */ /* 0x000fe400000001ff */
[----:B------:R-:W-:Y:S01]  /*12f0*/  IMAD.MOV.U32 R7, RZ, RZ, 0x0 ;  /* 0x00000000ff077424 */ /* 0x000fe200078e00ff */
[----:B------:R-:W-:Y:S01]  /*1300*/  ULEA UR5, UP1, UR18, 0xc00, 0x3 ;  /* 0x00000c0012057891 */ /* 0x000fe2000f8218ff */
[C---:B------:R-:W-:Y:S01]  /*1310*/  IADD3 R10, PT, PT, R9.reuse, 0x480, RZ ;  /* 0x00000480090a7810 */ /* 0x040fe20007ffe0ff */
[----:B------:R-:W-:Y:S02]  /*1320*/  UIADD3 UR26, UP0, UPT, UR21, UR12, URZ ;  /* 0x0000000c151a7290 */ /* 0x000fe4000ff1e0ff */
[----:B------:R-:W-:Y:S02]  /*1330*/  UIADD3 UR7, UP2, UPT, UR5, UR14, URZ ;  /* 0x0000000e05077290 */ /* 0x000fe4000ff5e0ff */
[----:B------:R-:W-:Y:S01]  /*1340*/  UIADD3.X UR14, UPT, UPT, UR22, UR13, URZ, UP0, !UPT ;  /* 0x0000000d160e7290 */ /* 0x000fe200087fe4ff */
[----:B------:R-:W-:Y:S01]  /*1350*/  IMAD.WIDE.U32 R6, R9, 0x8, R6 ;  /* 0x0000000809067825 */ /* 0x000fe200078e0006 */
[----:B------:R-:W-:-:S02]  /*1360*/  ULEA.HI.X UR6, UR18, URZ, UR9, 0x3, UP1 ;  /* 0x000000ff12067291 */ /* 0x000fc400088f1c09 */
[----:B------:R-:W-:Y:S01]  /*1370*/  ULOP3.LUT UR4, UR25, 0x7ffffff0, URZ, 0xc0, !UPT ;  /* 0x7ffffff019047892 */ /* 0x000fe2000f8ec0ff */
[C---:B------:R-:W-:Y:S01]  /*1380*/  IADD3 R11, P1, PT, R6.reuse, UR30, RZ ;  /* 0x0000001e060b7c10 */ /* 0x040fe2000ff3e0ff */
[----:B------:R-:W-:Y:S01]  /*1390*/  UIADD3 UR5, UP0, UPT, UR5, UR30, URZ ;  /* 0x0000001e05057290 */ /* 0x000fe2000ff1e0ff */
[----:B------:R-:W-:Y:S01]  /*13a0*/  IADD3 R20, P2, PT, R6, UR12, RZ ;  /* 0x0000000c06147c10 */ /* 0x000fe2000ff5e0ff */
[----:B------:R-:W-:Y:S01]  /*13b0*/  UIADD3.X UR8, UPT, UPT, UR6, UR15, URZ, UP2, !UPT ;  /* 0x0000000f06087290 */ /* 0x000fe200097fe4ff */
[C---:B------:R-:W-:Y:S01]  /*13c0*/  IADD3.X R21, PT, PT, R7.reuse, UR31, RZ, P1, !PT ;  /* 0x0000001f07157c10 */ /* 0x040fe20008ffe4ff */
[----:B------:R-:W-:Y:S01]  /*13d0*/  UIADD3 UR11, UPT, UPT, -UR4, URZ, URZ ;  /* 0x000000ff040b7290 */ /* 0x000fe2000fffe1ff */
[----:B------:R-:W-:Y:S01]  /*13e0*/  IADD3.X R0, PT, PT, R7, UR13, RZ, P2, !PT ;  /* 0x0000000d07007c10 */ /* 0x000fe200097fe4ff */
[----:B------:R-:W-:Y:S01]  /*13f0*/  UIADD3.X UR6, UPT, UPT, UR6, UR31, URZ, UP0, !UPT ;  /* 0x0000001f06067290 */ /* 0x000fe200087fe4ff */
[----:B0-----:R-:W-:-:S11]  /*1400*/  IMAD.WIDE.U32 R6, R9, 0x8, R12 ;  /* 0x0000000809067825 */ /* 0x001fd600078e000c */
.L_x_1062:
[----:B---3--:R-:W-:Y:S02]  /*1410*/  IADD3 R14, P1, PT, R6, UR21, RZ ;  /* 0x00000015060e7c10 */ /* 0x008fe4000ff3e0ff */
[----:B------:R-:W-:Y:S02]  /*1420*/  IADD3 R12, P2, PT, R11, UR21, RZ ;  /* 0x000000150b0c7c10 */ /* 0x000fe4000ff5e0ff */
[----:B------:R-:W-:Y:S02]  /*1430*/  IADD3.X R15, PT, PT, R7, UR22, RZ, P1, !PT ;  /* 0x00000016070f7c10 */ /* 0x000fe40008ffe4ff */
[----:B------:R-:W-:-:S03]  /*1440*/  IADD3.X R13, PT, PT, R21, UR22, RZ, P2, !PT ;  /* 0x00000016150d7c10 */ /* 0x000fc600097fe4ff */
[----:B------:R-:W2:Y:S04]  /*1450*/  LDG.E.64 R16, desc[UR16][R14.64] ;  /* 0x000000100e107981 */ /* 0x000ea8000c1e1b00 */
[----:B------:R-:W2:Y:S01]  /*1460*/  LDG.E.64 R18, desc[UR16][R12.64+-0x1000] ;  /* 0xfff000100c127981 */ /* 0x000ea2000c1e1b00 */
[----:B------:R-:W-:-:S04]  /*1470*/  IADD3 R8, P1, PT, R20, UR21, RZ ;  /* 0x0000001514087c10 */ /* 0x000fc8000ff3e0ff */
[----:B------:R-:W-:Y:S01]  /*1480*/  IADD3.X R9, PT, PT, R0, UR22, RZ, P1, !PT ;  /* 0x0000001600097c10 */ /* 0x000fe20008ffe4ff */
[----:B--2---:R-:W-:-:S07]  /*1490*/  DMUL R16, R16, R18 ;  /* 0x0000001210107228 */ /* 0x004fce0000000000 */
[----:B------:R0:W-:Y:S04]  /*14a0*/  STG.E.64 desc[UR16][R8.64+-0x1000], R16 ;  /* 0xfff0001008007986 */ /* 0x0001e8000c101b10 */
[----:B------:R-:W2:Y:S04]  /*14b0*/  LDG.E.64 R18, desc[UR16][R14.64+0x400] ;  /* 0x000400100e127981 */ /* 0x000ea8000c1e1b00 */
[----:B------:R-:W2:Y:S02]  /*14c0*/  LDG.E.64 R22, desc[UR16][R12.64+-0xc00] ;  /* 0xfff400100c167981 */ /* 0x000ea4000c1e1b00 */
[----:B--2---:R-:W-:-:S07]  /*14d0*/  DMUL R18, R18, R22 ;  /* 0x0000001612127228 */ /* 0x004fce0000000000 */
[----:B------:R1:W-:Y:S04]  /*14e0*/  STG.E.64 desc[UR16][R8.64+-0xc00], R18 ;  /* 0xfff4001208007986 */ /* 0x0003e8000c101b10 */
[----:B------:R-:W2:Y:S04]  /*14f0*/  LDG.E.64 R22, desc[UR16][R14.64+0x800] ;  /* 0x000800100e167981 */ /* 0x000ea8000c1e1b00 */
[----:B------:R-:W2:Y:S02]  /*1500*/  LDG.E.64 R24, desc[UR16][R12.64+-0x800] ;  /* 0xfff800100c187981 */ /* 0x000ea4000c1e1b00 */
[----:B--2---:R-:W-:-:S07]  /*1510*/  DMUL R22, R22, R24 ;  /* 0x0000001816167228 */ /* 0x004fce0000000000 */
[----:B------:R2:W-:Y:S04]  /*1520*/  STG.E.64 desc[UR16][R8.64+-0x800], R22 ;  /* 0xfff8001608007986 */ /* 0x0005e8000c101b10 */
[----:B------:R-:W3:Y:S04]  /*1530*/  LDG.E.64 R24, desc[UR16][R14.64+0xc00] ;  /* 0x000c00100e187981 */ /* 0x000ee8000c1e1b00 */
[----:B------:R-:W3:Y:S02]  /*1540*/  LDG.E.64 R26, desc[UR16][R12.64+-0x400] ;  /* 0xfffc00100c1a7981 */ /* 0x000ee4000c1e1b00 */
[----:B---3--:R-:W-:-:S07]  /*1550*/  DMUL R24, R24, R26 ;  /* 0x0000001a18187228 */ /* 0x008fce0000000000 */
[----:B------:R3:W-:Y:S04]  /*1560*/  STG.E.64 desc[UR16][R8.64+-0x400], R24 ;  /* 0xfffc001808007986 */ /* 0x0007e8000c101b10 */
[----:B0-----:R-:W4:Y:S04]  /*1570*/  LDG.E.64 R16, desc[UR16][R14.64+0x1000] ;  /* 0x001000100e107981 */ /* 0x001f28000c1e1b00 */
[----:B------:R-:W4:Y:S02]  /*1580*/  LDG.E.64 R26, desc[UR16][R12.64] ;  /* 0x000000100c1a7981 */ /* 0x000f24000c1e1b00 */
[----:B----4-:R-:W-:-:S07]  /*1590*/  DMUL R16, R16, R26 ;  /* 0x0000001a10107228 */ /* 0x010fce0000000000 */
[----:B------:R0:W-:Y:S04]  /*15a0*/  STG.E.64 desc[UR16][R8.64], R16 ;  /* 0x0000001008007986 */ /* 0x0001e8000c101b10 */
[----:B-1----:R-:W4:Y:S04]  /*15b0*/  LDG.E.64 R18, desc[UR16][R14.64+0x1400] ;  /* 0x001400100e127981 */ /* 0x002f28000c1e1b00 */
[----:B------:R-:W4:Y:S02]  /*15c0*/  LDG.E.64 R26, desc[UR16][R12.64+0x400] ;  /* 0x000400100c1a7981 */ /* 0x000f24000c1e1b00 */
[----:B----4-:R-:W-:-:S07]  /*15d0*/  DMUL R18, R18, R26 ;  /* 0x0000001a12127228 */ /* 0x010fce0000000000 */
[----:B------:R1:W-:Y:S04]  /*15e0*/  STG.E.64 desc[UR16][R8.64+0x400], R18 ;  /* 0x0004001208007986 */ /* 0x0003e8000c101b10 */
[----:B--2---:R-:W2:Y:S04]  /*15f0*/  LDG.E.64 R22, desc[UR16][R14.64+0x1800] ;  /* 0x001800100e167981 */ /* 0x004ea8000c1e1b00 */
[----:B------:R-:W2:Y:S02]  /*1600*/  LDG.E.64 R26, desc[UR16][R12.64+0x800] ;  /* 0x000800100c1a7981 */ /* 0x000ea4000c1e1b00 */
[----:B--2---:R-:W-:-:S07]  /*1610*/  DMUL R22, R22, R26 ;  /* 0x0000001a16167228 */ /* 0x004fce0000000000 */
[----:B------:R2:W-:Y:S04]  /*1620*/  STG.E.64 desc[UR16][R8.64+0x800], R22 ;  /* 0x0008001608007986 */ /* 0x0005e8000c101b10 */
[----:B---3--:R-:W3:Y:S04]  /*1630*/  LDG.E.64 R24, desc[UR16][R14.64+0x1c00] ;  /* 0x001c00100e187981 */ /* 0x008ee8000c1e1b00 */
[----:B------:R-:W3:Y:S02]  /*1640*/  LDG.E.64 R26, desc[UR16][R12.64+0xc00] ;  /* 0x000c00100c1a7981 */ /* 0x000ee4000c1e1b00 */
[----:B---3--:R-:W-:-:S07]  /*1650*/  DMUL R24, R24, R26 ;  /* 0x0000001a18187228 */ /* 0x008fce0000000000 */
[----:B------:R3:W-:Y:S04]  /*1660*/  STG.E.64 desc[UR16][R8.64+0xc00], R24 ;  /* 0x000c001808007986 */ /* 0x0007e8000c101b10 */
[----:B0-----:R-:W4:Y:S04]  /*1670*/  LDG.E.64 R16, desc[UR16][R14.64+0x2000] ;  /* 0x002000100e107981 */ /* 0x001f28000c1e1b00 */
[----:B------:R-:W4:Y:S01]  /*1680*/  LDG.E.64 R26, desc[UR16][R12.64+0x1000] ;  /* 0x001000100c1a7981 */ /* 0x000f22000c1e1b00 */
[----:B------:R-:W-:Y:S01]  /*1690*/  MOV R29, UR8 ;  /* 0x00000008001d7c02 */ /* 0x000fe20008000f00 */
[----:B------:R-:W-:Y:S01]  /*16a0*/  IMAD.U32 R28, RZ, RZ, UR7 ;  /* 0x00000007ff1c7e24 */ /* 0x000fe2000f8e00ff */
[----:B-1----:R-:W-:Y:S01]  /*16b0*/  MOV R19, UR6 ;  /* 0x0000000600137c02 */ /* 0x002fe20008000f00 */
[----:B------:R-:W-:-:S04]  /*16c0*/  IMAD.U32 R18, RZ, RZ, UR5 ;  /* 0x00000005ff127e24 */ /* 0x000fc8000f8e00ff */
[----:B------:R-:W-:Y:S01]  /*16d0*/  IMAD.WIDE R18, R10, 0x8, R18 ;  /* 0x000000080a127825 */ /* 0x000fe200078e0212 */
[----:B----4-:R-:W-:-:S03]  /*16e0*/  DMUL R26, R16, R26 ;  /* 0x0000001a101a7228 */ /* 0x010fc60000000000 */
[----:B------:R-:W-:-:S04]  /*16f0*/  IMAD.WIDE R16, R10, 0x8, R28 ;  /* 0x000000080a107825 */ /* 0x000fc800078e021c */
[----:B------:R0:W-:Y:S04]  /*1700*/  STG.E.64 desc[UR16][R8.64+0x1000], R26 ;  /* 0x0010001a08007986 */ /* 0x0001e8000c101b10 */
[----:B--2---:R-:W2:Y:S04]  /*1710*/  LDG.E.64 R22, desc[UR16][R16.64+-0xc00] ;  /* 0xfff4001010167981 */ /* 0x004ea8000c1e1b00 */
[----:B------:R-:W2:Y:S01]  /*1720*/  LDG.E.64 R14, desc[UR16][R18.64+-0xc00] ;  /* 0xfff40010120e7981 */ /* 0x000ea2000c1e1b00 */
[----:B------:R-:W-:Y:S01]  /*1730*/  MOV R13, UR14 ;  /* 0x0000000e000d7c02 */ /* 0x000fe20008000f00 */
[----:B------:R-:W-:-:S04]  /*1740*/  IMAD.U32 R12, RZ, RZ, UR26 ;  /* 0x0000001aff0c7e24 */ /* 0x000fc8000f8e00ff */
[----:B------:R-:W-:Y:S01]  /*1750*/  IMAD.WIDE R12, R10, 0x8, R12 ;  /* 0x000000080a0c7825 */ /* 0x000fe200078e020c */
[----:B--2---:R-:W-:-:S07]  /*1760*/  DMUL R14, R22, R14 ;  /* 0x0000000e160e7228 */ /* 0x004fce0000000000 */
[----:B------:R1:W-:Y:S04]  /*1770*/  STG.E.64 desc[UR16][R12.64], R14 ;  /* 0x0000000e0c007986 */ /* 0x0003e8000c101b10 */
[----:B------:R-:W2:Y:S04]  /*1780*/  LDG.E.64 R22, desc[UR16][R16.64+-0x800] ;  /* 0xfff8001010167981 */ /* 0x000ea8000c1e1b00 */
[----:B---3--:R-:W2:Y:S02]  /*1790*/  LDG.E.64 R24, desc[UR16][R18.64+-0x800] ;  /* 0xfff8001012187981 */ /* 0x008ea4000c1e1b00 */
[----:B--2---:R-:W-:-:S07]  /*17a0*/  DMUL R22, R22, R24 ;  /* 0x0000001816167228 */ /* 0x004fce0000000000 */
[----:B------:R2:W-:Y:S04]  /*17b0*/  STG.E.64 desc[UR16][R12.64+0x400], R22 ;  /* 0x000400160c007986 */ /* 0x0005e8000c101b10 */
[----:B0-----:R-:W3:Y:S04]  /*17c0*/  LDG.E.64 R8, desc[UR16][R16.64+-0x400] ;  /* 0xfffc001010087981 */ /* 0x001ee8000c1e1b00 */
[----:B------:R-:W3:Y:S02]  /*17d0*/  LDG.E.64 R24, desc[UR16][R18.64+-0x400] ;  /* 0xfffc001012187981 */ /* 0x000ee4000c1e1b00 */
[----:B---3--:R-:W-:-:S07]  /*17e0*/  DMUL R8, R8, R24 ;  /* 0x0000001808087228 */ /* 0x008fce0000000000 */
[----:B------:R0:W-:Y:S04]  /*17f0*/  STG.E.64 desc[UR16][R12.64+0x800], R8 ;  /* 0x000800080c007986 */ /* 0x0001e8000c101b10 */
[----:B------:R-:W3:Y:S04]  /*1800*/  LDG.E.64 R24, desc[UR16][R16.64] ;  /* 0x0000001010187981 */ /* 0x000ee8000c1e1b00 */
[----:B------:R-:W3:Y:S02]  /*1810*/  LDG.E.64 R26, desc[UR16][R18.64] ;  /* 0x00000010121a7981 */ /* 0x000ee4000c1e1b00 */
[----:B---3--:R-:W-:-:S07]  /*1820*/  DMUL R24, R24, R26 ;  /* 0x0000001a18187228 */ /* 0x008fce0000000000 */
        /* <DEDUP_REMOVED lines=9> */
[----:B0-----:R-:W2:Y:S04]  /*18c0*/  LDG.E.64 R8, desc[UR16][R16.64+0xc00] ;  /* 0x000c001010087981 */ /* 0x001ea8000c1e1b00 */
[----:B------:R-:W2:Y:S01]  /*18d0*/  LDG.E.64 R26, desc[UR16][R18.64+0xc00] ;  /* 0x000c0010121a7981 */ /* 0x000ea2000c1e1b00 */
[----:B------:R-:W-:Y:S01]  /*18e0*/  UIADD3 UR21, UP0, UPT, UR21, 0x4000, URZ ;  /* 0x0000400015157890 */ /* 0x000fe2000ff1e0ff */
[----:B------:R-:W-:Y:S01]  /*18f0*/  VIADD R10, R10, 0x800 ;  /* 0x000008000a0a7836 */ /* 0x000fe20000000000 */
[----:B------:R-:W-:-:S02]  /*1900*/  UIADD3 UR11, UPT, UPT, UR11, 0x10, URZ ;  /* 0x000000100b0b7890 */ /* 0x000fc4000fffe0ff */
[----:B------:R-:W-:Y:S02]  /*1910*/  UIADD3.X UR22, UPT, UPT, URZ, UR22, URZ, UP0, !UPT ;  /* 0x00000016ff167290 */ /* 0x000fe400087fe4ff */
[----:B------:R-:W-:Y:S01]  /*1920*/  UISETP.NE.AND UP0, UPT, UR11, URZ, UPT ;  /* 0x000000ff0b00728c */ /* 0x000fe2000bf05270 */
[----:B--2---:R-:W-:-:S07]  /*1930*/  DMUL R8, R8, R26 ;  /* 0x0000001a08087228 */ /* 0x004fce0000000000 */
[----:B------:R3:W-:Y:S01]  /*1940*/  STG.E.64 desc[UR16][R12.64+0x1800], R8 ;  /* 0x001800080c007986 */ /* 0x0007e2000c101b10 */
[----:B------:R-:W-:Y:S05]  /*1950*/  BRA.U UP0, `(.L_x_1062) ;  /* 0xfffffff900ac7547 */ /* 0x000fea000b83ffff */
.L_x_1061:
[----:B------:R-:W-:Y:S05]  /*1960*/  @!P0 EXIT ;  /* 0x000000000000894d */ /* 0x000fea0003800000 */
[----:B------:R-:W0:Y:S01]  /*1970*/  LDCU.64 UR12, c[0x0][0x390] ;  /* 0x00007200ff0c77ac */ /* 0x000e220008000a00 */
[----:B------:R-:W1:Y:S01]  /*1980*/  S2R R0, SR_TID.X ;  /* 0x0000000000007919 */ /* 0x000e620000002100 */
[----:B------:R-:W-:-:S04]  /*1990*/  USHF.L.U32 UR6, UR10, 0x7, URZ ;  /* 0x000000070a067899 */ /* 0x000fc800080006ff */
[----:B------:R-:W-:Y:S02]  /*19a0*/  USHF.R.S32.HI UR5, URZ, 0x1f, UR6 ;  /* 0x0000001fff057899 */ /* 0x000fe40008011406 */
[----:B------:R-:W-:Y:S02]  /*19b0*/  UIMAD.WIDE.U32 UR6, UR6, UR20, URZ ;  /* 0x00000014060672a5 */ /* 0x000fe4000f8e00ff */
[----:B------:R-:W-:Y:S02]  /*19c0*/  UIMAD UR5, UR5, UR20, URZ ;  /* 0x00000014050572a4 */ /* 0x000fe4000f8e02ff */
[----:B------:R-:W-:Y:S02]  /*19d0*/  USHF.L.U32 UR8, UR6, 0x3, URZ ;  /* 0x0000000306087899 */ /* 0x000fe400080006ff */
[----:B------:R-:W-:Y:S02]  /*19e0*/  UIADD3 UR5, UPT, UPT, UR7, UR5, URZ ;  /* 0x0000000507057290 */ /* 0x000fe4000fffe0ff */
[----:B0-----:R-:W-:-:S02]  /*19f0*/  UIADD3 UR8, UP0, UPT, UR8, UR12, URZ ;  /* 0x0000000c08087290 */ /* 0x001fc4000ff1e0ff */
[----:B------:R-:W-:Y:S02]  /*1a00*/  USHF.L.U64.HI UR5, UR6, 0x3, UR5 ;  /* 0x0000000306057899 */ /* 0x000fe40008010205 */
[----:B------:R-:W-:Y:S02]  /*1a10*/  ULOP3.LUT UR6, UR10, 0x7, URZ, 0xc0, !UPT ;  /* 0x000000070a067892 */ /* 0x000fe4000f8ec0ff */
[----:B------:R-:W-:Y:S01]  /*1a20*/  UIADD3.X UR5, UPT, UPT, UR5, UR13, URZ, UP0, !UPT ;  /* 0x0000000d05057290 */ /* 0x000fe200087fe4ff */
[----:B------:R-:W-:Y:S01]  /*1a30*/  MOV R6, UR8 ;  /* 0x0000000800067c02 */ /* 0x000fe20008000f00 */
[----:B------:R-:W-:Y:S02]  /*1a40*/  UISETP.GE.U32.AND UP0, UPT, UR33, 0x8, UPT ;  /* 0x000000082100788c */ /* 0x000fe4000bf06070 */
[----:B------:R-:W-:Y:S02]  /*1a50*/  ISETP.NE.AND P0, PT, RZ, UR6, PT ;  /* 0x00000006ff007c0c */ /* 0x000fe4000bf05270 */
[----:B------:R-:W-:-:S05]  /*1a60*/  IMAD.U32 R7, RZ, RZ, UR5 ;  /* 0x00000005ff077e24 */ /* 0x000fca000f8e00ff */
[----:B-1----:R-:W-:Y:S06]  /*1a70*/  BRA.U !UP0, `(.L_x_1063) ;  /* 0x0000000108987547 */ /* 0x002fec000b800000 */
[----:B------:R-:W-:-:S05]  /*1a80*/  MOV R17, UR4 ;  /* 0x0000000400117c02 */ /* 0x000fca0008000f00 */
[----:B------:R-:W-:-:S04]  /*1a90*/  IMAD R17, R17, 0x80, R0 ;  /* 0x0000008011117824 */ /* 0x000fc800078e0200 */
[----:B------:R-:W-:-:S04]  /*1aa0*/  IMAD.WIDE R10, R17, 0x8, R2 ;  /* 0x00000008110a7825 */ /* 0x000fc800078e0202 */
[C---:B---3--:R-:W-:Y:S01]  /*1ab0*/  IMAD.WIDE R8, R17.reuse, 0x8, R4 ;  /* 0x0000000811087825 */ /* 0x048fe200078e0204 */
[----:B------:R-:W2:Y:S04]  /*1ac0*/  LDG.E.64 R12, desc[UR16][R10.64] ;  /* 0x000000100a0c7981 */ /* 0x000ea8000c1e1b00 */
[----:B------:R-:W2:Y:S02]  /*1ad0*/  LDG.E.64 R14, desc[UR16][R8.64] ;  /* 0x00000010080e7981 */ /* 0x000ea4000c1e1b00 */
[----:B--2---:R-:W-:Y:S01]  /*1ae0*/  DMUL R14, R12, R14 ;  /* 0x0000000e0c0e7228 */ /* 0x004fe20000000000 */
[----:B------:R-:W-:-:S06]  /*1af0*/  IMAD.WIDE R12, R17, 0x8, R6 ;  /* 0x00000008110c7825 */ /* 0x000fcc00078e0206 */
        /* <DEDUP_REMOVED lines=25> */
[----:B---3--:R-:W2:Y:S04]  /*1c90*/  LDG.E.64 R20, desc[UR16][R10.64+0x1c00] ;  /* 0x001c00100a147981 */ /* 0x008ea8000c1e1b00 */
[----:B------:R-:W2:Y:S01]  /*1ca0*/  LDG.E.64 R22, desc[UR16][R8.64+0x1c00] ;  /* 0x001c001008167981 */ /* 0x000ea2000c1e1b00 */
[----:B------:R-:W-:Y:S01]  /*1cb0*/  UIADD3 UR4, UPT, UPT, UR4, 0x8, URZ ;  /* 0x0000000804047890 */ /* 0x000fe2000fffe0ff */
[----:B--2---:R-:W-:-:S07]  /*1cc0*/  DMUL R20, R20, R22 ;  /* 0x0000001614147228 */ /* 0x004fce0000000000 */
[----:B------:R0:W-:Y:S04]  /*1cd0*/  STG.E.64 desc[UR16][R12.64+0x1c00], R20 ;  /* 0x001c00140c007986 */ /* 0x0001e8000c101b10 */
.L_x_1063:
[----:B------:R-:W-:Y:S05]  /*1ce0*/  @!P0 EXIT ;  /* 0x000000000000894d */ /* 0x000fea0003800000 */
[----:B------:R-:W-:Y:S02]  /*1cf0*/  UISETP.GE.U32.AND UP0, UPT, UR6, 0x4, UPT ;  /* 0x000000040600788c */ /* 0x000fe4000bf06070 */
[----:B------:R-:W-:-:S06]  /*1d00*/  ULOP3.LUT UR5, UR10, 0x3, URZ, 0xc0, !UPT ;  /* 0x000000030a057892 */ /* 0x000fcc000f8ec0ff */
[----:B------:R-:W-:Y:S01]  /*1d10*/  ISETP.NE.AND P0, PT, RZ, UR5, PT ;  /* 0x00000005ff007c0c */ /* 0x000fe2000bf05270 */
[----:B------:R-:W-:-:S12]  /*1d20*/  BRA.U !UP0, `(.L_x_1064) ;  /* 0x0000000108587547 */ /* 0x000fd8000b800000 */
[----:B0-----:R-:W-:-:S05]  /*1d30*/  MOV R17, UR4 ;  /* 0x0000000400117c02 */ /* 0x001fca0008000f00 */
[----:B------:R-:W-:-:S04]  /*1d40*/  IMAD R17, R17, 0x80, R0 ;  /* 0x0000008011117824 */ /* 0x000fc800078e0200 */
[----:B------:R-:W-:-:S04]  /*1d50*/  IMAD.WIDE R2, R17, 0x8, R2 ;  /* 0x0000000811027825 */ /* 0x000fc800078e0202 */
[C---:B------:R-:W-:Y:S01]  /*1d60*/  IMAD.WIDE R4, R17.reuse, 0x8, R4 ;  /* 0x0000000811047825 */ /* 0x040fe200078e0204 */
[----:B---3--:R-:W2:Y:S04]  /*1d70*/  LDG.E.64 R8, desc[UR16][R2.64] ;  /* 0x0000001002087981 */ /* 0x008ea8000c1e1b00 */
[----:B------:R-:W2:Y:S01]  /*1d80*/  LDG.E.64 R10, desc[UR16][R4.64] ;  /* 0x00000010040a7981 */ /* 0x000ea2000c1e1b00 */
[----:B------:R-:W-:Y:S01]  /*1d90*/  IMAD.WIDE R16, R17, 0x8, R6 ;  /* 0x0000000811107825 */ /* 0x000fe200078e0206 */
        /* <DEDUP_REMOVED lines=10> */
[----:B------:R-:W2:Y:S04]  /*1e40*/  LDG.E.64 R12, desc[UR16][R2.64+0xc00] ;  /* 0x000c0010020c7981 */ /* 0x000ea8000c1e1b00 */
[----:B------:R-:W2:Y:S01]  /*1e50*/  LDG.E.64 R14, desc[UR16][R4.64+0xc00] ;  /* 0x000c0010040e7981 */ /* 0x000ea2000c1e1b00 */
[----:B------:R-:W-:Y:S01]  /*1e60*/  UIADD3 UR4, UPT, UPT, UR4, 0x4, URZ ;  /* 0x0000000404047890 */ /* 0x000fe2000fffe0ff */
[----:B--2---:R-:W-:-:S07]  /*1e70*/  DMUL R12, R12, R14 ;  /* 0x0000000e0c0c7228 */ /* 0x004fce0000000000 */
[----:B------:R1:W-:Y:S04]  /*1e80*/  STG.E.64 desc[UR16][R16.64+0xc00], R12 ;  /* 0x000c000c10007986 */ /* 0x0003e8000c101b10 */
.L_x_1064:
[----:B------:R-:W-:Y:S05]  /*1e90*/  @!P0 EXIT ;  /* 0x000000000000894d */ /* 0x000fea0003800000 */
[----:B-1----:R-:W-:Y:S01]  /*1ea0*/  MOV R11, UR4 ;  /* 0x00000004000b7c02 */ /* 0x002fe20008000f00 */
[----:B------:R-:W-:-:S04]  /*1eb0*/  UIADD3 UR5, UPT, UPT, -UR5, URZ, URZ ;  /* 0x000000ff05057290 */ /* 0x000fc8000fffe1ff */
[----:B------:R-:W-:-:S08]  /*1ec0*/  IMAD R11, R11, 0x80, R0 ;  /* 0x000000800b0b7824 */ /* 0x000fd000078e0200 */
.L_x_1065:
[----:B------:R-:W-:Y:S01]  /*1ed0*/  MOV R4, UR29 ;  /* 0x0000001d00047c02 */ /* 0x000fe20008000f00 */
[----:B------:R-:W-:Y:S01]  /*1ee0*/  IMAD.U32 R5, RZ, RZ, UR32 ;  /* 0x00000020ff057e24 */ /* 0x000fe2000f8e00ff */
[----:B------:R-:W-:Y:S01]  /*1ef0*/  MOV R6, UR27 ;  /* 0x0000001b00067c02 */ /* 0x000fe20008000f00 */
[----:B------:R-:W-:Y:S02]  /*1f00*/  IMAD.U32 R7, RZ, RZ, UR28 ;  /* 0x0000001cff077e24 */ /* 0x000fe4000f8e00ff */
[----:B------:R-:W-:-:S04]  /*1f10*/  IMAD.WIDE R4, R11, 0x8, R4 ;  /* 0x000000080b047825 */ /* 0x000fc800078e0204 */
[----:B------:R-:W-:Y:S02]  /*1f20*/  IMAD.WIDE R6, R11, 0x8, R6 ;  /* 0x000000080b067825 */ /* 0x000fe400078e0206 */
[----:B------:R-:W3:Y:S04]  /*1f30*/  LDG.E.64 R4, desc[UR16][R4.64] ;  /* 0x0000001004047981 */ /* 0x000ee8000c1e1b00 */
[----:B------:R-:W3:Y:S01]  /*1f40*/  LDG.E.64 R6, desc[UR16][R6.64] ;  /* 0x0000001006067981 */ /* 0x000ee2000c1e1b00 */
[----:B------:R-:W-:Y:S01]  /*1f50*/  UIADD3 UR5, UPT, UPT, UR5, 0x1, URZ ;  /* 0x0000000105057890 */ /* 0x000fe2000fffe0ff */
[----:B-1----:R-:W-:Y:S01]  /*1f60*/  MOV R2, UR23 ;  /* 0x0000001700027c02 */ /* 0x002fe20008000f00 */
[----:B------:R-:W-:-:S04]  /*1f70*/  IMAD.U32 R3, RZ, RZ, UR24 ;  /* 0x00000018ff037e24 */ /* 0x000fc8000f8e00ff */
[----:B------:R-:W-:Y:S01]  /*1f80*/  ISETP.NE.AND P0, PT, RZ, UR5, PT ;  /* 0x00000005ff007c0c */ /* 0x000fe2000bf05270 */
[----:B------:R-:W-:Y:S01]  /*1f90*/  IMAD.WIDE R2, R11, 0x8, R2 ;  /* 0x000000080b027825 */ /* 0x000fe200078e0202 */
[----:B---3--:R-:W-:-:S07]  /*1fa0*/  DMUL R8, R6, R4 ;  /* 0x0000000406087228 */ /* 0x008fce0000000000 */
[----:B------:R1:W-:Y:S04]  /*1fb0*/  STG.E.64 desc[UR16][R2.64], R8 ;  /* 0x0000000802007986 */ /* 0x0003e8000c101b10 */
[----:B------:R-:W-:Y:S05]  /*1fc0*/  @!P0 EXIT ;  /* 0x000000000000894d */ /* 0x000fea0003800000 */
[----:B------:R-:W-:Y:S01]  /*1fd0*/  IADD3 R11, PT, PT, R11, 0x80, RZ ;  /* 0x000000800b0b7810 */ /* 0x000fe20007ffe0ff */
[----:B------:R-:W-:Y:S06]  /*1fe0*/  BRA `(.L_x_1065) ;  /* 0xfffffffc00b87947 */ /* 0x000fec000383ffff */
.L_x_1066:
        /* <DEDUP_REMOVED lines=9> */
.L_x_1216:


//--------------------- .text._ZN3cub18CUB_300001_SM_10006detail9transform16transform_kernelINS2_10policy_hubILb1EN4cuda3std3__45tupleIJN6thrust24THRUST_300001_SM_1000_NS6detail15normal_iteratorINSA_10device_ptrIdEEEESF_EEEE10policy1000Ei11mul_functorIdESF_JPdSL_EEEvT0_iT1_T2_DpNS2_10kernel_argIT3_EE --------------------------
	.section	.text._ZN3cub18CUB_300001_SM_10006detail9transform16transform_kernelINS2_10policy_hubILb1EN4cuda3std3__45tupleIJN6thrust24THRUST_300001_SM_1000_NS6detail15normal_iteratorINSA_10device_ptrIdEEEESF_EEEE10policy1000Ei11mul_functorIdESF_JPdSL_EEEvT0_iT1_T2_DpNS2_10kernel_argIT3_EE,"ax",@progbits
	.align	128
        .global         _ZN3cub18CUB_300001_SM_10006detail9transform16transform_kernelINS2_10policy_hubILb1EN4cuda3std3__45tupleIJN6thrust24THRUST_300001_SM_1000_NS6detail15normal_iteratorINSA_10device_ptrIdEEEESF_EEEE10policy1000Ei11mul_functorIdESF_JPdSL_EEEvT0_iT1_T2_DpNS2_10kernel_argIT3_EE
        .type           _ZN3cub18CUB_300001_SM_10006detail9transform16transform_kernelINS2_10policy_hubILb1EN4cuda3std3__45tupleIJN6thrust24THRUST_300001_SM_1000_NS6detail15normal_iteratorINSA_10device_ptrIdEEEESF_EEEE10policy1000Ei11mul_functorIdESF_JPdSL_EEEvT0_iT1_T2_DpNS2_10kernel_argIT3_EE,@function
        .size           _ZN3cub18CUB_300001_SM_10006detail9transform16transform_kernelINS2_10policy_hubILb1EN4cuda3std3__45tupleIJN6thrust24THRUST_300001_SM_1000_NS6detail15normal_iteratorINSA_10device_ptrIdEEEESF_EEEE10policy1000Ei11mul_functorIdESF_JPdSL_EEEvT0_iT1_T2_DpNS2_10kernel_argIT3_EE,(.L_x_1217 - _ZN3cub18CUB_300001_SM_10006detail9transform16transform_kernelINS2_10policy_hubILb1EN4cuda3std3__45tupleIJN6thrust24THRUST_300001_SM_1000_NS6detail15normal_iteratorINSA_10device_ptrIdEEEESF_EEEE10policy1000Ei11mul_functorIdESF_JPdSL_EEEvT0_iT1_T2_DpNS2_10kernel_argIT3_EE)
        .other          _ZN3cub18CUB_300001_SM_10006detail9transform16transform_kernelINS2_10policy_hubILb1EN4cuda3std3__45tupleIJN6thrust24THRUST_300001_SM_1000_NS6detail15normal_iteratorINSA_10device_ptrIdEEEESF_EEEE10policy1000Ei11mul_functorIdESF_JPdSL_EEEvT0_iT1_T2_DpNS2_10kernel_argIT3_EE,@"STO_CUDA_ENTRY STV_DEFAULT"
_ZN3cub18CUB_300001_SM_10006detail9transform16transform_kernelINS2_10policy_hubILb1EN4cuda3std3__45tupleIJN6thrust24THRUST_300001_SM_1000_NS6detail15normal_iteratorINSA_10device_ptrIdEEEESF_EEEE10policy1000Ei11mul_functorIdESF_JPdSL_EEEvT0_iT1_T2_DpNS2_10kernel_argIT3_EE:
.text._ZN3cub18CUB_300001_SM_10006detail9transform16transform_kernelINS2_10policy_hubILb1EN4cuda3std3__45tupleIJN6thrust24THRUST_300001_SM_1000_NS6detail15normal_iteratorINSA_10device_ptrIdEEEESF_EEEE10policy1000Ei11mul_functorIdESF_JPdSL_EEEvT0_iT1_T2_DpNS2_10kernel_argIT3_EE:
        /* <DEDUP_REMOVED lines=9> */
[----:B--2---:R-:W-:-:S03]  /*0090*/  SHF.L.U32 R4, R0, 0x7, RZ ;  /* 0x0000000700047819 */ /* 0x004fc600000006ff */
[----:B------:R-:W-:-:S04]  /*00a0*/  USEL UR16, UR8, UR4, UP0 ;  /* 0x0000000408107287 */ /* 0x000fc80008000000 */
[----:B------:R-:W-:-:S06]  /*00b0*/  USHF.L.U32 UR6, UR16, 0x3, URZ ;  /* 0x0000000310067899 */ /* 0x000fcc00080006ff */
[----:B------:R-:W-:-:S13]  /*00c0*/  ISETP.GE.AND P0, PT, R4, UR6, PT ;  /* 0x0000000604007c0c */ /* 0x000fda000bf06270 */
[----:B------:R-:W-:Y:S05]  /*00d0*/  @P0 BRA `(.L_x_1068) ;  /* 0x00000000005c0947 */ /* 0x000fea0003800000 */
[----:B------:R-:W0:Y:S01]  /*00e0*/  LDC.64 R2, c[0x0][0x398] ;  /* 0x0000e600ff027b82 */ /* 0x000e220000000a00 */
[----:B------:R-:W-:Y:S01]  /*00f0*/  IMAD.U32 R5, RZ, RZ, UR20 ;  /* 0x00000014ff057e24 */ /* 0x000fe2000f8e00ff */
[----:B------:R-:W-:Y:S01]  /*0100*/  BSSY.RECONVERGENT B1, `(.L_x_1069) ;  /* 0x000000a000017945 */ /* 0x000fe20003800200 */
[----:B0-----:R-:W-:-:S04]  /*0110*/  IMAD.WIDE.U32 R2, R0, 0x80, R2 ;  /* 0x0000008000027825 */ /* 0x001fc800078e0002 */
[----:B------:R-:W-:Y:S01]  /*0120*/  IMAD.WIDE R2, R5, 0x8, R2 ;  /* 0x0000000805027825 */ /* 0x000fe200078e0202 */
[----:B------:R-:W-:-:S07]  /*0130*/  MOV R5, R4 ;  /* 0x0000000400057202 */ /* 0x000fce0000000f00 */
.L_x_1070:
[----:B------:R-:W-:Y:S01]  /*0140*/  VIADD R5, R5, 0x4000 ;  /* 0x0000400005057836 */ /* 0x000fe20000000000 */
[----:B------:R0:W-:Y:S04]  /*0150*/  CCTL.E.PF2 [R2] ;  /* 0x000000000200798f */ /* 0x0001e80000800100 */
[----:B------:R-:W-:Y:S02]  /*0160*/  ISETP.GE.AND P0, PT, R5, UR6, PT ;  /* 0x0000000605007c0c */ /* 0x000fe4000bf06270 */
[----:B0-----:R-:W-:-:S04]  /*0170*/  IADD3 R2, P1, PT, R2, 0x4000, RZ ;  /* 0x0000400002027810 */ /* 0x001fc80007f3e0ff */
[----:B------:R-:W-:-:S07]  /*0180*/  IADD3.X R3, PT, PT, RZ, R3, RZ, P1, !PT ;  /* 0x00000003ff037210 */ /* 0x000fce0000ffe4ff */
[----:B------:R-:W-:Y:S05]  /*0190*/  @!P0 BRA `(.L_x_1070) ;  /* 0xfffffffc00e88947 */ /* 0x000fea000383ffff */
[----:B------:R-:W-:Y:S05]  /*01a0*/  BSYNC.RECONVERGENT B1 ;  /* 0x0000000000017941 */ /* 0x000fea0003800200 */
.L_x_1069:
[----:B------:R-:W0:Y:S01]  /*01b0*/  LDC.64 R2, c[0x0][0x3a8] ;  /* 0x0000ea00ff027b82 */ /* 0x000e220000000a00 */
[----:B------:R-:W-:Y:S02]  /*01c0*/  IMAD.U32 R5, RZ, RZ, UR20 ;  /* 0x00000014ff057e24 */ /* 0x000fe4000f8e00ff */
[----:B0-----:R-:W-:-:S04]  /*01d0*/  IMAD.WIDE.U32 R2, R0, 0x80, R2 ;  /* 0x0000008000027825 */ /* 0x001fc800078e0002 */
[----:B------:R-:W-:-:S07]  /*01e0*/  IMAD.WIDE R2, R5, 0x8, R2 ;  /* 0x0000000805027825 */ /* 0x000fce00078e0202 */
.L_x_1071:
[----:B------:R-:W-:Y:S01]  /*01f0*/  IADD3 R4, PT, PT, R4, 0x4000, RZ ;  /* 0x0000400004047810 */ /* 0x000fe20007ffe0ff */
[----:B------:R0:W-:Y:S03]  /*0200*/  CCTL.E.PF2 [R2] ;  /* 0x000000000200798f */ /* 0x0001e60000800100 */
[----:B------:R-:W-:Y:S02]  /*0210*/  ISETP.GE.AND P0, PT, R4, UR6, PT ;  /* 0x0000000604007c0c */ /* 0x000fe4000bf06270 */
[----:B0-----:R-:W-:-:S05]  /*0220*/  IADD3 R2, P1, PT, R2, 0x4000, RZ ;  /* 0x0000400002027810 */ /* 0x001fca0007f3e0ff */
[----:B------:R-:W-:-:S06]  /*0230*/  IMAD.X R3, RZ, RZ, R3, P1 ;  /* 0x000000ffff037224 */ /* 0x000fcc00008e0603 */
[----:B------:R-:W-:Y:S05]  /*0240*/  @!P0 BRA `(.L_x_1071) ;  /* 0xfffffffc00e88947 */ /* 0x000fea000383ffff */
.L_x_1068:
[----:B------:R-:W-:Y:S05]  /*0250*/  BSYNC.RECONVERGENT B0 ;  /* 0x0000000000007941 */ /* 0x000fea0003800200 */
.L_x_1067:
[----:B------:R-:W0:Y:S01]  /*0260*/  LDCU.64 UR12, c[0x0][0x390] ;  /* 0x00007200ff0c77ac */ /* 0x000e220008000a00 */
[----:B------:R-:W-:Y:S01]  /*0270*/  UIMAD.WIDE UR6, UR20, 0x8, URZ ;  /* 0x00000008140678a5 */ /* 0x000fe2000f8e02ff */
[----:B------:R-:W1:Y:S01]  /*0280*/  LDCU.64 UR14, c[0x0][0x358] ;  /* 0x00006b00ff0e77ac */ /* 0x000e620008000a00 */
[----:B------:R-:W2:Y:S02]  /*0290*/  LDCU.64 UR10, c[0x0][0x3a8] ;  /* 0x00007500ff0a77ac */ /* 0x000ea40008000a00 */
[----:B0-----:R-:W-:-:S04]  /*02a0*/  UIADD3 UR9, UP0, UPT, UR6, UR12, URZ ;  /* 0x0000000c06097290 */ /* 0x001fc8000ff1e0ff */
[----:B------:R-:W-:Y:S02]  /*02b0*/  UIADD3.X UR17, UPT, UPT, UR7, UR13, URZ, UP0, !UPT ;  /* 0x0000000d07117290 */ /* 0x000fe400087fe4ff */
[----:B------:R-:W-:Y:S01]  /*02c0*/  UISETP.GT.AND UP0, UPT, UR8, UR4, UPT ;  /* 0x000000040800728c */ /* 0x000fe2000bf04270 */
[----:B------:R-:W-:-:S03]  /*02d0*/  MOV R2, UR9 ;  /* 0x0000000900027c02 */ /* 0x000fc60008000f00 */
[----:B------:R-:W-:-:S05]  /*02e0*/  IMAD.U32 R3, RZ, RZ, UR17 ;  /* 0x00000011ff037e24 */ /* 0x000fca000f8e00ff */
[----:B-12---:R-:W-:Y:S05]  /*02f0*/  BRA.U UP0, `(.L_x_1072) ;  /* 0x0000000d007c7547 */ /* 0x006fea000b800000 */
        /* <DEDUP_REMOVED lines=10> */
[----:B------:R-:W-:Y:S01]  /*03a0*/  UMOV UR8, UR6 ;  /* 0x0000000600087c82 */ /* 0x000fe20008000000 */
[----:B------:R-:W-:Y:S01]  /*03b0*/  IADD3 R8, PT, PT, R0, 0x480, RZ ;  /* 0x0000048000087810 */ /* 0x000fe20007ffe0ff */
[----:B------:R-:W-:Y:S01]  /*03c0*/  UIADD3 UR4, UP0, UPT, UR8, 0xc00, URZ ;  /* 0x00000c0008047890 */ /* 0x000fe2000ff1e0ff */
[----:B------:R-:W1:Y:S04]  /*03d0*/  LDCU.128 UR16, c[0x0][0x390] ;  /* 0x00007200ff1077ac */ /* 0x000e680008000c00 */
[----:B------:R-:W2:Y:S01]  /*03e0*/  LDC.64 R4, c[0x0][0x3a8] ;  /* 0x0000ea00ff047b82 */ /* 0x000ea20000000a00 */
[----:B------:R-:W-:Y:S02]  /*03f0*/  UIADD3.X UR6, UPT, UPT, URZ, UR7, URZ, UP0, !UPT ;  /* 0x00000007ff067290 */ /* 0x000fe400087fe4ff */
[----:B------:R-:W-:-:S02]  /*0400*/  UIADD3 UR10, UP0, UPT, UR4, UR10, URZ ;  /* 0x0000000a040a7290 */ /* 0x000fc4000ff1e0ff */
[----:B------:R-:W-:Y:S02]  /*0410*/  UIADD3 UR12, UP1, UPT, UR4, UR12, URZ ;  /* 0x0000000c040c7290 */ /* 0x000fe4000ff3e0ff */
[----:B------:R-:W-:Y:S02]  /*0420*/  ULOP3.LUT UR4, UR5, 0x7ffffff0, URZ, 0xc0, !UPT ;  /* 0x7ffffff005047892 */ /* 0x000fe4000f8ec0ff */
[----:B------:R-:W-:Y:S02]  /*0430*/  UIADD3.X UR11, UPT, UPT, UR6, UR11, URZ, UP0, !UPT ;  /* 0x0000000b060b7290 */ /* 0x000fe400087fe4ff */
[----:B------:R-:W-:Y:S02]  /*0440*/  UIADD3.X UR6, UPT, UPT, UR6, UR13, URZ, UP1, !UPT ;  /* 0x0000000d06067290 */ /* 0x000fe40008ffe4ff */
[----:B------:R-:W-:Y:S01]  /*0450*/  UIADD3 UR13, UPT, UPT, -UR4, URZ, URZ ;  /* 0x000000ff040d7290 */ /* 0x000fe2000fffe1ff */
[----:B0-----:R-:W-:-:S04]  /*0460*/  IMAD.WIDE.U32 R6, R0, 0x8, R6 ;  /* 0x0000000800067825 */ /* 0x001fc800078e0006 */
[----:B-12---:R-:W-:-:S07]  /*0470*/  IMAD.WIDE.U32 R4, R0, 0x8, R4 ;  /* 0x0000000800047825 */ /* 0x006fce00078e0004 */
.L_x_1074:
[----:B---3--:R-:W-:Y:S02]  /*0480*/  IADD3 R14, P1, PT, R6, UR8, RZ ;  /* 0x00000008060e7c10 */ /* 0x008fe4000ff3e0ff */
[----:B------:R-:W-:Y:S02]  /*0490*/  IADD3 R12, P2, PT, R4, UR8, RZ ;  /* 0x00000008040c7c10 */ /* 0x000fe4000ff5e0ff */
[----:B------:R-:W-:Y:S02]  /*04a0*/  IADD3.X R15, PT, PT, R7, UR7, RZ, P1, !PT ;  /* 0x00000007070f7c10 */ /* 0x000fe40008ffe4ff */
[----:B------:R-:W-:-:S03]  /*04b0*/  IADD3.X R13, PT, PT, R5, UR7, RZ, P2, !PT ;  /* 0x00000007050d7c10 */ /* 0x000fc600097fe4ff */
[----:B------:R-:W2:Y:S04]  /*04c0*/  LDG.E.64 R16, desc[UR14][R14.64] ;  /* 0x0000000e0e107981 */ /* 0x000ea8000c1e1b00 */
[----:B------:R-:W2:Y:S01]  /*04d0*/  LDG.E.64 R18, desc[UR14][R12.64] ;  /* 0x0000000e0c127981 */ /* 0x000ea2000c1e1b00 */
[----:B------:R-:W-:-:S04]  /*04e0*/  IMAD.MOV.U32 R11, RZ, RZ, 0x8 ;  /* 0x00000008ff0b7424 */ /* 0x000fc800078e00ff */
[----:B------:R-:W-:-:S03]  /*04f0*/  IMAD.WIDE.U32 R10, R0, R11, UR16 ;  /* 0x00000010000a7e25 */ /* 0x000fc6000f8e000b */
        /* <DEDUP_REMOVED lines=34> */
[----:B------:R-:W-:Y:S01]  /*0720*/  UIMAD.WIDE UR22, UR20, 0x8, UR18 ;  /* 0x00000008141678a5 */ /* 0x000fe2000f8e0212 */
[----:B------:R-:W-:Y:S01]  /*0730*/  MOV R26, UR10 ;  /* 0x0000000a001a7c02 */ /* 0x000fe20008000f00 */
[----:B------:R-:W-:-:S04]  /*0740*/  IMAD.U32 R27, RZ, RZ, UR11 ;  /* 0x0000000bff1b7e24 */ /* 0x000fc8000f8e00ff */
        /* <DEDUP_REMOVED lines=36> */
[----:B------:R-:W-:Y:S01]  /*0990*/  IADD3 R8, PT, PT, R8, 0x800, RZ ;  /* 0x0000080008087810 */ /* 0x000fe20007ffe0ff */
[----:B------:R-:W-:-:S02]  /*09a0*/  UIADD3 UR13, UPT, UPT, UR13, 0x10, URZ ;  /* 0x000000100d0d7890 */ /* 0x000fc4000fffe0ff */
[----:B------:R-:W-:Y:S02]  /*09b0*/  UIADD3.X UR7, UPT, UPT, URZ, UR7, URZ, UP0, !UPT ;  /* 0x00000007ff077290 */ /* 0x000fe400087fe4ff */
[----:B------:R-:W-:Y:S01]  /*09c0*/  UISETP.NE.AND UP0, UPT, UR13, URZ, UPT ;  /* 0x000000ff0d00728c */ /* 0x000fe2000bf05270 */
[----:B--2---:R-:W-:-:S07]  /*09d0*/  DMUL R10, R10, R24 ;  /* 0x000000180a0a7228 */ /* 0x004fce0000000000 */
[----:B------:R3:W-:Y:S01]  /*09e0*/  STG.E.64 desc[UR14][R12.64+0xc00], R10 ;  /* 0x000c000a0c007986 */ /* 0x0007e2000c101b0e */
[----:B------:R-:W-:Y:S05]  /*09f0*/  BRA.U UP0, `(.L_x_1074) ;  /* 0xfffffff900a07547 */ /* 0x000fea000b83ffff */
.L_x_1073:
[----:B------:R-:W-:Y:S05]  /*0a00*/  @!P0 EXIT ;  /* 0x000000000000894d */ /* 0x000fea0003800000 */
[----:B------:R-:W0:Y:S01]  /*0a10*/  LDCU.64 UR10, c[0x0][0x3a8] ;  /* 0x00007500ff0a77ac */ /* 0x000e220008000a00 */
[----:B------:R-:W1:Y:S01]  /*0a20*/  LDCU.64 UR12, c[0x0][0x398] ;  /* 0x00007300ff0c77ac */ /* 0x000e620008000a00 */
[----:B------:R-:W-:Y:S01]  /*0a30*/  USHF.L.U32 UR9, UR9, 0x7, URZ ;  /* 0x0000000709097899 */ /* 0x000fe200080006ff */
[----:B------:R-:W2:Y:S03]  /*0a40*/  LDCU UR5, c[0x0][0x384] ;  /* 0x00007080ff0577ac */ /* 0x000ea60008000800 */
[----:B------:R-:W-:-:S04]  /*0a50*/  UIMAD UR6, UR9, UR21, URZ ;  /* 0x00000015090672a4 */ /* 0x000fc8000f8e02ff */
[----:B------:R-:W-:-:S04]  /*0a60*/  UIMAD.WIDE UR6, UR6, 0x8, URZ ;  /* 0x00000008060678a5 */ /* 0x000fc8000f8e02ff */
[----:B0-----:R-:W-:Y:S02]  /*0a70*/  UIADD3 UR10, UP0, UPT, UR6, UR10, URZ ;  /* 0x0000000a060a7290 */ /* 0x001fe4000ff1e0ff */
[----:B-1----:R-:W-:Y:S02]  /*0a80*/  UIADD3 UR12, UP1, UPT, UR6, UR12, URZ ;  /* 0x0000000c060c7290 */ /* 0x002fe4000ff3e0ff */
[----:B------:R-:W-:Y:S02]  /*0a90*/  UIADD3.X UR11, UPT, UPT, UR7, UR11, URZ, UP0, !UPT ;  /* 0x0000000b070b7290 */ /* 0x000fe400087fe4ff */
[----:B------:R-:W-:Y:S01]  /*0aa0*/  UISETP.GE.U32.AND UP0, UPT, UR24, 0x8, UPT ;  /* 0x000000081800788c */ /* 0x000fe2000bf06070 */
[----:B------:R-:W-:Y:S01]  /*0ab0*/  IMAD.U32 R4, RZ, RZ, UR10 ;  /* 0x0000000aff047e24 */ /* 0x000fe2000f8e00ff */
[----:B--2---:R-:W-:Y:S01]  /*0ac0*/  ULOP3.LUT UR8, UR5, 0x7, URZ, 0xc0, !UPT ;  /* 0x0000000705087892 */ /* 0x004fe2000f8ec0ff */
[----:B------:R-:W-:Y:S01]  /*0ad0*/  MOV R6, UR12 ;  /* 0x0000000c00067c02 */ /* 0x000fe20008000f00 */
[----:B------:R-:W-:Y:S01]  /*0ae0*/  UIADD3.X UR13, UPT, UPT, UR7, UR13, URZ, UP1, !UPT ;  /* 0x0000000d070d7290 */ /* 0x000fe20008ffe4ff */
[----:B------:R-:W-:-:S03]  /*0af0*/  IMAD.U32 R5, RZ, RZ, UR11 ;  /* 0x0000000bff057e24 */ /* 0x000fc6000f8e00ff */
[----:B------:R-:W-:Y:S02]  /*0b00*/  ISETP.NE.AND P0, PT, RZ, UR8, PT ;  /* 0x00000008ff007c0c */ /* 0x000fe4000bf05270 */
[----:B------:R-:W-:Y:S01]  /*0b10*/  MOV R7, UR13 ;  /* 0x0000000d00077c02 */ /* 0x000fe20008000f00 */
[----:B------:R-:W-:Y:S10]  /*0b20*/  BRA.U !UP0, `(.L_x_1075) ;  /* 0x0000000108987547 */ /* 0x000ff4000b800000 */
[----:B------:R-:W-:-:S05]  /*0b30*/  IMAD.U32 R17, RZ, RZ, UR4 ;  /* 0x00000004ff117e24 */ /* 0x000fca000f8e00ff */
[----:B------:R-:W-:-:S05]  /*0b40*/  LEA R17, R17, R0, 0x7 ;  /* 0x0000000011117211 */ /* 0x000fca00078e38ff */
[----:B---3--:R-:W-:-:S04]  /*0b50*/  IMAD.WIDE R10, R17, 0x8, R6 ;  /* 0x00000008110a7825 */ /* 0x008fc800078e0206 */
[C---:B------:R-:W-:Y:S01]  /*0b60*/  IMAD.WIDE R8, R17.reuse, 0x8, R4 ;  /* 0x0000000811087825 */ /* 0x040fe200078e0204 */
        /* <DEDUP_REMOVED lines=34> */
.L_x_1075:
[----:B------:R-:W-:Y:S05]  /*0d90*/  @!P0 EXIT ;  /* 0x000000000000894d */ /* 0x000fea0003800000 */
[----:B------:R-:W-:Y:S02]  /*0da0*/  UISETP.GE.U32.AND UP0, UPT, UR8, 0x4, UPT ;  /* 0x000000040800788c */ /* 0x000fe4000bf06070 */
[----:B------:R-:W-:-:S06]  /*0db0*/  ULOP3.LUT UR5, UR5, 0x3, URZ, 0xc0, !UPT ;  /* 0x0000000305057892 */ /* 0x000fcc000f8ec0ff */
[----:B------:R-:W-:Y:S01]  /*0dc0*/  ISETP.NE.AND P0, PT, RZ, UR5, PT ;  /* 0x00000005ff007c0c */ /* 0x000fe2000bf05270 */
[----:B------:R-:W-:-:S12]  /*0dd0*/  BRA.U !UP0, `(.L_x_1076) ;  /* 0x0000000108587547 */ /* 0x000fd8000b800000 */
[----:B0-----:R-:W-:-:S05]  /*0de0*/  IMAD.U32 R17, RZ, RZ, UR4 ;  /* 0x00000004ff117e24 */ /* 0x001fca000f8e00ff */
[----:B------:R-:W-:-:S05]  /*0df0*/  LEA R17, R17, R0, 0x7 ;  /* 0x0000000011117211 */ /* 0x000fca00078e38ff */
[----:B------:R-:W-:-:S04]  /*0e00*/  IMAD.WIDE R6, R17, 0x8, R6 ;  /* 0x0000000811067825 */ /* 0x000fc800078e0206 */
[C---:B------:R-:W-:Y:S01]  /*0e10*/  IMAD.WIDE R4, R17.reuse, 0x8, R4 ;  /* 0x0000000811047825 */ /* 0x040fe200078e0204 */
[----:B------:R-:W2:Y:S04]  /*0e20*/  LDG.E.64 R8, desc[UR14][R6.64] ;  /* 0x0000000e06087981 */ /* 0x000ea8000c1e1b00 */
[----:B---3--:R-:W2:Y:S01]  /*0e30*/  LDG.E.64 R10, desc[UR14][R4.64] ;  /* 0x0000000e040a7981 */ /* 0x008ea2000c1e1b00 */
        /* <DEDUP_REMOVED lines=16> */
.L_x_1076:
[----:B------:R-:W-:Y:S05]  /*0f40*/  @!P0 EXIT ;  /* 0x000000000000894d */ /* 0x000fea0003800000 */
[----:B------:R-:W2:Y:S01]  /*0f50*/  LDCU.128 UR8, c[0x0][0x390] ;  /* 0x00007200ff0877ac */ /* 0x000ea20008000c00 */
[----:B-1-3--:R-:W-:Y:S01]  /*0f60*/  IMAD.U32 R11, RZ, RZ, UR4 ;  /* 0x00000004ff0b7e24 */ /* 0x00afe2000f8e00ff */
[----:B------:R-:W1:Y:S04]  /*0f70*/  LDCU.64 UR12, c[0x0][0x3a8] ;  /* 0x00007500ff0c77ac */ /* 0x000e680008000a00 */
[----:B------:R-:W-:Y:S01]  /*0f80*/  LEA R11, R11, R0, 0x7 ;  /* 0x000000000b0b7211 */ /* 0x000fe200078e38ff */
[----:B--2---:R-:W-:Y:S02]  /*0f90*/  UIMAD.WIDE UR6, UR20, 0x8, UR8 ;  /* 0x00000008140678a5 */ /* 0x004fe4000f8e0208 */
[----:B------:R-:W-:Y:S02]  /*0fa0*/  UIADD3 UR8, UPT, UPT, -UR5, URZ, URZ ;  /* 0x000000ff05087290 */ /* 0x000fe4000fffe1ff */
[----:B------:R-:W-:-:S02]  /*0fb0*/  UIMAD.WIDE UR10, UR20, 0x8, UR10 ;  /* 0x00000008140a78a5 */ /* 0x000fc4000f8e020a */
[----:B-1----:R-:W-:-:S12]  /*0fc0*/  UIMAD.WIDE UR4, UR20, 0x8, UR12 ;  /* 0x00000008140478a5 */ /* 0x002fd8000f8e020c */
.L_x_1077:
[----:B------:R-:W-:Y:S01]  /*0fd0*/  MOV R5, UR5 ;  /* 0x0000000500057c02 */ /* 0x000fe20008000f00 */
[----:B------:R-:W-:Y:S01]  /*0fe0*/  IMAD.U32 R4, RZ, RZ, UR4 ;  /* 0x00000004ff047e24 */ /* 0x000fe2000f8e00ff */
[----:B------:R-:W-:Y:S01]  /*0ff0*/  MOV R7, UR11 ;  /* 0x0000000b00077c02 */ /* 0x000fe20008000f00 */
[----:B------:R-:W-:Y:S02]  /*1000*/  IMAD.U32 R6, RZ, RZ, UR10 ;  /* 0x0000000aff067e24 */ /* 0x000fe4000f8e00ff */
[----:B------:R-:W-:-:S04]  /*1010*/  IMAD.WIDE R4, R11, 0x8, R4 ;  /* 0x000000080b047825 */ /* 0x000fc800078e0204 */
[----:B------:R-:W-:Y:S02]  /*1020*/  IMAD.WIDE R6, R11, 0x8, R6 ;  /* 0x000000080b067825 */ /* 0x000fe400078e0206 */
[----:B------:R-:W2:Y:S04]  /*1030*/  LDG.E.64 R4, desc[UR14][R4.64] ;  /* 0x0000000e04047981 */ /* 0x000ea8000c1e1b00 */
[----:B------:R-:W2:Y:S01]  /*1040*/  LDG.E.64 R6, desc[UR14][R6.64] ;  /* 0x0000000e06067981 */ /* 0x000ea2000c1e1b00 */
[----:B-1----:R-:W-:Y:S01]  /*1050*/  MOV R3, UR7 ;  /* 0x0000000700037c02 */ /* 0x002fe20008000f00 */
[----:B------:R-:W-:Y:S01]  /*1060*/  IMAD.U32 R2, RZ, RZ, UR6 ;  /* 0x00000006ff027e24 */ /* 0x000fe2000f8e00ff */
[----:B------:R-:W-:-:S03]  /*1070*/  UIADD3 UR8, UPT, UPT, UR8, 0x1, URZ ;  /* 0x0000000108087890 */ /* 0x000fc6000fffe0ff */
[----:B------:R-:W-:Y:S01]  /*1080*/  IMAD.WIDE R2, R11, 0x8, R2 ;  /* 0x000000080b027825 */ /* 0x000fe200078e0202 */
[----:B------:R-:W-:-:S03]  /*1090*/  UISETP.NE.AND UP0, UPT, UR8, URZ, UPT ;  /* 0x000000ff0800728c */ /* 0x000fc6000bf05270 */
[----:B------:R-:W-:Y:S01]  /*10a0*/  VIADD R11, R11, 0x80 ;  /* 0x000000800b0b7836 */ /* 0x000fe20000000000 */
[----:B--2---:R-:W-:-:S07]  /*10b0*/  DMUL R8, R6, R4 ;  /* 0x0000000406087228 */ /* 0x004fce0000000000 */
[----:B------:R1:W-:Y:S01]  /*10c0*/  STG.E.64 desc[UR14][R2.64], R8 ;  /* 0x0000000802007986 */ /* 0x0003e2000c101b0e */
[----:B------:R-:W-:Y:S05]  /*10d0*/  BRA.U UP0, `(.L_x_1077) ;  /* 0xfffffffd00bc7547 */ /* 0x000fea000b83ffff */
[----:B------:R-:W-:Y:S05]  /*10e0*/  EXIT ;  /* 0x000000000000794d */ /* 0x000fea0003800000 */
.L_x_1072:
[----:B------:R-:W-:-:S06]  /*10f0*/  UISETP.GE.AND UP0, UPT, UR5, 0x1, UPT ;  /* 0x000000010500788c */ /* 0x000fcc000bf06270 */
[----:B------:R-:W-:-:S13]  /*1100*/  PLOP3.LUT P0, PT, PT, PT, UP0, 0x80, 0x8 ;  /* 0x000000000008781c */ /* 0x000fda0003f0f008 */
[----:B------:R-:W-:Y:S05]  /*1110*/  @!P0 EXIT ;  /* 0x000000000000894d */ /* 0x000fea0003800000 */
[----:B------:R-:W0:Y:S01]  /*1120*/  LDCU UR4, c[0x0][0x384] ;  /* 0x00007080ff0477ac */ /* 0x000e220008000800 */
[----:B------:R-:W-:Y:S01]  /*1130*/  IMAD.MOV.U32 R9, RZ, RZ, RZ ;  /* 0x000000ffff097224 */ /* 0x000fe200078e00ff */
[----:B------:R-:W1:Y:S01]  /*1140*/  LDCU.64 UR8, c[0x0][0x3a8] ;  /* 0x00007500ff0877ac */ /* 0x000e620008000a00 */
[----:B------:R-:W2:Y:S01]  /*1150*/  LDCU.64 UR10, c[0x0][0x398] ;  /* 0x00007300ff0a77ac */ /* 0x000ea20008000a00 */
[----:B0-----:R-:W-:-:S04]  /*1160*/  USHF.L.U32 UR4, UR4, 0x7, URZ ;  /* 0x0000000704047899 */ /* 0x001fc800080006ff */
[----:B------:R-:W-:-:S04]  /*1170*/  UIMAD UR4, UR4, UR21, URZ ;  /* 0x00000015040472a4 */ /* 0x000fc8000f8e02ff */
[----:B------:R-:W-:-:S04]  /*1180*/  UIMAD.WIDE UR6, UR4, 0x8, URZ ;  /* 0x00000008040678a5 */ /* 0x000fc8000f8e02ff */
[----:B-1----:R-:W-:Y:S02]  /*1190*/  UIADD3 UR8, UP0, UPT, UR6, UR8, URZ ;  /* 0x0000000806087290 */ /* 0x002fe4000ff1e0ff */
[----:B--2---:R-:W-:Y:S02]  /*11a0*/  UIADD3 UR10, UP1, UPT, UR6, UR10, URZ ;  /* 0x0000000a060a7290 */ /* 0x004fe4000ff3e0ff */
[----:B------:R-:W-:Y:S02]  /*11b0*/  UIADD3.X UR9, UPT, UPT, UR7, UR9, URZ, UP0, !UPT ;  /* 0x0000000907097290 */ /* 0x000fe400087fe4ff */
[----:B------:R-:W-:Y:S01]  /*11c0*/  UISETP.GE.U32.AND UP0, UPT, UR5, 0x8, UPT ;  /* 0x000000080500788c */ /* 0x000fe2000bf06070 */
[----:B------:R-:W-:Y:S01]  /*11d0*/  MOV R4, UR8 ;  /* 0x0000000800047c02 */ /* 0x000fe20008000f00 */
[----:B------:R-:W-:Y:S01]  /*11e0*/  UIADD3.X UR11, UPT, UPT, UR7, UR11, URZ, UP1, !UPT ;  /* 0x0000000b070b7290 */ /* 0x000fe20008ffe4ff */
[----:B------:R-:W-:Y:S01]  /*11f0*/  IMAD.U32 R6, RZ, RZ, UR10 ;  /* 0x0000000aff067e24 */ /* 0x000fe2000f8e00ff */
[----:B------:R-:W-:Y:S01]  /*1200*/  MOV R5, UR9 ;  /* 0x0000000900057c02 */ /* 0x000fe20008000f00 */
[----:B------:R-:W-:-:S03]  /*1210*/  ULOP3.LUT UR6, UR5, 0x7, URZ, 0xc0, !UPT ;  /* 0x0000000705067892 */ /* 0x000fc6000f8ec0ff */
[----:B------:R-:W-:Y:S01]  /*1220*/  MOV R7, UR11 ;  /* 0x0000000b00077c02 */ /* 0x000fe20008000f00 */
[----:B------:R-:W-:Y:S08]  /*1230*/  BRA.U !UP0, `(.L_x_1078) ;  /* 0x0000000108fc7547 */ /* 0x000ff0000b800000 */
[----:B------:R-:W-:Y:S01]  /*1240*/  ULOP3.LUT UR4, UR5, 0x7ffffff8, URZ, 0xc0, !UPT ;  /* 0x7ffffff805047892 */ /* 0x000fe2000f8ec0ff */
[----:B------:R-:W-:-:S05]  /*1250*/  MOV R8, RZ ;  /* 0x000000ff00087202 */ /* 0x000fca0000000f00 */
[----:B------:R-:W-:-:S07]  /*1260*/  MOV R9, UR4 ;  /* 0x0000000400097c02 */ /* 0x000fce0008000f00 */
.L_x_1081:
[----:B0-----:R-:W-:-:S05]  /*1270*/  IMAD R11, R8, 0x80, R0 ;  /* 0x00000080080b7824 */ /* 0x001fca00078e0200 */
[----:B------:R-:W-:-:S13]  /*1280*/  ISETP.GE.AND P0, PT, R11, UR16, PT ;  /* 0x000000100b007c0c */ /* 0x000fda000bf06270 */
[----:B------:R-:W-:-:S04]  /*1290*/  @!P0 IMAD.WIDE.U32 R18, R11, 0x8, R6 ;  /* 0x000000080b128825 */ /* 0x000fc800078e0006 */
[C---:B------:R-:W-:Y:S02]  /*12a0*/  @!P0 IMAD.WIDE.U32 R20, R11.reuse, 0x8, R4 ;  /* 0x000000080b148825 */ /* 0x040fe400078e0004 */
[----:B------:R-:W2:Y:S04]  /*12b0*/  @!P0 LDG.E.64 R18, desc[UR14][R18.64] ;  /* 0x0000000e12128981 */ /* 0x000ea8000c1e1b00 */
[----:B------:R-:W2:Y:S01]  /*12c0*/  @!P0 LDG.E.64 R20, desc[UR14][R20.64] ;  /* 0x0000000e14148981 */ /* 0x000ea2000c1e1b00 */
[C---:B------:R-:W-:Y:S01]  /*12d0*/  IADD3 R17, PT, PT, R11.reuse, 0x80, RZ ;  /* 0x000000800b117810 */ /* 0x040fe20007ffe0ff */
        /* <DEDUP_REMOVED lines=8> */
[----:B------:R-:W-:Y:S01]  /*1360*/  IADD3 R10, PT, PT, R11, 0x100, RZ ;  /* 0x000001000b0a7810 */ /* 0x000fe20007ffe0ff */
[----:B------:R-:W-:-:S03]  /*1370*/  IMAD.WIDE R16, R17, 0x8, R2 ;  /* 0x0000000811107825 */ /* 0x000fc600078e0202 */
[----:B------:R-:W-:Y:S01]  /*1380*/  ISETP.GE.AND P0, PT, R10, UR16, PT ;  /* 0x000000100a007c0c */ /* 0x000fe2000bf06270 */
[----:B--2---:R-:W-:-:S07]  /*1390*/  @!P1 DMUL R26, R26, R28 ;  /* 0x0000001c1a1a9228 */ /* 0x004fce0000000000 */
[----:B------:R-:W-:Y:S05]  /*13a0*/  @!P1 STG.E.64 desc[UR14][R16.64], R26 ;  /* 0x0000001a10009986 */ /* 0x000fea000c101b0e */
[----:B------:R-:W2:Y:S04]  /*13b0*/  @!P0 LDG.E.64 R18, desc[UR14][R12.64+0x400] ;  /* 0x0004000e0c128981 */ /* 0x000ea8000c1e1b00 */
[----:B------:R-:W2:Y:S01]  /*13c0*/  @!P0 LDG.E.64 R20, desc[UR14][R14.64+0x400] ;  /* 0x0004000e0e148981 */ /* 0x000ea2000c1e1b00 */
[----:B------:R-:W-:-:S05]  /*13d0*/  VIADD R10, R11, 0x180 ;  /* 0x000001800b0a7836 */ /* 0x000fca0000000000 */
[----:B------:R-:W-:Y:S01]  /*13e0*/  ISETP.GE.AND P1, PT, R10, UR16, PT ;  /* 0x000000100a007c0c */ /* 0x000fe2000bf26270 */
[----:B--2---:R-:W-:-:S07]  /*13f0*/  @!P0 DMUL R18, R18, R20 ;  /* 0x0000001412128228 */ /* 0x004fce0000000000 */
[----:B------:R1:W-:Y:S05]  /*1400*/  @!P0 STG.E.64 desc[UR14][R16.64+0x400], R18 ;  /* 0x0004001210008986 */ /* 0x0003ea000c101b0e */
[----:B------:R-:W2:Y:S04]  /*1410*/  @!P1 LDG.E.64 R20, desc[UR14][R12.64+0x800] ;  /* 0x0008000e0c149981 */ /* 0x000ea8000c1e1b00 */
[----:B0-----:R-:W2:Y:S01]  /*1420*/  @!P1 LDG.E.64 R22, desc[UR14][R14.64+0x800] ;  /* 0x0008000e0e169981 */ /* 0x001ea2000c1e1b00 */
[----:B------:R-:W-:-:S04]  /*1430*/  IADD3 R10, PT, PT, R11, 0x200, RZ ;  /* 0x000002000b0a7810 */ /* 0x000fc80007ffe0ff */
[----:B------:R-:W-:Y:S01]  /*1440*/  ISETP.GE.AND P0, PT, R10, UR16, PT ;  /* 0x000000100a007c0c */ /* 0x000fe2000bf06270 */
[----:B--2---:R-:W-:-:S07]  /*1450*/  @!P1 DMUL R20, R20, R22 ;  /* 0x0000001614149228 */ /* 0x004fce0000000000 */
[----:B------:R0:W-:Y:S05]  /*1460*/  @!P1 STG.E.64 desc[UR14][R16.64+0x800], R20 ;  /* 0x0008001410009986 */ /* 0x0001ea000c101b0e */
[----:B------:R-:W2:Y:S04]  /*1470*/  @!P0 LDG.E.64 R22, desc[UR14][R12.64+0xc00] ;  /* 0x000c000e0c168981 */ /* 0x000ea8000c1e1b00 */
[----:B------:R-:W2:Y:S01]  /*1480*/  @!P0 LDG.E.64 R24, desc[UR14][R14.64+0xc00] ;  /* 0x000c000e0e188981 */ /* 0x000ea2000c1e1b00 */
[----:B------:R-:W-:-:S04]  /*1490*/  IADD3 R10, PT, PT, R11, 0x280, RZ ;  /* 0x000002800b0a7810 */ /* 0x000fc80007ffe0ff */
[----:B------:R-:W-:Y:S01]  /*14a0*/  ISETP.GE.AND P1, PT, R10, UR16, PT ;  /* 0x000000100a007c0c */ /* 0x000fe2000bf26270 */
[----:B--2---:R-:W-:-:S07]  /*14b0*/  @!P0 DMUL R22, R22, R24 ;  /* 0x0000001816168228 */ /* 0x004fce0000000000 */
[----:B------:R2:W-:Y:S05]  /*14c0*/  @!P0 STG.E.64 desc[UR14][R16.64+0xc00], R22 ;  /* 0x000c001610008986 */ /* 0x0005ea000c101b0e */
[----:B-1----:R-:W3:Y:S04]  /*14d0*/  @!P1 LDG.E.64 R18, desc[UR14][R12.64+0x1000] ;  /* 0x0010000e0c129981 */ /* 0x002ee8000c1e1b00 */
[----:B------:R-:W3:Y:S01]  /*14e0*/  @!P1 LDG.E.64 R24, desc[UR14][R14.64+0x1000] ;  /* 0x0010000e0e189981 */ /* 0x000ee2000c1e1b00 */
[----:B------:R-:W-:-:S05]  /*14f0*/  VIADD R10, R11, 0x300 ;  /* 0x000003000b0a7836 */ /* 0x000fca0000000000 */
[----:B------:R-:W-:Y:S01]  /*1500*/  ISETP.GE.AND P0, PT, R10, UR16, PT ;  /* 0x000000100a007c0c */ /* 0x000fe2000bf06270 */
[----:B---3--:R-:W-:-:S07]  /*1510*/  @!P1 DMUL R18, R18, R24 ;  /* 0x0000001812129228 */ /* 0x008fce0000000000 */
[----:B------:R2:W-:Y:S05]  /*1520*/  @!P1 STG.E.64 desc[UR14][R16.64+0x1000], R18 ;  /* 0x0010001210009986 */ /* 0x0005ea000c101b0e */
[----:B0-----:R-:W3:Y:S04]  /*1530*/  @!P0 LDG.E.64 R20, desc[UR14][R12.64+0x1400] ;  /* 0x0014000e0c148981 */ /* 0x001ee8000c1e1b00 */
[----:B------:R-:W3:Y:S01]  /*1540*/  @!P0 LDG.E.64 R24, desc[UR14][R14.64+0x1400] ;  /* 0x0014000e0e188981 */ /* 0x000ee2000c1e1b00 */
[----:B------:R-:W-:Y:S01]  /*1550*/  IADD3 R11, PT, PT, R11, 0x380, RZ ;  /* 0x000003800b0b7810 */ /* 0x000fe20007ffe0ff */
[----:B------:R-:W-:Y:S01]  /*1560*/  BSSY.RECONVERGENT B0, `(.L_x_1079) ;  /* 0x000000b000007945 */ /* 0x000fe20003800200 */
[----:B------:R-:W-:-:S04]  /*1570*/  IADD3 R8, PT, PT, R8, 0x8, RZ ;  /* 0x0000000808087810 */ /* 0x000fc80007ffe0ff */
[----:B------:R-:W-:Y:S01]  /*1580*/  ISETP.NE.AND P1, PT, R8, R9, PT ;  /* 0x000000090800720c */ /* 0x000fe20003f25270 */
[----:B---3--:R-:W-:-:S07]  /*1590*/  @!P0 DMUL R20, R20, R24 ;  /* 0x0000001814148228 */ /* 0x008fce0000000000 */
[----:B------:R2:W-:Y:S01]  /*15a0*/  @!P0 STG.E.64 desc[UR14][R16.64+0x1400], R20 ;  /* 0x0014001410008986 */ /* 0x0005e2000c101b0e */
[----:B------:R-:W-:-:S13]  /*15b0*/  ISETP.GE.AND P0, PT, R11, UR16, PT ;  /* 0x000000100b007c0c */ /* 0x000fda000bf06270 */
[----:B--2---:R-:W-:Y:S05]  /*15c0*/  @P0 BRA `(.L_x_1080) ;  /* 0x0000000000100947 */ /* 0x004fea0003800000 */
[----:B------:R-:W2:Y:S04]  /*15d0*/  LDG.E.64 R12, desc[UR14][R12.64+0x1800] ;  /* 0x0018000e0c0c7981 */ /* 0x000ea8000c1e1b00 */
[----:B------:R-:W2:Y:S02]  /*15e0*/  LDG.E.64 R14, desc[UR14][R14.64+0x1800] ;  /* 0x0018000e0e0e7981 */ /* 0x000ea4000c1e1b00 */
[----:B--2---:R-:W-:-:S07]  /*15f0*/  DMUL R10, R12, R14 ;  /* 0x0000000e0c0a7228 */ /* 0x004fce0000000000 */
[----:B------:R0:W-:Y:S04]  /*1600*/  STG.E.64 desc[UR14][R16.64+0x1800], R10 ;  /* 0x0018000a10007986 */ /* 0x0001e8000c101b0e */
.L_x_1080:
[----:B------:R-:W-:Y:S05]  /*1610*/  BSYNC.RECONVERGENT B0 ;  /* 0x0000000000007941 */ /* 0x000fea0003800200 */
.L_x_1079:
[----:B------:R-:W-:Y:S05]  /*1620*/  @P1 BRA `(.L_x_1081) ;  /* 0xfffffffc00101947 */ /* 0x000fea000383ffff */
.L_x_1078:
        /* <DEDUP_REMOVED lines=9> */
[----:B------:R-:W-:-:S04]  /*16c0*/  @!P2 IMAD.WIDE R14, R11, 0x8, R6 ;  /* 0x000000080b0ea825 */ /* 0x000fc800078e0206 */
        /* <DEDUP_REMOVED lines=30> */
[----:B-1----:R-:W-:Y:S01]  /*18b0*/  @!P1 IMAD.WIDE R16, R11, 0x8, R2 ;  /* 0x000000080b109825 */ /* 0x002fe200078e0202 */
[----:B------:R-:W-:Y:S01]  /*18c0*/  IADD3 R9, PT, PT, R9, 0x4, RZ ;  /* 0x0000000409097810 */ /* 0x000fe20007ffe0ff */
[----:B--2---:R-:W-:-:S07]  /*18d0*/  @!P1 DMUL R12, R20, R22 ;  /* 0x00000016140c9228 */ /* 0x004fce0000000000 */
[----:B------:R0:W-:Y:S04]  /*18e0*/  @!P1 STG.E.64 desc[UR14][R16.64], R12 ;  /* 0x0000000c10009986 */ /* 0x0001e8000c101b0e */
.L_x_1082:
[----:B------:R-:W-:Y:S05]  /*18f0*/  @!P0 EXIT ;  /* 0x000000000000894d */ /* 0x000fea0003800000 */
[----:B------:R-:W-:Y:S02]  /*1900*/  ISETP.NE.AND P1, PT, R10, 0x1, PT ;  /* 0x000000010a00780c */ /* 0x000fe40003f25270 */
[----:B------:R-:W-:-:S04]  /*1910*/  LOP3.LUT R8, R8, 0x1, RZ, 0xc0, !PT ;  /* 0x0000000108087812 */ /* 0x000fc800078ec0ff */
[----:B------:R-:W-:-:S07]  /*1920*/  ISETP.NE.U32.AND P0, PT, R8, 0x1, PT ;  /* 0x000000010800780c */ /* 0x000fce0003f05070 */
[----:B------:R-:W-:Y:S06]  /*1930*/  @!P1 BRA `(.L_x_1083) ;  /* 0x00000000004c9947 */ /* 0x000fec0003800000 */
[----:B0-----:R-:W-:-:S04]  /*1940*/  LEA R17, R9, R0, 0x7 ;  /* 0x0000000009117211 */ /* 0x001fc800078e38ff */
        /* <DEDUP_REMOVED lines=18> */
.L_x_1083:
[----:B------:R-:W-:Y:S05]  /*1a70*/  @P0 EXIT ;  /* 0x000000000000094d */ /* 0x000fea0003800000 */
[----:B-1----:R-:W-:-:S04]  /*1a80*/  LEA R11, R9, R0, 0x7 ;  /* 0x00000000090b7211 */ /* 0x002fc800078e38ff */
[----:B------:R-:W-:-:S13]  /*1a90*/  ISETP.GE.AND P0, PT, R11, UR16, PT ;  /* 0x000000100b007c0c */ /* 0x000fda000bf06270 */
[----:B------:R-:W-:Y:S05]  /*1aa0*/  @P0 EXIT ;  /* 0x000000000000094d */ /* 0x000fea0003800000 */
[----:B------:R-:W-:-:S04]  /*1ab0*/  IMAD.WIDE R6, R11, 0x8, R6 ;  /* 0x000000080b067825 */ /* 0x000fc800078e0206 */
[C---:B------:R-:W-:Y:S02]  /*1ac0*/  IMAD.WIDE R4, R11.reuse, 0x8, R4 ;  /* 0x000000080b047825 */ /* 0x040fe400078e0204 */
[----:B------:R-:W2:Y:S04]  /*1ad0*/  LDG.E.64 R6, desc[UR14][R6.64] ;  /* 0x0000000e06067981 */ /* 0x000ea8000c1e1b00 */
[----:B------:R-:W2:Y:S01]  /*1ae0*/  LDG.E.64 R4, desc[UR14][R4.64] ;  /* 0x0000000e04047981 */ /* 0x000ea2000c1e1b00 */
[----:B------:R-:W-:Y:S01]  /*1af0*/  IMAD.WIDE R2, R11, 0x8, R2 ;  /* 0x000000080b027825 */ /* 0x000fe200078e0202 */
[----:B--2---:R-:W-:-:S07]  /*1b00*/  DMUL R8, R6, R4 ;  /* 0x0000000406087228 */ /* 0x004fce0000000000 */
[----:B------:R-:W-:Y:S01]  /*1b10*/  STG.E.64 desc[UR14][R2.64], R8 ;  /* 0x0000000802007986 */ /* 0x000fe2000c101b0e */
[----:B------:R-:W-:Y:S05]  /*1b20*/  EXIT ;  /* 0x000000000000794d */ /* 0x000fea0003800000 */
.L_x_1084:
        /* <DEDUP_REMOVED lines=13> */
.L_x_1217:


//--------------------- .text._ZN3cub18CUB_300001_SM_10006detail9transform16transform_kernelINS2_10policy_hubILb1EN4cuda3std3__45tupleIJN6thrust24THRUST_300001_SM_1000_NS6detail15normal_iteratorINSA_10device_ptrIdEEEEEEEE10policy1000El14square_functorIdESF_JPdEEEvT0_iT1_T2_DpNS2_10kernel_argIT3_EE --------------------------
	.section	.text._ZN3cub18CUB_300001_SM_10006detail9transform16transform_kernelINS2_10policy_hubILb1EN4cuda3std3__45tupleIJN6thrust24THRUST_300001_SM_1000_NS6detail15normal_iteratorINSA_10device_ptrIdEEEEEEEE10policy1000El14square_functorIdESF_JPdEEEvT0_iT1_T2_DpNS2_10kernel_argIT3_EE,"ax",@progbits
	.align	128
        .global         _ZN3cub18CUB_300001_SM_10006detail9transform16transform_kernelINS2_10policy_hubILb1EN4cuda3std3__45tupleIJN6thrust24THRUST_300001_SM_1000_NS6detail15normal_iteratorINSA_10device_ptrIdEEEEEEEE10policy1000El14square_functorIdESF_JPdEEEvT0_iT1_T2_DpNS2_10kernel_argIT3_EE
        .type           _ZN3cub18CUB_300001_SM_10006detail9transform16transform_kernelINS2_10policy_hubILb1EN4cuda3std3__45tupleIJN6thrust24THRUST_300001_SM_1000_NS6detail15normal_iteratorINSA_10device_ptrIdEEEEEEEE10policy1000El14square_functorIdESF_JPdEEEvT0_iT1_T2_DpNS2_10kernel_argIT3_EE,@function
        .size           _ZN3cub18CUB_300001_SM_10006detail9transform16transform_kernelINS2_10policy_hubILb1EN4cuda3std3__45tupleIJN6thrust24THRUST_300001_SM_1000_NS6detail15normal_iteratorINSA_10device_ptrIdEEEEEEEE10policy1000El14square_functorIdESF_JPdEEEvT0_iT1_T2_DpNS2_10kernel_argIT3_EE,(.L_x_1218 - _ZN3cub18CUB_300001_SM_10006detail9transform16transform_kernelINS2_10policy_hubILb1EN4cuda3std3__45tupleIJN6thrust24THRUST_300001_SM_1000_NS6detail15normal_iteratorINSA_10device_ptrIdEEEEEEEE10policy1000El14square_functorIdESF_JPdEEEvT0_iT1_T2_DpNS2_10kernel_argIT3_EE)
        .other          _ZN3cub18CUB_300001_SM_10006detail9transform16transform_kernelINS2_10policy_hubILb1EN4cuda3std3__45tupleIJN6thrust24THRUST_300001_SM_1000_NS6detail15normal_iteratorINSA_10device_ptrIdEEEEEEEE10policy1000El14square_functorIdESF_JPdEEEvT0_iT1_T2_DpNS2_10kernel_argIT3_EE,@"STO_CUDA_ENTRY STV_DEFAULT"
_ZN3cub18CUB_300001_SM_10006detail9transform16transform_kernelINS2_10policy_hubILb1EN4cuda3std3__45tupleIJN6thrust24THRUST_300001_SM_1000_NS6detail15normal_iteratorINSA_10device_ptrIdEEEEEEEE10policy1000El14square_functorIdESF_JPdEEEvT0_iT1_T2_DpNS2_10kernel_argIT3_EE:
.text._ZN3cub18CUB_300001_SM_10006detail9transform16transform_kernelINS2_10policy_hubILb1EN4cuda3std3__45tupleIJN6thrust24THRUST_300001_SM_1000_NS6detail15normal_iteratorINSA_10device_ptrIdEEEEEEEE10policy1000El14square_functorIdESF_JPdEEEvT0_iT1_T2_DpNS2_10kernel_argIT3_EE:
        /* <DEDUP_REMOVED lines=24> */
.L_x_1087:
[----:B------:R-:W-:Y:S01]  /*0180*/  VIADD R11, R11, 0x4000 ;  /* 0x000040000b0b7836 */ /* 0x000fe20000000000 */
[----:B------:R0:W-:Y:S04]  /*0190*/  CCTL.E.PF2 [R8] ;  /* 0x000000000800798f */ /* 0x0001e80000800100 */
[----:B------:R-:W-:Y:S02]  /*01a0*/  ISETP.GE.AND P0, PT, R11, R4, PT ;  /* 0x000000040b00720c */ /* 0x000fe40003f06270 */
[----:B0-----:R-:W-:-:S05]  /*01b0*/  IADD3 R8, P1, PT, R8, 0x4000, RZ ;  /* 0x0000400008087810 */ /* 0x001fca0007f3e0ff */
[----:B------:R-:W-:-:S06]  /*01c0*/  IMAD.X R9, RZ, RZ, R9, P1 ;  /* 0x000000ffff097224 */ /* 0x000fcc00008e0609 */
[----:B------:R-:W-:Y:S05]  /*01d0*/  @!P0 BRA `(.L_x_1087) ;  /* 0xfffffffc00e88947 */ /* 0x000fea000383ffff */
.L_x_1086:
[----:B------:R-:W-:Y:S05]  /*01e0*/  BSYNC.RECONVERGENT B0 ;  /* 0x0000000000007941 */ /* 0x000fea0003800200 */
.L_x_1085:
[----:B------:R-:W0:Y:S01]  /*01f0*/  LDCU.128 UR8, c[0x0][0x390] ;  /* 0x00007200ff0877ac */ /* 0x000e220008000c00 */
[----:B------:R-:W-:Y:S02]  /*0200*/  ISETP.NE.AND P0, PT, R5, R6, PT ;  /* 0x000000060500720c */ /* 0x000fe40003f05270 */
[C---:B------:R-:W-:Y:S01]  /*0210*/  SHF.L.U32 R3, R2.reuse, 0x3, RZ ;  /* 0x0000000302037819 */ /* 0x040fe200000006ff */
[----:B------:R-:W1:Y:S01]  /*0220*/  LDCU.64 UR4, c[0x0][0x358] ;  /* 0x00006b00ff0477ac */ /* 0x000e620008000a00 */
[----:B------:R-:W-:Y:S02]  /*0230*/  SHF.L.U64.HI R8, R2, 0x3, R13 ;  /* 0x0000000302087819 */ /* 0x000fe4000001020d */
        /* <DEDUP_REMOVED lines=16> */
[C---:B------:R-:W-:Y:S01]  /*0340*/  ISETP.GE.AND P0, PT, R17.reuse, R6, PT ;  /* 0x000000061100720c */ /* 0x040fe20003f06270 */
[----:B------:R-:W-:Y:S01]  /*0350*/  IMAD.WIDE R8, R17, 0x8, R4 ;  /* 0x0000000811087825 */ /* 0x000fe200078e0204 */
[----:B--2---:R-:W-:-:S07]  /*0360*/  @!P1 DMUL R12, R10, R10 ;  /* 0x0000000a0a0c9228 */ /* 0x004fce0000000000 */
[----:B------:R0:W-:Y:S04]  /*0370*/  @!P1 STG.E.64 desc[UR4][R14.64], R12 ;  /* 0x0000000c0e009986 */ /* 0x0001e8000c101b04 */
[----:B------:R-:W2:Y:S01]  /*0380*/  @!P0 LDG.E.64 R18, desc[UR4][R8.64] ;  /* 0x0000000408128981 */ /* 0x000ea2000c1e1b00 */
[C---:B------:R-:W-:Y:S01]  /*0390*/  VIADD R21, R7.reuse, 0x100 ;  /* 0x0000010007157836 */ /* 0x040fe20000000000 */
[C---:B------:R-:W-:Y:S01]  /*03a0*/  IADD3 R11, PT, PT, R7.reuse, 0x280, RZ ;  /* 0x00000280070b7810 */ /* 0x040fe20007ffe0ff */
[C---:B------:R-:W-:Y:S01]  /*03b0*/  VIADD R23, R7.reuse, 0x180 ;  /* 0x0000018007177836 */ /* 0x040fe20000000000 */
[----:B------:R-:W-:Y:S01]  /*03c0*/  LOP3.LUT R10, R0, 0x7ffffff8, RZ, 0xc0, !PT ;  /* 0x7ffffff8000a7812 */ /* 0x000fe200078ec0ff */
[----:B------:R-:W-:Y:S01]  /*03d0*/  VIADD R25, R7, 0x200 ;  /* 0x0000020007197836 */ /* 0x000fe20000000000 */
[-C--:B------:R-:W-:Y:S01]  /*03e0*/  ISETP.GE.AND P6, PT, R21, R6.reuse, PT ;  /* 0x000000061500720c */ /* 0x080fe20003fc6270 */
[----:B------:R-:W-:Y:S01]  /*03f0*/  VIADD R21, R7, 0x300 ;  /* 0x0000030007157836 */ /* 0x000fe20000000000 */
[----:B------:R-:W-:Y:S01]  /*0400*/  BSSY.RECONVERGENT B0, `(.L_x_1090) ;  /* 0x000000f000007945 */ /* 0x000fe20003800200 */
[-C--:B------:R-:W-:Y:S01]  /*0410*/  ISETP.GE.AND P5, PT, R23, R6.reuse, PT ;  /* 0x000000061700720c */ /* 0x080fe20003fa6270 */
[----:B0-----:R-:W-:Y:S01]  /*0420*/  IMAD.WIDE R12, R17, 0x8, R2 ;  /* 0x00000008110c7825 */ /* 0x001fe200078e0202 */
[----:B------:R-:W-:-:S02]  /*0430*/  ISETP.GE.AND P4, PT, R25, R6, PT ;  /* 0x000000061900720c */ /* 0x000fc40003f86270 */
[-C--:B------:R-:W-:Y:S01]  /*0440*/  ISETP.GE.AND P3, PT, R11, R6.reuse, PT ;  /* 0x000000060b00720c */ /* 0x080fe20003f66270 */
[----:B------:R-:W-:Y:S01]  /*0450*/  VIADD R15, R7, 0x380 ;  /* 0x00000380070f7836 */ /* 0x000fe20000000000 */
[----:B------:R-:W-:-:S04]  /*0460*/  ISETP.GE.AND P2, PT, R21, R6, PT ;  /* 0x000000061500720c */ /* 0x000fc80003f46270 */
[----:B------:R-:W-:Y:S01]  /*0470*/  ISETP.GE.AND P1, PT, R15, R6, PT ;  /* 0x000000060f00720c */ /* 0x000fe20003f26270 */
[----:B--2---:R-:W-:-:S07]  /*0480*/  @!P0 DMUL R18, R18, R18 ;  /* 0x0000001212128228 */ /* 0x004fce0000000000 */
[----:B------:R0:W-:Y:S01]  /*0490*/  @!P0 STG.E.64 desc[UR4][R12.64], R18 ;  /* 0x000000120c008986 */ /* 0x0001e2000c101b04 */
[----:B------:R-:W-:Y:S01]  /*04a0*/  ISETP.NE.AND P0, PT, R10, 0x8, PT ;  /* 0x000000080a00780c */ /* 0x000fe20003f05270 */
[----:B------:R-:W-:-:S12]  /*04b0*/  @P6 BRA `(.L_x_1091) ;  /* 0x00000000000c6947 */ /* 0x000fd80003800000 */
[----:B------:R-:W2:Y:S02]  /*04c0*/  LDG.E.64 R14, desc[UR4][R8.64+0x400] ;  /* 0x00040004080e7981 */ /* 0x000ea4000c1e1b00 */
[----:B--2---:R-:W-:-:S07]  /*04d0*/  DMUL R14, R14, R14 ;  /* 0x0000000e0e0e7228 */ /* 0x004fce0000000000 */
[----:B------:R1:W-:Y:S04]  /*04e0*/  STG.E.64 desc[UR4][R12.64+0x400], R14 ;  /* 0x0004000e0c007986 */ /* 0x0003e8000c101b04 */
.L_x_1091:
[----:B------:R-:W-:Y:S05]  /*04f0*/  BSYNC.RECONVERGENT B0 ;  /* 0x0000000000007941 */ /* 0x000fea0003800200 */
.L_x_1090:
[----:B------:R-:W-:Y:S04]  /*0500*/  BSSY.RECONVERGENT B0, `(.L_x_1092) ;  /* 0x0000005000007945 */ /* 0x000fe80003800200 */
[----:B------:R-:W-:Y:S05]  /*0510*/  @P5 BRA `(.L_x_1093) ;  /* 0x00000000000c5947 */ /* 0x000fea0003800000 */
[----:B-1----:R-:W2:Y:S02]  /*0520*/  LDG.E.64 R14, desc[UR4][R8.64+0x800] ;  /* 0x00080004080e7981 */ /* 0x002ea4000c1e1b00 */
[----:B--2---:R-:W-:-:S07]  /*0530*/  DMUL R14, R14, R14 ;  /* 0x0000000e0e0e7228 */ /* 0x004fce0000000000 */
[----:B------:R2:W-:Y:S04]  /*0540*/  STG.E.64 desc[UR4][R12.64+0x800], R14 ;  /* 0x0008000e0c007986 */ /* 0x0005e8000c101b04 */
.L_x_1093:
[----:B------:R-:W-:Y:S05]  /*0550*/  BSYNC.RECONVERGENT B0 ;  /* 0x0000000000007941 */ /* 0x000fea0003800200 */
.L_x_1092:
[----:B------:R-:W-:Y:S04]  /*0560*/  BSSY.RECONVERGENT B0, `(.L_x_1094) ;  /* 0x0000005000007945 */ /* 0x000fe80003800200 */
[----:B------:R-:W-:Y:S05]  /*0570*/  @P4 BRA `(.L_x_1095) ;  /* 0x00000000000c4947 */ /* 0x000fea0003800000 */
[----:B-12---:R-:W2:Y:S02]  /*0580*/  LDG.E.64 R14, desc[UR4][R8.64+0xc00] ;  /* 0x000c0004080e7981 */ /* 0x006ea4000c1e1b00 */
[----:B--2---:R-:W-:-:S07]  /*0590*/  DMUL R14, R14, R14 ;  /* 0x0000000e0e0e7228 */ /* 0x004fce0000000000 */
[----:B------:R3:W-:Y:S04]  /*05a0*/  STG.E.64 desc[UR4][R12.64+0xc00], R14 ;  /* 0x000c000e0c007986 */ /* 0x0007e8000c101b04 */
.L_x_1095:
[----:B------:R-:W-:Y:S05]  /*05b0*/  BSYNC.RECONVERGENT B0 ;  /* 0x0000000000007941 */ /* 0x000fea0003800200 */
.L_x_1094:
[----:B------:R-:W-:Y:S04]  /*05c0*/  BSSY.RECONVERGENT B0, `(.L_x_1096) ;  /* 0x0000005000007945 */ /* 0x000fe80003800200 */
[----:B------:R-:W-:Y:S05]  /*05d0*/  @P3 BRA `(.L_x_1097) ;  /* 0x00000000000c3947 */ /* 0x000fea0003800000 */
[----:B-123--:R-:W2:Y:S02]  /*05e0*/  LDG.E.64 R14, desc[UR4][R8.64+0x1000] ;  /* 0x00100004080e7981 */ /* 0x00eea4000c1e1b00 */
[----:B--2---:R-:W-:-:S07]  /*05f0*/  DMUL R14, R14, R14 ;  /* 0x0000000e0e0e7228 */ /* 0x004fce0000000000 */
[----:B------:R4:W-:Y:S04]  /*0600*/  STG.E.64 desc[UR4][R12.64+0x1000], R14 ;  /* 0x0010000e0c007986 */ /* 0x0009e8000c101b04 */
.L_x_1097:
[----:B------:R-:W-:Y:S05]  /*0610*/  BSYNC.RECONVERGENT B0 ;  /* 0x0000000000007941 */ /* 0x000fea0003800200 */
.L_x_1096:
[----:B------:R-:W-:Y:S04]  /*0620*/  BSSY.RECONVERGENT B0, `(.L_x_1098) ;  /* 0x0000005000007945 */ /* 0x000fe80003800200 */
[----:B------:R-:W-:Y:S05]  /*0630*/  @P2 BRA `(.L_x_1099) ;  /* 0x00000000000c2947 */ /* 0x000fea0003800000 */
[----:B-1234-:R-:W2:Y:S02]  /*0640*/  LDG.E.64 R14, desc[UR4][R8.64+0x1400] ;  /* 0x00140004080e7981 */ /* 0x01eea4000c1e1b00 */
[----:B--2---:R-:W-:-:S07]  /*0650*/  DMUL R14, R14, R14 ;  /* 0x0000000e0e0e7228 */ /* 0x004fce0000000000 */
[----:B------:R1:W-:Y:S04]  /*0660*/  STG.E.64 desc[UR4][R12.64+0x1400], R14 ;  /* 0x0014000e0c007986 */ /* 0x0003e8000c101b04 */
.L_x_1099:
[----:B------:R-:W-:Y:S05]  /*0670*/  BSYNC.RECONVERGENT B0 ;  /* 0x0000000000007941 */ /* 0x000fea0003800200 */
.L_x_1098:
[----:B------:R-:W-:Y:S04]  /*0680*/  BSSY.RECONVERGENT B0, `(.L_x_1100) ;  /* 0x0000005000007945 */ /* 0x000fe80003800200 */
[----:B------:R-:W-:Y:S05]  /*0690*/  @P1 BRA `(.L_x_1101) ;  /* 0x00000000000c1947 */ /* 0x000fea0003800000 */
[----:B------:R-:W1:Y:S02]  /*06a0*/  LDG.E.64 R8, desc[UR4][R8.64+0x1800] ;  /* 0x0018000408087981 */ /* 0x000e64000c1e1b00 */
[----:B-1234-:R-:W-:-:S07]  /*06b0*/  DMUL R14, R8, R8 ;  /* 0x00000008080e7228 */ /* 0x01efce0000000000 */
[----:B------:R1:W-:Y:S04]  /*06c0*/  STG.E.64 desc[UR4][R12.64+0x1800], R14 ;  /* 0x0018000e0c007986 */ /* 0x0003e8000c101b04 */
.L_x_1101:
[----:B------:R-:W-:Y:S05]  /*06d0*/  BSYNC.RECONVERGENT B0 ;  /* 0x0000000000007941 */ /* 0x000fea0003800200 */
.L_x_1100:
[----:B------:R-:W-:Y:S05]  /*06e0*/  @!P0 BRA `(.L_x_1089) ;  /* 0x0000000000cc8947 */ /* 0x000fea0003800000 */
[----:B------:R-:W-:-:S07]  /*06f0*/  IMAD.MOV.U32 R0, RZ, RZ, 0x8 ;  /* 0x00000008ff007424 */ /* 0x000fce00078e00ff */
.L_x_1104:
[----:B------:R-:W-:-:S05]  /*0700*/  IMAD R11, R0, 0x80, R7 ;  /* 0x00000080000b7824 */ /* 0x000fca00078e0207 */
[----:B------:R-:W-:-:S13]  /*0710*/  ISETP.GE.AND P0, PT, R11, R6, PT ;  /* 0x000000060b00720c */ /* 0x000fda0003f06270 */
[----:B01234-:R-:W-:-:S06]  /*0720*/  @!P0 IMAD.WIDE.U32 R14, R11, 0x8, R4 ;  /* 0x000000080b0e8825 */ /* 0x01ffcc00078e0004 */
[----:B------:R-:W2:Y:S01]  /*0730*/  @!P0 LDG.E.64 R14, desc[UR4][R14.64] ;  /* 0x000000040e0e8981 */ /* 0x000ea2000c1e1b00 */
[C---:B0-----:R-:W-:Y:S02]  /*0740*/  VIADD R19, R11.reuse, 0x80 ;  /* 0x000000800b137836 */ /* 0x041fe40000000000 */
[----:B------:R-:W-:-:S03]  /*0750*/  @!P0 IMAD.WIDE.U32 R24, R11, 0x8, R2 ;  /* 0x000000080b188825 */ /* 0x000fc600078e0002 */
[C---:B------:R-:W-:Y:S01]  /*0760*/  ISETP.GE.AND P1, PT, R19.reuse, R6, PT ;  /* 0x000000061300720c */ /* 0x040fe20003f26270 */
[----:B------:R-:W-:Y:S01]  /*0770*/  IMAD.WIDE R12, R19, 0x8, R4 ;  /* 0x00000008130c7825 */ /* 0x000fe200078e0204 */
[----:B--2---:R-:W-:-:S07]  /*0780*/  @!P0 DMUL R22, R14, R14 ;  /* 0x0000000e0e168228 */ /* 0x004fce0000000000 */
[----:B------:R0:W-:Y:S04]  /*0790*/  @!P0 STG.E.64 desc[UR4][R24.64], R22 ;  /* 0x0000001618008986 */ /* 0x0001e8000c101b04 */
[----:B------:R-:W2:Y:S01]  /*07a0*/  @!P1 LDG.E.64 R8, desc[UR4][R12.64] ;  /* 0x000000040c089981 */ /* 0x000ea2000c1e1b00 */
[----:B------:R-:W-:-:S04]  /*07b0*/  IADD3 R17, PT, PT, R11, 0x100, RZ ;  /* 0x000001000b117810 */ /* 0x000fc80007ffe0ff */
[----:B------:R-:W-:Y:S01]  /*07c0*/  ISETP.GE.AND P0, PT, R17, R6, PT ;  /* 0x000000061100720c */ /* 0x000fe20003f06270 */
[----:B--2---:R-:W-:Y:S01]  /*07d0*/  @!P1 DMUL R20, R8, R8 ;  /* 0x0000000808149228 */ /* 0x004fe20000000000 */
[----:B------:R-:W-:-:S06]  /*07e0*/  IMAD.WIDE R8, R19, 0x8, R2 ;  /* 0x0000000813087825 */ /* 0x000fcc00078e0202 */
[----:B------:R1:W-:Y:S05]  /*07f0*/  @!P1 STG.E.64 desc[UR4][R8.64], R20 ;  /* 0x0000001408009986 */ /* 0x0003ea000c101b04 */
[----:B------:R-:W2:Y:S01]  /*0800*/  @!P0 LDG.E.64 R14, desc[UR4][R12.64+0x400] ;  /* 0x000400040c0e8981 */ /* 0x000ea2000c1e1b00 */
[----:B------:R-:W-:-:S05]  /*0810*/  VIADD R17, R11, 0x180 ;  /* 0x000001800b117836 */ /* 0x000fca0000000000 */
[----:B------:R-:W-:Y:S01]  /*0820*/  ISETP.GE.AND P1, PT, R17, R6, PT ;  /* 0x000000061100720c */ /* 0x000fe20003f26270 */
[----:B--2---:R-:W-:-:S07]  /*0830*/  @!P0 DMUL R18, R14, R14 ;  /* 0x0000000e0e128228 */ /* 0x004fce0000000000 */
[----:B------:R2:W-:Y:S05]  /*0840*/  @!P0 STG.E.64 desc[UR4][R8.64+0x400], R18 ;  /* 0x0004001208008986 */ /* 0x0005ea000c101b04 */
[----:B------:R-:W0:Y:S01]  /*0850*/  @!P1 LDG.E.64 R14, desc[UR4][R12.64+0x800] ;  /* 0x000800040c0e9981 */ /* 0x000e22000c1e1b00 */
[----:B------:R-:W-:-:S05]  /*0860*/  VIADD R17, R11, 0x200 ;  /* 0x000002000b117836 */ /* 0x000fca0000000000 */
[----:B------:R-:W-:Y:S01]  /*0870*/  ISETP.GE.AND P0, PT, R17, R6, PT ;  /* 0x000000061100720c */ /* 0x000fe20003f06270 */
[----:B0-----:R-:W-:-:S07]  /*0880*/  @!P1 DMUL R22, R14, R14 ;  /* 0x0000000e0e169228 */ /* 0x001fce0000000000 */
[----:B------:R0:W-:Y:S05]  /*0890*/  @!P1 STG.E.64 desc[UR4][R8.64+0x800], R22 ;  /* 0x0008001608009986 */ /* 0x0001ea000c101b04 */
[----:B------:R-:W1:Y:S01]  /*08a0*/  @!P0 LDG.E.64 R14, desc[UR4][R12.64+0xc00] ;  /* 0x000c00040c0e8981 */ /* 0x000e62000c1e1b00 */
[----:B------:R-:W-:-:S05]  /*08b0*/  VIADD R17, R11, 0x280 ;  /* 0x000002800b117836 */ /* 0x000fca0000000000 */
[----:B------:R-:W-:Y:S01]  /*08c0*/  ISETP.GE.AND P1, PT, R17, R6, PT ;  /* 0x000000061100720c */ /* 0x000fe20003f26270 */
[----:B-1----:R-:W-:-:S07]  /*08d0*/  @!P0 DMUL R20, R14, R14 ;  /* 0x0000000e0e148228 */ /* 0x002fce0000000000 */
[----:B------:R0:W-:Y:S05]  /*08e0*/  @!P0 STG.E.64 desc[UR4][R8.64+0xc00], R20 ;  /* 0x000c001408008986 */ /* 0x0001ea000c101b04 */
[----:B------:R-:W2:Y:S01]  /*08f0*/  @!P1 LDG.E.64 R14, desc[UR4][R12.64+0x1000] ;  /* 0x001000040c0e9981 */ /* 0x000ea2000c1e1b00 */
[----:B------:R-:W-:-:S05]  /*0900*/  VIADD R17, R11, 0x300 ;  /* 0x000003000b117836 */ /* 0x000fca0000000000 */
[----:B------:R-:W-:Y:S01]  /*0910*/  ISETP.GE.AND P0, PT, R17, R6, PT ;  /* 0x000000061100720c */ /* 0x000fe20003f06270 */
[----:B--2---:R-:W-:-:S07]  /*0920*/  @!P1 DMUL R18, R14, R14 ;  /* 0x0000000e0e129228 */ /* 0x004fce0000000000 */
[----:B------:R0:W-:Y:S05]  /*0930*/  @!P1 STG.E.64 desc[UR4][R8.64+0x1000], R18 ;  /* 0x0010001208009986 */ /* 0x0001ea000c101b04 */
[----:B------:R-:W2:Y:S01]  /*0940*/  @!P0 LDG.E.64 R14, desc[UR4][R12.64+0x1400] ;  /* 0x001400040c0e8981 */ /* 0x000ea2000c1e1b00 */
[----:B------:R-:W-:Y:S01]  /*0950*/  VIADD R11, R11, 0x380 ;  /* 0x000003800b0b7836 */ /* 0x000fe20000000000 */
[----:B------:R-:W-:Y:S01]  /*0960*/  IADD3 R0, PT, PT, R0, 0x8, RZ ;  /* 0x0000000800007810 */ /* 0x000fe20007ffe0ff */
[----:B------:R-:W-:Y:S03]  /*0970*/  BSSY.RECONVERGENT B0, `(.L_x_1102) ;  /* 0x0000009000007945 */ /* 0x000fe60003800200 */
[----:B------:R-:W-:Y:S01]  /*0980*/  ISETP.NE.AND P1, PT, R0, R10, PT ;  /* 0x0000000a0000720c */ /* 0x000fe20003f25270 */
[----:B--2---:R-:W-:-:S07]  /*0990*/  @!P0 DMUL R14, R14, R14 ;  /* 0x0000000e0e0e8228 */ /* 0x004fce0000000000 */
[----:B------:R0:W-:Y:S01]  /*09a0*/  @!P0 STG.E.64 desc[UR4][R8.64+0x1400], R14 ;  /* 0x0014000e08008986 */ /* 0x0001e2000c101b04 */
[----:B------:R-:W-:-:S13]  /*09b0*/  ISETP.GE.AND P0, PT, R11, R6, PT ;  /* 0x000000060b00720c */ /* 0x000fda0003f06270 */
[----:B0-----:R-:W-:Y:S05]  /*09c0*/  @P0 BRA `(.L_x_1103) ;  /* 0x00000000000c0947 */ /* 0x001fea0003800000 */
[----:B------:R-:W2:Y:S02]  /*09d0*/  LDG.E.64 R12, desc[UR4][R12.64+0x1800] ;  /* 0x001800040c0c7981 */ /* 0x000ea4000c1e1b00 */
[----:B--2---:R-:W-:-:S07]  /*09e0*/  DMUL R14, R12, R12 ;  /* 0x0000000c0c0e7228 */ /* 0x004fce0000000000 */
[----:B------:R0:W-:Y:S04]  /*09f0*/  STG.E.64 desc[UR4][R8.64+0x1800], R14 ;  /* 0x0018000e08007986 */ /* 0x0001e8000c101b04 */
.L_x_1103:
[----:B------:R-:W-:Y:S05]  /*0a00*/  BSYNC.RECONVERGENT B0 ;  /* 0x0000000000007941 */ /* 0x000fea0003800200 */
.L_x_1102:
[----:B------:R-:W-:Y:S05]  /*0a10*/  @P1 BRA `(.L_x_1104) ;  /* 0xfffffffc00381947 */ /* 0x000fea000383ffff */
.L_x_1089:
[----:B------:R-:W-:-:S13]  /*0a20*/  ISETP.NE.AND P0, PT, R16, RZ, PT ;  /* 0x000000ff1000720c */ /* 0x000fda0003f05270 */
[----:B------:R-:W-:Y:S05]  /*0a30*/  @!P0 EXIT ;  /* 0x000000000000894d */ /* 0x000fea0003800000 */
[----:B------:R-:W0:Y:S01]  /*0a40*/  LDC R0, c[0x0][0x388] ;  /* 0x0000e200ff007b82 */ /* 0x000e220000000800 */
[----:B------:R-:W-:Y:S02]  /*0a50*/  ISETP.GE.U32.AND P0, PT, R16, 0x4, PT ;  /* 0x000000041000780c */ /* 0x000fe40003f06070 */
[----:B0-----:R-:W-:-:S04]  /*0a60*/  LOP3.LUT R8, R0, 0x3, RZ, 0xc0, !PT ;  /* 0x0000000300087812 */ /* 0x001fc800078ec0ff */
[----:B------:R-:W-:-:S07]  /*0a70*/  ISETP.NE.AND P2, PT, R8, RZ, PT ;  /* 0x000000ff0800720c */ /* 0x000fce0003f45270 */
[----:B------:R-:W-:Y:S06]  /*0a80*/  @!P0 BRA `(.L_x_1105) ;  /* 0x0000000000748947 */ /* 0x000fec0003800000 */
[----:B------:R-:W-:-:S05]  /*0a90*/  IMAD R9, R10, 0x80, R7 ;  /* 0x000000800a097824 */ /* 0x000fca00078e0207 */
[----:B------:R-:W-:-:S13]  /*0aa0*/  ISETP.GE.AND P0, PT, R9, R6, PT ;  /* 0x000000060900720c */ /* 0x000fda0003f06270 */
[----:B-1234-:R-:W-:-:S06]  /*0ab0*/  @!P0 IMAD.WIDE R12, R9, 0x8, R4 ;  /* 0x00000008090c8825 */ /* 0x01efcc00078e0204 */
[----:B------:R-:W2:Y:S01]  /*0ac0*/  @!P0 LDG.E.64 R12, desc[UR4][R12.64] ;  /* 0x000000040c0c8981 */ /* 0x000ea2000c1e1b00 */
[C---:B------:R-:W-:Y:S02]  /*0ad0*/  VIADD R11, R9.reuse, 0x80 ;  /* 0x00000080090b7836 */ /* 0x040fe40000000000 */
[----:B------:R-:W-:-:S03]  /*0ae0*/  @!P0 IMAD.WIDE R16, R9, 0x8, R2 ;  /* 0x0000000809108825 */ /* 0x000fc600078e0202 */
[----:B------:R-:W-:-:S13]  /*0af0*/  ISETP.GE.AND P1, PT, R11, R6, PT ;  /* 0x000000060b00720c */ /* 0x000fda0003f26270 */
[----:B------:R-:W-:Y:S01]  /*0b00*/  @!P1 IMAD.WIDE R18, R11, 0x8, R4 ;  /* 0x000000080b129825 */ /* 0x000fe200078e0204 */
[----:B--2---:R-:W-:-:S07]  /*0b10*/  @!P0 DMUL R14, R12, R12 ;  /* 0x0000000c0c0e8228 */ /* 0x004fce0000000000 */
[----:B------:R0:W-:Y:S04]  /*0b20*/  @!P0 STG.E.64 desc[UR4][R16.64], R14 ;  /* 0x0000000e10008986 */ /* 0x0001e8000c101b04 */
[----:B------:R-:W2:Y:S01]  /*0b30*/  @!P1 LDG.E.64 R18, desc[UR4][R18.64] ;  /* 0x0000000412129981 */ /* 0x000ea2000c1e1b00 */
[----:B------:R-:W-:Y:S02]  /*0b40*/  VIADD R25, R9, 0x100 ;  /* 0x0000010009197836 */ /* 0x000fe40000000000 */
[----:B------:R-:W-:-:S03]  /*0b50*/  @!P1 IMAD.WIDE R12, R11, 0x8, R2 ;  /* 0x000000080b0c9825 */ /* 0x000fc600078e0202 */
[----:B------:R-:W-:-:S13]  /*0b60*/  ISETP.GE.AND P0, PT, R25, R6, PT ;  /* 0x000000061900720c */ /* 0x000fda0003f06270 */
[----:B------:R-:W-:Y:S01]  /*0b70*/  @!P0 IMAD.WIDE R22, R25, 0x8, R4 ;  /* 0x0000000819168825 */ /* 0x000fe200078e0204 */
[----:B--2---:R-:W-:-:S07]  /*0b80*/  @!P1 DMUL R20, R18, R18 ;  /* 0x0000001212149228 */ /* 0x004fce0000000000 */
[----:B------:R1:W-:Y:S04]  /*0b90*/  @!P1 STG.E.64 desc[UR4][R12.64], R20 ;  /* 0x000000140c009986 */ /* 0x0003e8000c101b04 */
[----:B------:R-:W2:Y:S01]  /*0ba0*/  @!P0 LDG.E.64 R22, desc[UR4][R22.64] ;  /* 0x0000000416168981 */ /* 0x000ea2000c1e1b00 */
[----:B------:R-:W-:Y:S02]  /*0bb0*/  VIADD R9, R9, 0x180 ;  /* 0x0000018009097836 */ /* 0x000fe40000000000 */
[----:B0-----:R-:W-:-:S03]  /*0bc0*/  @!P0 IMAD.WIDE R16, R25, 0x8, R2 ;  /* 0x0000000819108825 */ /* 0x001fc600078e0202 */
[----:B------:R-:W-:-:S13]  /*0bd0*/  ISETP.GE.AND P1, PT, R9, R6, PT ;  /* 0x000000060900720c */ /* 0x000fda0003f26270 */
[----:B------:R-:W-:Y:S01]  /*0be0*/  @!P1 IMAD.WIDE R18, R9, 0x8, R4 ;  /* 0x0000000809129825 */ /* 0x000fe200078e0204 */
[----:B--2---:R-:W-:-:S07]  /*0bf0*/  @!P0 DMUL R14, R22, R22 ;  /* 0x00000016160e8228 */ /* 0x004fce0000000000 */
[----:B------:R1:W-:Y:S04]  /*0c00*/  @!P0 STG.E.64 desc[UR4][R16.64], R14 ;  /* 0x0000000e10008986 */ /* 0x0003e8000c101b04 */
[----:B------:R-:W2:Y:S01]  /*0c10*/  @!P1 LDG.E.64 R18, desc[UR4][R18.64] ;  /* 0x0000000412129981 */ /* 0x000ea2000c1e1b00 */
[----:B------:R-:W-:-:S04]  /*0c20*/  @!P1 IMAD.WIDE R26, R9, 0x8, R2 ;  /* 0x00000008091a9825 */ /* 0x000fc800078e0202 */
[----:B------:R-:W-:Y:S01]  /*0c30*/  VIADD R10, R10, 0x4 ;  /* 0x000000040a0a7836 */ /* 0x000fe20000000000 */
[----:B--2---:R-:W-:-:S07]  /*0c40*/  @!P1 DMUL R24, R18, R18 ;  /* 0x0000001212189228 */ /* 0x004fce0000000000 */
[----:B------:R1:W-:Y:S04]  /*0c50*/  @!P1 STG.E.64 desc[UR4][R26.64], R24 ;  /* 0x000000181a009986 */ /* 0x0003e8000c101b04 */
.L_x_1105:
[----:B------:R-:W-:Y:S05]  /*0c60*/  @!P2 EXIT ;  /* 0x000000000000a94d */ /* 0x000fea0003800000 */
[----:B------:R-:W-:Y:S02]  /*0c70*/  ISETP.NE.AND P0, PT, R8, 0x1, PT ;  /* 0x000000010800780c */ /* 0x000fe40003f05270 */
[----:B------:R-:W-:-:S04]  /*0c80*/  LOP3.LUT R0, R0, 0x1, RZ, 0xc0, !PT ;  /* 0x0000000100007812 */ /* 0x000fc800078ec0ff */
[----:B------:R-:W-:-:S07]  /*0c90*/  ISETP.NE.U32.AND P2, PT, R0, 0x1, PT ;  /* 0x000000010000780c */ /* 0x000fce0003f45070 */
[----:B------:R-:W-:Y:S06]  /*0ca0*/  @!P0 BRA `(.L_x_1106) ;  /* 0x00000000003c8947 */ /* 0x000fec0003800000 */
[----:B-1234-:R-:W-:-:S04]  /*0cb0*/  LEA R15, R10, R7, 0x7 ;  /* 0x000000070a0f7211 */ /* 0x01efc800078e38ff */
[----:B------:R-:W-:-:S13]  /*0cc0*/  ISETP.GE.AND P0, PT, R15, R6, PT ;  /* 0x000000060f00720c */ /* 0x000fda0003f06270 */
[----:B------:R-:W-:-:S06]  /*0cd0*/  @!P0 IMAD.WIDE R8, R15, 0x8, R4 ;  /* 0x000000080f088825 */ /* 0x000fcc00078e0204 */
        /* <DEDUP_REMOVED lines=12> */
.L_x_1106:
[----:B------:R-:W-:Y:S05]  /*0da0*/  @P2 EXIT ;  /* 0x000000000000294d */ /* 0x000fea0003800000 */
[----:B------:R-:W-:-:S05]  /*0db0*/  IMAD R9, R10, 0x80, R7 ;  /* 0x000000800a097824 */ /* 0x000fca00078e0207 */
[----:B------:R-:W-:-:S13]  /*0dc0*/  ISETP.GE.AND P0, PT, R9, R6, PT ;  /* 0x000000060900720c */ /* 0x000fda0003f06270 */
[----:B------:R-:W-:Y:S05]  /*0dd0*/  @P0 EXIT ;  /* 0x000000000000094d */ /* 0x000fea0003800000 */
[----:B------:R-:W-:-:S06]  /*0de0*/  IMAD.WIDE R4, R9, 0x8, R4 ;  /* 0x0000000809047825 */ /* 0x000fcc00078e0204 */
[----:B------:R-:W5:Y:S01]  /*0df0*/  LDG.E.64 R4, desc[UR4][R4.64] ;  /* 0x0000000404047981 */ /* 0x000f62000c1e1b00 */
[----:B------:R-:W-:Y:S01]  /*0e00*/  IMAD.WIDE R2, R9, 0x8, R2 ;  /* 0x0000000809027825 */ /* 0x000fe200078e0202 */
[----:B-----5:R-:W-:-:S07]  /*0e10*/  DMUL R6, R4, R4 ;  /* 0x0000000404067228 */ /* 0x020fce0000000000 */
[----:B------:R-:W-:Y:S01]  /*0e20*/  STG.E.64 desc[UR4][R2.64], R6 ;  /* 0x0000000602007986 */ /* 0x000fe2000c101b04 */
[----:B------:R-:W-:Y:S05]  /*0e30*/  EXIT ;  /* 0x000000000000794d */ /* 0x000fea0003800000 */
.L_x_1088:
[----:B------:R-:W-:-:S13]  /*0e40*/  ISETP.GE.AND P0, PT, R0, 0x1, PT ;  /* 0x000000010000780c */ /* 0x000fda0003f06270 */
[----:B------:R-:W-:Y:S05]  /*0e50*/  @!P0 EXIT ;  /* 0x000000000000894d */ /* 0x000fea0003800000 */
[C---:B------:R-:W-:Y:S01]  /*0e60*/  ISETP.GE.U32.AND P1, PT, R0.reuse, 0x10, PT ;  /* 0x000000100000780c */ /* 0x040fe20003f26070 */
[----:B------:R-:W-:Y:S01]  /*0e70*/  IMAD.MOV.U32 R6, RZ, RZ, RZ ;  /* 0x000000ffff067224 */ /* 0x000fe200078e00ff */
[----:B------:R-:W-:-:S04]  /*0e80*/  LOP3.LUT R22, R0, 0xf, RZ, 0xc0, !PT ;  /* 0x0000000f00167812 */ /* 0x000fc800078ec0ff */
[----:B------:R-:W-:-:S07]  /*0e90*/  ISETP.NE.AND P0, PT, R22, RZ, PT ;  /* 0x000000ff1600720c */ /* 0x000fce0003f05270 */
[----:B------:R-:W-:Y:S06]  /*0ea0*/  @!P1 BRA `(.L_x_1107) ;  /* 0x0000000400189947 */ /* 0x000fec0003800000 */
[C---:B------:R-:W-:Y:S01]  /*0eb0*/  IMAD.WIDE.U32 R14, R7.reuse, 0x8, RZ ;  /* 0x00000008070e7825 */ /* 0x040fe200078e00ff */
[----:B------:R-:W-:Y:S02]  /*0ec0*/  LOP3.LUT R6, R0, 0x7ffffff0, RZ, 0xc0, !PT ;  /* 0x7ffffff000067812 */ /* 0x000fe400078ec0ff */
[----:B------:R-:W-:Y:S02]  /*0ed0*/  IADD3 R12, PT, PT, R7, 0x480, RZ ;  /* 0x00000480070c7810 */ /* 0x000fe40007ffe0ff */
[----:B------:R-:W-:Y:S01]  /*0ee0*/  LOP3.LUT R13, R14, 0x2000, RZ, 0xfc, !PT ;  /* 0x000020000e0d7812 */ /* 0x000fe200078efcff */
[----:B------:R-:W-:-:S07]  /*0ef0*/  IMAD.MOV R14, RZ, RZ, -R6 ;  /* 0x000000ffff0e7224 */ /* 0x000fce00078e0a06 */
.L_x_1108:
[----:B-1----:R-:W-:-:S05]  /*0f00*/  IADD3 R16, P1, PT, R13, R4, RZ ;  /* 0x000000040d107210 */ /* 0x002fca0007f3e0ff */
[----:B------:R-:W-:-:S05]  /*0f10*/  IMAD.X R17, R15, 0x1, R5, P1 ;  /* 0x000000010f117824 */ /* 0x000fca00008e0605 */
[----:B------:R-:W2:Y:S01]  /*0f20*/  LDG.E.64 R10, desc[UR4][R16.64+-0x2000] ;  /* 0xffe00004100a7981 */ /* 0x000ea2000c1e1b00 */
[----:B------:R-:W-:-:S05]  /*0f30*/  IADD3 R8, P1, PT, R13, R2, RZ ;  /* 0x000000020d087210 */ /* 0x000fca0007f3e0ff */
[----:B------:R-:W-:Y:S01]  /*0f40*/  IMAD.X R9, R15, 0x1, R3, P1 ;  /* 0x000000010f097824 */ /* 0x000fe200008e0603 */
[----:B--2---:R-:W-:-:S07]  /*0f50*/  DMUL R10, R10, R10 ;  /* 0x0000000a0a0a7228 */ /* 0x004fce0000000000 */
[----:B------:R0:W-:Y:S04]  /*0f60*/  STG.E.64 desc[UR4][R8.64+-0x2000], R10 ;  /* 0xffe0000a08007986 */ /* 0x0001e8000c101b04 */
[----:B------:R-:W2:Y:S02]  /*0f70*/  LDG.E.64 R18, desc[UR4][R16.64+-0x1c00] ;  /* 0xffe4000410127981 */ /* 0x000ea4000c1e1b00 */
[----:B--2---:R-:W-:-:S07]  /*0f80*/  DMUL R18, R18, R18 ;  /* 0x0000001212127228 */ /* 0x004fce0000000000 */
[----:B------:R1:W-:Y:S04]  /*0f90*/  STG.E.64 desc[UR4][R8.64+-0x1c00], R18 ;  /* 0xffe4001208007986 */ /* 0x0003e8000c101b04 */
[----:B------:R-:W2:Y:S02]  /*0fa0*/  LDG.E.64 R20, desc[UR4][R16.64+-0x1800] ;  /* 0xffe8000410147981 */ /* 0x000ea4000c1e1b00 */
[----:B--2---:R-:W-:-:S07]  /*0fb0*/  DMUL R20, R20, R20 ;  /* 0x0000001414147228 */ /* 0x004fce0000000000 */
[----:B------:R-:W-:Y:S04]  /*0fc0*/  STG.E.64 desc[UR4][R8.64+-0x1800], R20 ;  /* 0xffe8001408007986 */ /* 0x000fe8000c101b04 */
[----:B------:R-:W2:Y:S02]  /*0fd0*/  LDG.E.64 R24, desc[UR4][R16.64+-0x1400] ;  /* 0xffec000410187981 */ /* 0x000ea4000c1e1b00 */
[----:B--2---:R-:W-:-:S07]  /*0fe0*/  DMUL R24, R24, R24 ;  /* 0x0000001818187228 */ /* 0x004fce0000000000 */
[----:B------:R2:W-:Y:S04]  /*0ff0*/  STG.E.64 desc[UR4][R8.64+-0x1400], R24 ;  /* 0xffec001808007986 */ /* 0x0005e8000c101b04 */
[----:B------:R-:W3:Y:S02]  /*1000*/  LDG.E.64 R26, desc[UR4][R16.64+-0x1000] ;  /* 0xfff00004101a7981 */ /* 0x000ee4000c1e1b00 */
[----:B---3--:R-:W-:-:S07]  /*1010*/  DMUL R26, R26, R26 ;  /* 0x0000001a1a1a7228 */ /* 0x008fce0000000000 */
[----:B------:R-:W-:Y:S04]  /*1020*/  STG.E.64 desc[UR4][R8.64+-0x1000], R26 ;  /* 0xfff0001a08007986 */ /* 0x000fe8000c101b04 */
[----:B0-----:R-:W3:Y:S02]  /*1030*/  LDG.E.64 R10, desc[UR4][R16.64+-0xc00] ;  /* 0xfff40004100a7981 */ /* 0x001ee4000c1e1b00 */
[----:B---3--:R-:W-:-:S07]  /*1040*/  DMUL R28, R10, R10 ;  /* 0x0000000a0a1c7228 */ /* 0x008fce0000000000 */
[----:B------:R-:W-:Y:S04]  /*1050*/  STG.E.64 desc[UR4][R8.64+-0xc00], R28 ;  /* 0xfff4001c08007986 */ /* 0x000fe8000c101b04 */
[----:B------:R-:W1:Y:S02]  /*1060*/  LDG.E.64 R10, desc[UR4][R16.64+-0x800] ;  /* 0xfff80004100a7981 */ /* 0x000e64000c1e1b00 */
[----:B-1----:R-:W-:-:S07]  /*1070*/  DMUL R18, R10, R10 ;  /* 0x0000000a0a127228 */ /* 0x002fce0000000000 */
[----:B------:R0:W-:Y:S04]  /*1080*/  STG.E.64 desc[UR4][R8.64+-0x800], R18 ;  /* 0xfff8001208007986 */ /* 0x0001e8000c101b04 */
[----:B------:R-:W2:Y:S02]  /*1090*/  LDG.E.64 R10, desc[UR4][R16.64+-0x400] ;  /* 0xfffc0004100a7981 */ /* 0x000ea4000c1e1b00 */
[----:B--2---:R-:W-:-:S07]  /*10a0*/  DMUL R24, R10, R10 ;  /* 0x0000000a0a187228 */ /* 0x004fce0000000000 */
[----:B------:R1:W-:Y:S04]  /*10b0*/  STG.E.64 desc[UR4][R8.64+-0x400], R24 ;  /* 0xfffc001808007986 */ /* 0x0003e8000c101b04 */
[----:B------:R-:W2:Y:S01]  /*10c0*/  LDG.E.64 R20, desc[UR4][R16.64] ;  /* 0x0000000410147981 */ /* 0x000ea2000c1e1b00 */
[----:B------:R-:W-:Y:S01]  /*10d0*/  MOV R11, 0x0 ;  /* 0x00000000000b7802 */ /* 0x000fe20000000f00 */
[----:B------:R-:W-:-:S04]  /*10e0*/  IMAD.MOV.U32 R10, RZ, RZ, 0xc00 ;  /* 0x00000c00ff0a7424 */ /* 0x000fc800078e00ff */
[----:B0-----:R-:W-:-:S03]  /*10f0*/  IMAD.WIDE R18, R12, 0x8, R10 ;  /* 0x000000080c127825 */ /* 0x001fc600078e020a */
[----:B------:R-:W-:-:S05]  /*1100*/  IADD3 R10, P1, PT, R18, R4, RZ ;  /* 0x00000004120a7210 */ /* 0x000fca0007f3e0ff */
[----:B------:R-:W-:Y:S01]  /*1110*/  IMAD.X R11, R19, 0x1, R5, P1 ;  /* 0x00000001130b7824 */ /* 0x000fe200008e0605 */
[----:B--2---:R-:W-:-:S07]  /*1120*/  DMUL R20, R20, R20 ;  /* 0x0000001414147228 */ /* 0x004fce0000000000 */
[----:B------:R0:W-:Y:S04]  /*1130*/  STG.E.64 desc[UR4][R8.64], R20 ;  /* 0x0000001408007986 */ /* 0x0001e8000c101b04 */
[----:B------:R-:W2:Y:S01]  /*1140*/  LDG.E.64 R26, desc[UR4][R10.64+-0xc00] ;  /* 0xfff400040a1a7981 */ /* 0x000ea2000c1e1b00 */
[----:B------:R-:W-:-:S05]  /*1150*/  IADD3 R18, P1, PT, R18, R2, RZ ;  /* 0x0000000212127210 */ /* 0x000fca0007f3e0ff */
[----:B------:R-:W-:Y:S01]  /*1160*/  IMAD.X R19, R19, 0x1, R3, P1 ;  /* 0x0000000113137824 */ /* 0x000fe200008e0603 */
[----:B--2---:R-:W-:-:S07]  /*1170*/  DMUL R26, R26, R26 ;  /* 0x0000001a1a1a7228 */ /* 0x004fce0000000000 */
[----:B------:R2:W-:Y:S04]  /*1180*/  STG.E.64 desc[UR4][R18.64+-0xc00], R26 ;  /* 0xfff4001a12007986 */ /* 0x0005e8000c101b04 */
[----:B------:R-:W3:Y:S02]  /*1190*/  LDG.E.64 R16, desc[UR4][R10.64+-0x800] ;  /* 0xfff800040a107981 */ /* 0x000ee4000c1e1b00 */
[----:B---3--:R-:W-:-:S07]  /*11a0*/  DMUL R16, R16, R16 ;  /* 0x0000001010107228 */ /* 0x008fce0000000000 */
[----:B------:R3:W-:Y:S04]  /*11b0*/  STG.E.64 desc[UR4][R18.64+-0x800], R16 ;  /* 0xfff8001012007986 */ /* 0x0007e8000c101b04 */
[----:B-1----:R-:W4:Y:S02]  /*11c0*/  LDG.E.64 R24, desc[UR4][R10.64+-0x400] ;  /* 0xfffc00040a187981 */ /* 0x002f24000c1e1b00 */
[----:B----4-:R-:W-:-:S07]  /*11d0*/  DMUL R24, R24, R24 ;  /* 0x0000001818187228 */ /* 0x010fce0000000000 */
[----:B------:R1:W-:Y:S04]  /*11e0*/  STG.E.64 desc[UR4][R18.64+-0x400], R24 ;  /* 0xfffc001812007986 */ /* 0x0003e8000c101b04 */
[----:B0-----:R-:W4:Y:S02]  /*11f0*/  LDG.E.64 R8, desc[UR4][R10.64] ;  /* 0x000000040a087981 */ /* 0x001f24000c1e1b00 */
[----:B----4-:R-:W-:-:S07]  /*1200*/  DMUL R8, R8, R8 ;  /* 0x0000000808087228 */ /* 0x010fce0000000000 */
[----:B------:R1:W-:Y:S04]  /*1210*/  STG.E.64 desc[UR4][R18.64], R8 ;  /* 0x0000000812007986 */ /* 0x0003e8000c101b04 */
[----:B------:R-:W4:Y:S02]  /*1220*/  LDG.E.64 R20, desc[UR4][R10.64+0x400] ;  /* 0x000400040a147981 */ /* 0x000f24000c1e1b00 */
[----:B----4-:R-:W-:-:S07]  /*1230*/  DMUL R20, R20, R20 ;  /* 0x0000001414147228 */ /* 0x010fce0000000000 */
[----:B------:R1:W-:Y:S04]  /*1240*/  STG.E.64 desc[UR4][R18.64+0x400], R20 ;  /* 0x0004001412007986 */ /* 0x0003e8000c101b04 */
[----:B--2---:R-:W2:Y:S02]  /*1250*/  LDG.E.64 R26, desc[UR4][R10.64+0x800] ;  /* 0x000800040a1a7981 */ /* 0x004ea4000c1e1b00 */
[----:B--2---:R-:W-:-:S07]  /*1260*/  DMUL R26, R26, R26 ;  /* 0x0000001a1a1a7228 */ /* 0x004fce0000000000 */
[----:B------:R1:W-:Y:S04]  /*1270*/  STG.E.64 desc[UR4][R18.64+0x800], R26 ;  /* 0x0008001a12007986 */ /* 0x0003e8000c101b04 */
[----:B---3--:R-:W2:Y:S01]  /*1280*/  LDG.E.64 R16, desc[UR4][R10.64+0xc00] ;  /* 0x000c00040a107981 */ /* 0x008ea2000c1e1b00 */
[----:B------:R-:W-:Y:S01]  /*1290*/  VIADD R14, R14, 0x10 ;  /* 0x000000100e0e7836 */ /* 0x000fe20000000000 */
[----:B------:R-:W-:Y:S02]  /*12a0*/  IADD3 R13, P2, PT, R13, 0x4000, RZ ;  /* 0x000040000d0d7810 */ /* 0x000fe40007f5e0ff */
[----:B------:R-:W-:Y:S02]  /*12b0*/  IADD3 R12, PT, PT, R12, 0x800, RZ ;  /* 0x000008000c0c7810 */ /* 0x000fe40007ffe0ff */
[----:B------:R-:W-:Y:S01]  /*12c0*/  ISETP.NE.AND P1, PT, R14, RZ, PT ;  /* 0x000000ff0e00720c */ /* 0x000fe20003f25270 */
[----:B------:R-:W-:Y:S01]  /*12d0*/  IMAD.X R15, RZ, RZ, R15, P2 ;  /* 0x000000ffff0f7224 */ /* 0x000fe200010e060f */
[----:B--2---:R-:W-:-:S07]  /*12e0*/  DMUL R16, R16, R16 ;  /* 0x0000001010107228 */ /* 0x004fce0000000000 */
[----:B------:R1:W-:Y:S04]  /*12f0*/  STG.E.64 desc[UR4][R18.64+0xc00], R16 ;  /* 0x000c001012007986 */ /* 0x0003e8000c101b04 */
[----:B------:R-:W-:Y:S05]  /*1300*/  @P1 BRA `(.L_x_1108) ;  /* 0xfffffff800fc1947 */ /* 0x000fea000383ffff */
.L_x_1107:
[----:B------:R-:W-:Y:S05]  /*1310*/  @!P0 EXIT ;  /* 0x000000000000894d */ /* 0x000fea0003800000 */
[----:B------:R-:W-:Y:S02]  /*1320*/  ISETP.GE.U32.AND P0, PT, R22, 0x8, PT ;  /* 0x000000081600780c */ /* 0x000fe40003f06070 */
[----:B-1----:R-:W-:-:S04]  /*1330*/  LOP3.LUT R20, R0, 0x7, RZ, 0xc0, !PT ;  /* 0x0000000700147812 */ /* 0x002fc800078ec0ff */
[----:B------:R-:W-:-:S07]  /*1340*/  ISETP.NE.AND P1, PT, R20, RZ, PT ;  /* 0x000000ff1400720c */ /* 0x000fce0003f25270 */
[----:B------:R-:W-:Y:S06]  /*1350*/  @!P0 BRA `(.L_x_1109) ;  /* 0x0000000000708947 */ /* 0x000fec0003800000 */
[----:B------:R-:W-:-:S04]  /*1360*/  IMAD R15, R6, 0x80, R7 ;  /* 0x00000080060f7824 */ /* 0x000fc800078e0207 */
[----:B------:R-:W-:-:S05]  /*1370*/  IMAD.WIDE R8, R15, 0x8, R4 ;  /* 0x000000080f087825 */ /* 0x000fca00078e0204 */
[----:B------:R-:W2:Y:S02]  /*1380*/  LDG.E.64 R10, desc[UR4][R8.64] ;  /* 0x00000004080a7981 */ /* 0x000ea4000c1e1b00 */
[----:B--2---:R-:W-:Y:S01]  /*1390*/  DMUL R12, R10, R10 ;  /* 0x0000000a0a0c7228 */ /* 0x004fe20000000000 */
[----:B------:R-:W-:-:S06]  /*13a0*/  IMAD.WIDE R10, R15, 0x8, R2 ;  /* 0x000000080f0a7825 */ /* 0x000fcc00078e0202 */
[----:B------:R0:W-:Y:S04]  /*13b0*/  STG.E.64 desc[UR4][R10.64], R12 ;  /* 0x0000000c0a007986 */ /* 0x0001e8000c101b04 */
[----:B------:R-:W2:Y:S02]  /*13c0*/  LDG.E.64 R14, desc[UR4][R8.64+0x400] ;  /* 0x00040004080e7981 */ /* 0x000ea4000c1e1b00 */
[----:B--2---:R-:W-:-:S07]  /*13d0*/  DMUL R14, R14, R14 ;  /* 0x0000000e0e0e7228 */ /* 0x004fce0000000000 */
[----:B------:R1:W-:Y:S04]  /*13e0*/  STG.E.64 desc[UR4][R10.64+0x400], R14 ;  /* 0x0004000e0a007986 */ /* 0x0003e8000c101b04 */
[----:B------:R-:W2:Y:S02]  /*13f0*/  LDG.E.64 R16, desc[UR4][R8.64+0x800] ;  /* 0x0008000408107981 */ /* 0x000ea4000c1e1b00 */
[----:B--2---:R-:W-:-:S07]  /*1400*/  DMUL R16, R16, R16 ;  /* 0x0000001010107228 */ /* 0x004fce0000000000 */
[----:B------:R2:W-:Y:S04]  /*1410*/  STG.E.64 desc[UR4][R10.64+0x800], R16 ;  /* 0x000800100a007986 */ /* 0x0005e8000c101b04 */
[----:B------:R-:W3:Y:S02]  /*1420*/  LDG.E.64 R18, desc[UR4][R8.64+0xc00] ;  /* 0x000c000408127981 */ /* 0x000ee4000c1e1b00 */
[----:B---3--:R-:W-:-:S07]  /*1430*/  DMUL R18, R18, R18 ;  /* 0x0000001212127228 */ /* 0x008fce0000000000 */
[----:B------:R3:W-:Y:S04]  /*1440*/  STG.E.64 desc[UR4][R10.64+0xc00], R18 ;  /* 0x000c00120a007986 */ /* 0x0007e8000c101b04 */
[----:B------:R-:W4:Y:S02]  /*1450*/  LDG.E.64 R22, desc[UR4][R8.64+0x1000] ;  /* 0x0010000408167981 */ /* 0x000f24000c1e1b00 */
[----:B----4-:R-:W-:-:S07]  /*1460*/  DMUL R22, R22, R22 ;  /* 0x0000001616167228 */ /* 0x010fce0000000000 */
[----:B------:R3:W-:Y:S04]  /*1470*/  STG.E.64 desc[UR4][R10.64+0x1000], R22 ;  /* 0x001000160a007986 */ /* 0x0007e8000c101b04 */
[----:B0-----:R-:W4:Y:S02]  /*1480*/  LDG.E.64 R12, desc[UR4][R8.64+0x1400] ;  /* 0x00140004080c7981 */ /* 0x001f24000c1e1b00 */
[----:B----4-:R-:W-:-:S07]  /*1490*/  DMUL R12, R12, R12 ;  /* 0x0000000c0c0c7228 */ /* 0x010fce0000000000 */
[----:B------:R3:W-:Y:S04]  /*14a0*/  STG.E.64 desc[UR4][R10.64+0x1400], R12 ;  /* 0x0014000c0a007986 */ /* 0x0007e8000c101b04 */
[----:B-1----:R-:W4:Y:S02]  /*14b0*/  LDG.E.64 R14, desc[UR4][R8.64+0x1800] ;  /* 0x00180004080e7981 */ /* 0x002f24000c1e1b00 */
[----:B----4-:R-:W-:-:S07]  /*14c0*/  DMUL R14, R14, R14 ;  /* 0x0000000e0e0e7228 */ /* 0x010fce0000000000 */
[----:B------:R3:W-:Y:S04]  /*14d0*/  STG.E.64 desc[UR4][R10.64+0x1800], R14 ;  /* 0x0018000e0a007986 */ /* 0x0007e8000c101b04 */
[----:B--2---:R-:W2:Y:S01]  /*14e0*/  LDG.E.64 R16, desc[UR4][R8.64+0x1c00] ;  /* 0x001c000408107981 */ /* 0x004ea2000c1e1b00 */
[----:B------:R-:W-:Y:S01]  /*14f0*/  VIADD R6, R6, 0x8 ;  /* 0x0000000806067836 */ /* 0x000fe20000000000 */
[----:B--2---:R-:W-:-:S07]  /*1500*/  DMUL R16, R16, R16 ;  /* 0x0000001010107228 */ /* 0x004fce0000000000 */
[----:B------:R3:W-:Y:S04]  /*1510*/  STG.E.64 desc[UR4][R10.64+0x1c00], R16 ;  /* 0x001c00100a007986 */ /* 0x0007e8000c101b04 */
.L_x_1109:
[----:B------:R-:W-:Y:S05]  /*1520*/  @!P1 EXIT ;  /* 0x000000000000994d */ /* 0x000fea0003800000 */
[----:B------:R-:W-:Y:S02]  /*1530*/  ISETP.GE.U32.AND P0, PT, R20, 0x4, PT ;  /* 0x000000041400780c */ /* 0x000fe40003f06070 */
[----:B------:R-:W-:-:S04]  /*1540*/  LOP3.LUT R0, R0, 0x3, RZ, 0xc0, !PT ;  /* 0x0000000300007812 */ /* 0x000fc800078ec0ff */
[----:B------:R-:W-:-:S07]  /*1550*/  ISETP.NE.AND P1, PT, R0, RZ, PT ;  /* 0x000000ff0000720c */ /* 0x000fce0003f25270 */
[----:B------:R-:W-:Y:S06]  /*1560*/  @!P0 BRA `(.L_x_1110) ;  /* 0x0000000000408947 */ /* 0x000fec0003800000 */
[----:B---3--:R-:W-:-:S04]  /*1570*/  IMAD R19, R6, 0x80, R7 ;  /* 0x0000008006137824 */ /* 0x008fc800078e0207 */
[----:B------:R-:W-:-:S05]  /*1580*/  IMAD.WIDE R16, R19, 0x8, R4 ;  /* 0x0000000813107825 */ /* 0x000fca00078e0204 */
[----:B------:R-:W2:Y:S01]  /*1590*/  LDG.E.64 R8, desc[UR4][R16.64] ;  /* 0x0000000410087981 */ /* 0x000ea2000c1e1b00 */
[----:B------:R-:W-:Y:S01]  /*15a0*/  IMAD.WIDE R18, R19, 0x8, R2 ;  /* 0x0000000813127825 */ /* 0x000fe200078e0202 */
[----:B--2---:R-:W-:-:S07]  /*15b0*/  DMUL R8, R8, R8 ;  /* 0x0000000808087228 */ /* 0x004fce0000000000 */
[----:B------:R0:W-:Y:S04]  /*15c0*/  STG.E.64 desc[UR4][R18.64], R8 ;  /* 0x0000000812007986 */ /* 0x0001e8000c101b04 */
[----:B------:R-:W2:Y:S02]  /*15d0*/  LDG.E.64 R10, desc[UR4][R16.64+0x400] ;  /* 0x00040004100a7981 */ /* 0x000ea4000c1e1b00 */
[----:B--2---:R-:W-:-:S07]  /*15e0*/  DMUL R10, R10, R10 ;  /* 0x0000000a0a0a7228 */ /* 0x004fce0000000000 */
[----:B------:R0:W-:Y:S04]  /*15f0*/  STG.E.64 desc[UR4][R18.64+0x400], R10 ;  /* 0x0004000a12007986 */ /* 0x0001e8000c101b04 */
[----:B------:R-:W2:Y:S02]  /*1600*/  LDG.E.64 R12, desc[UR4][R16.64+0x800] ;  /* 0x00080004100c7981 */ /* 0x000ea4000c1e1b00 */
[----:B--2---:R-:W-:-:S07]  /*1610*/  DMUL R12, R12, R12 ;  /* 0x0000000c0c0c7228 */ /* 0x004fce0000000000 */
[----:B------:R0:W-:Y:S04]  /*1620*/  STG.E.64 desc[UR4][R18.64+0x800], R12 ;  /* 0x0008000c12007986 */ /* 0x0001e8000c101b04 */
[----:B------:R-:W2:Y:S01]  /*1630*/  LDG.E.64 R14, desc[UR4][R16.64+0xc00] ;  /* 0x000c0004100e7981 */ /* 0x000ea2000c1e1b00 */
[----:B------:R-:W-:Y:S01]  /*1640*/  VIADD R6, R6, 0x4 ;  /* 0x0000000406067836 */ /* 0x000fe20000000000 */
[----:B--2---:R-:W-:-:S07]  /*1650*/  DMUL R14, R14, R14 ;  /* 0x0000000e0e0e7228 */ /* 0x004fce0000000000 */
[----:B------:R0:W-:Y:S04]  /*1660*/  STG.E.64 desc[UR4][R18.64+0xc00], R14 ;  /* 0x000c000e12007986 */ /* 0x0001e8000c101b04 */
.L_x_1110:
[----:B------:R-:W-:Y:S05]  /*1670*/  @!P1 EXIT ;  /* 0x000000000000994d */ /* 0x000fea0003800000 */
[----:B0--3--:R-:W-:Y:S01]  /*1680*/  LEA R13, R6, R7, 0x7 ;  /* 0x00000007060d7211 */ /* 0x009fe200078e38ff */
[----:B------:R-:W-:-:S07]  /*1690*/  IMAD.MOV R0, RZ, RZ, -R0 ;  /* 0x000000ffff007224 */ /* 0x000fce00078e0a00 */
.L_x_1111:
[----:B------:R-:W-:-:S06]  /*16a0*/  IMAD.WIDE R8, R13, 0x8, R4 ;  /* 0x000000080d087825 */ /* 0x000fcc00078e0204 */
[----:B------:R-:W2:Y:S01]  /*16b0*/  LDG.E.64 R8, desc[UR4][R8.64] ;  /* 0x0000000408087981 */ /* 0x000ea2000c1e1b00 */
[----:B------:R-:W-:Y:S02]  /*16c0*/  VIADD R0, R0, 0x1 ;  /* 0x0000000100007836 */ /* 0x000fe40000000000 */
[----:B0-----:R-:W-:-:S03]  /*16d0*/  IMAD.WIDE R6, R13, 0x8, R2 ;  /* 0x000000080d067825 */ /* 0x001fc600078e0202 */
[----:B------:R-:W-:Y:S01]  /*16e0*/  ISETP.NE.AND P0, PT, R0, RZ, PT ;  /* 0x000000ff0000720c */ /* 0x000fe20003f05270 */
[----:B--2---:R-:W-:-:S07]  /*16f0*/  DMUL R10, R8, R8 ;  /* 0x00000008080a7228 */ /* 0x004fce0000000000 */
[----:B------:R0:W-:Y:S05]  /*1700*/  STG.E.64 desc[UR4][R6.64], R10 ;  /* 0x0000000a06007986 */ /* 0x0001ea000c101b04 */
[----:B------:R-:W-:Y:S05]  /*1710*/  @!P0 EXIT ;  /* 0x000000000000894d */ /* 0x000fea0003800000 */
[----:B------:R-:W-:Y:S01]  /*1720*/  VIADD R13, R13, 0x80 ;  /* 0x000000800d0d7836 */ /* 0x000fe20000000000 */
[----:B------:R-:W-:Y:S06]  /*1730*/  BRA `(.L_x_1111) ;  /* 0xfffffffc00d87947 */ /* 0x000fec000383ffff */
.L_x_1112:
        /* <DEDUP_REMOVED lines=12> */
.L_x_1218:


//--------------------- .text._ZN3cub18CUB_300001_SM_10006detail9transform16transform_kernelINS2_10policy_hubILb1EN4cuda3std3__45tupleIJN6thrust24THRUST_300001_SM_1000_NS6detail15normal_iteratorINSA_10device_ptrIdEEEEEEEE10policy1000Ei14square_functorIdESF_JPdEEEvT0_iT1_T2_DpNS2_10kernel_argIT3_EE --------------------------
	.section	.text._ZN3cub18CUB_300001_SM_10006detail9transform16transform_kernelINS2_10policy_hubILb1EN4cuda3std3__45tupleIJN6thrust24THRUST_300001_SM_1000_NS6detail15normal_iteratorINSA_10device_ptrIdEEEEEEEE10policy1000Ei14square_functorIdESF_JPdEEEvT0_iT1_T2_DpNS2_10kernel_argIT3_EE,"ax",@progbits
	.align	128
        .global         _ZN3cub18CUB_300001_SM_10006detail9transform16transform_kernelINS2_10policy_hubILb1EN4cuda3std3__45tupleIJN6thrust24THRUST_300001_SM_1000_NS6detail15normal_iteratorINSA_10device_ptrIdEEEEEEEE10policy1000Ei14square_functorIdESF_JPdEEEvT0_iT1_T2_DpNS2_10kernel_argIT3_EE
        .type           _ZN3cub18CUB_300001_SM_10006detail9transform16transform_kernelINS2_10policy_hubILb1EN4cuda3std3__45tupleIJN6thrust24THRUST_300001_SM_1000_NS6detail15normal_iteratorINSA_10device_ptrIdEEEEEEEE10policy1000Ei14square_functorIdESF_JPdEEEvT0_iT1_T2_DpNS2_10kernel_argIT3_EE,@function
        .size           _ZN3cub18CUB_300001_SM_10006detail9transform16transform_kernelINS2_10policy_hubILb1EN4cuda3std3__45tupleIJN6thrust24THRUST_300001_SM_1000_NS6detail15normal_iteratorINSA_10device_ptrIdEEEEEEEE10policy1000Ei14square_functorIdESF_JPdEEEvT0_iT1_T2_DpNS2_10kernel_argIT3_EE,(.L_x_1219 - _ZN3cub18CUB_300001_SM_10006detail9transform16transform_kernelINS2_10policy_hubILb1EN4cuda3std3__45tupleIJN6thrust24THRUST_300001_SM_1000_NS6detail15normal_iteratorINSA_10device_ptrIdEEEEEEEE10policy1000Ei14square_functorIdESF_JPdEEEvT0_iT1_T2_DpNS2_10kernel_argIT3_EE)
        .other          _ZN3cub18CUB_300001_SM_10006detail9transform16transform_kernelINS2_10policy_hubILb1EN4cuda3std3__45tupleIJN6thrust24THRUST_300001_SM_1000_NS6detail15normal_iteratorINSA_10device_ptrIdEEEEEEEE10policy1000Ei14square_functorIdESF_JPdEEEvT0_iT1_T2_DpNS2_10kernel_argIT3_EE,@"STO_CUDA_ENTRY STV_DEFAULT"
_ZN3cub18CUB_300001_SM_10006detail9transform16transform_kernelINS2_10policy_hubILb1EN4cuda3std3__45tupleIJN6thrust24THRUST_300001_SM_1000_NS6detail15normal_iteratorINSA_10device_ptrIdEEEEEEEE10policy1000Ei14square_functorIdESF_JPdEEEvT0_iT1_T2_DpNS2_10kernel_argIT3_EE:
.text._ZN3cub18CUB_300001_SM_10006detail9transform16transform_kernelINS2_10policy_hubILb1EN4cuda3std3__45tupleIJN6thrust24THRUST_300001_SM_1000_NS6detail15normal_iteratorINSA_10device_ptrIdEEEEEEEE10policy1000Ei14square_functorIdESF_JPdEEEvT0_iT1_T2_DpNS2_10kernel_argIT3_EE:
        /* <DEDUP_REMOVED lines=9> */
[----:B---3--:R-:W-:Y:S01]  /*0090*/  IMAD R13, R7, UR4, RZ ;  /* 0x00000004070d7c24 */ /* 0x008fe2000f8e02ff */
[----:B-1----:R-:W-:-:S03]  /*00a0*/  SHF.L.U32 R15, R0, 0x7, RZ ;  /* 0x00000007000f7819 */ /* 0x002fc600000006ff */
        /* <DEDUP_REMOVED lines=9> */
.L_x_1115:
[----:B------:R-:W-:Y:S01]  /*0140*/  VIADD R15, R15, 0x4000 ;  /* 0x000040000f0f7836 */ /* 0x000fe20000000000 */
[----:B------:R1:W-:Y:S04]  /*0150*/  CCTL.E.PF2 [R10] ;  /* 0x000000000a00798f */ /* 0x0003e80000800100 */
[----:B------:R-:W-:Y:S02]  /*0160*/  ISETP.GE.AND P1, PT, R15, R12, PT ;  /* 0x0000000c0f00720c */ /* 0x000fe40003f26270 */
[----:B-1----:R-:W-:-:S04]  /*0170*/  IADD3 R10, P2, PT, R10, 0x4000, RZ ;  /* 0x000040000a0a7810 */ /* 0x002fc80007f5e0ff */
[----:B------:R-:W-:-:S07]  /*0180*/  IADD3.X R11, PT, PT, RZ, R11, RZ, P2, !PT ;  /* 0x0000000bff0b7210 */ /* 0x000fce00017fe4ff */
[----:B------:R-:W-:Y:S05]  /*0190*/  @!P1 BRA `(.L_x_1115) ;  /* 0xfffffffc00e89947 */ /* 0x000fea000383ffff */
.L_x_1114:
[----:B------:R-:W-:Y:S05]  /*01a0*/  BSYNC.RECONVERGENT B0 ;  /* 0x0000000000007941 */ /* 0x000fea0003800200 */
.L_x_1113:
        /* <DEDUP_REMOVED lines=12> */
[----:B------:R-:W-:Y:S01]  /*0270*/  VIADD R6, R0, 0x480 ;  /* 0x0000048000067836 */ /* 0x000fe20000000000 */
[----:B------:R-:W-:Y:S02]  /*0280*/  LOP3.LUT R11, R14, 0x2000, RZ, 0xfc, !PT ;  /* 0x000020000e0b7812 */ /* 0x000fe400078efcff */
[----:B------:R-:W-:-:S07]  /*0290*/  IADD3 R10, PT, PT, -R7, RZ, RZ ;  /* 0x000000ff070a7210 */ /* 0x000fce0007ffe1ff */
.L_x_1118:
        /* <DEDUP_REMOVED lines=25> */
[----:B------:R-:W2:Y:S01]  /*0430*/  LDG.E.64 R16, desc[UR6][R12.64+-0x400] ;  /* 0xfffc00060c107981 */ /* 0x000ea2000c1e1b00 */
[----:B------:R-:W-:Y:S01]  /*0440*/  MOV R18, 0xc00 ;  /* 0x00000c0000127802 */ /* 0x000fe20000000f00 */
[----:B------:R-:W-:Y:S01]  /*0450*/  IMAD.MOV.U32 R19, RZ, RZ, 0x0 ;  /* 0x00000000ff137424 */ /* 0x000fe200078e00ff */
[----:B--2---:R-:W-:-:S07]  /*0460*/  DMUL R24, R16, R16 ;  /* 0x0000001010187228 */ /* 0x004fce0000000000 */
[----:B------:R1:W-:Y:S04]  /*0470*/  STG.E.64 desc[UR6][R8.64+-0x400], R24 ;  /* 0xfffc001808007986 */ /* 0x0003e8000c101b06 */
[----:B0-----:R-:W2:Y:S01]  /*0480*/  LDG.E.64 R22, desc[UR6][R12.64] ;  /* 0x000000060c167981 */ /* 0x001ea2000c1e1b00 */
[----:B------:R-:W-:-:S03]  /*0490*/  IMAD.WIDE R18, R6, 0x8, R18 ;  /* 0x0000000806127825 */ /* 0x000fc600078e0212 */
[----:B------:R-:W-:-:S05]  /*04a0*/  IADD3 R16, P1, PT, R2, R18, RZ ;  /* 0x0000001202107210 */ /* 0x000fca0007f3e0ff */
[----:B------:R-:W-:Y:S01]  /*04b0*/  IMAD.X R17, R3, 0x1, R19, P1 ;  /* 0x0000000103117824 */ /* 0x000fe200008e0613 */
[----:B--2---:R-:W-:-:S07]  /*04c0*/  DMUL R26, R22, R22 ;  /* 0x00000016161a7228 */ /* 0x004fce0000000000 */
[----:B------:R0:W-:Y:S04]  /*04d0*/  STG.E.64 desc[UR6][R8.64], R26 ;  /* 0x0000001a08007986 */ /* 0x0001e8000c101b06 */
[----:B------:R-:W2:Y:S01]  /*04e0*/  LDG.E.64 R22, desc[UR6][R16.64+-0xc00] ;  /* 0xfff4000610167981 */ /* 0x000ea2000c1e1b00 */
[----:B------:R-:W-:-:S04]  /*04f0*/  IADD3 R18, P1, PT, R4, R18, RZ ;  /* 0x0000001204127210 */ /* 0x000fc80007f3e0ff */
[----:B------:R-:W-:Y:S01]  /*0500*/  IADD3.X R19, PT, PT, R5, R19, RZ, P1, !PT ;  /* 0x0000001305137210 */ /* 0x000fe20000ffe4ff */
        /* <DEDUP_REMOVED lines=26> */
.L_x_1117:
[----:B------:R-:W-:Y:S05]  /*06b0*/  @!P0 EXIT ;  /* 0x000000000000894d */ /* 0x000fea0003800000 */
[----:B------:R-:W0:Y:S01]  /*06c0*/  LDCU UR4, c[0x0][0x384] ;  /* 0x00007080ff0477ac */ /* 0x000e220008000800 */
[----:B------:R-:W-:Y:S01]  /*06d0*/  ISETP.GE.U32.AND P0, PT, R20, 0x8, PT ;  /* 0x000000081400780c */ /* 0x000fe20003f06070 */
[----:B0-----:R-:W-:-:S06]  /*06e0*/  ULOP3.LUT UR5, UR4, 0x7, URZ, 0xc0, !UPT ;  /* 0x0000000704057892 */ /* 0x001fcc000f8ec0ff */
[----:B------:R-:W-:-:S06]  /*06f0*/  ISETP.NE.AND P1, PT, RZ, UR5, PT ;  /* 0x00000005ff007c0c */ /* 0x000fcc000bf25270 */
[----:B------:R-:W-:Y:S07]  /*0700*/  @!P0 BRA `(.L_x_1119) ;  /* 0x0000000000708947 */ /* 0x000fee0003800000 */
[----:B------:R-:W-:-:S04]  /*0710*/  IMAD R15, R7, 0x80, R0 ;  /* 0x00000080070f7824 */ /* 0x000fc800078e0200 */
[----:B-1----:R-:W-:-:S05]  /*0720*/  IMAD.WIDE R8, R15, 0x8, R2 ;  /* 0x000000080f087825 */ /* 0x002fca00078e0202 */
        /* <DEDUP_REMOVED lines=26> */
.L_x_1119:
[----:B------:R-:W-:Y:S05]  /*08d0*/  @!P1 EXIT ;  /* 0x000000000000994d */ /* 0x000fea0003800000 */
[----:B------:R-:W-:Y:S02]  /*08e0*/  UISETP.GE.U32.AND UP0, UPT, UR5, 0x4, UPT ;  /* 0x000000040500788c */ /* 0x000fe4000bf06070 */
[----:B------:R-:W-:-:S06]  /*08f0*/  ULOP3.LUT UR4, UR4, 0x3, URZ, 0xc0, !UPT ;  /* 0x0000000304047892 */ /* 0x000fcc000f8ec0ff */
[----:B------:R-:W-:Y:S01]  /*0900*/  ISETP.NE.AND P0, PT, RZ, UR4, PT ;  /* 0x00000004ff007c0c */ /* 0x000fe2000bf05270 */
[----:B------:R-:W-:-:S12]  /*0910*/  BRA.U !UP0, `(.L_x_1120) ;  /* 0x0000000108407547 */ /* 0x000fd8000b800000 */
[----:B-1-3--:R-:W-:-:S05]  /*0920*/  LEA R19, R7, R0, 0x7 ;  /* 0x0000000007137211 */ /* 0x00afca00078e38ff */
        /* <DEDUP_REMOVED lines=15> */
.L_x_1120:
[----:B------:R-:W-:Y:S05]  /*0a20*/  @!P0 EXIT ;  /* 0x000000000000894d */ /* 0x000fea0003800000 */
[----:B01-3--:R-:W-:Y:S01]  /*0a30*/  IMAD R13, R7, 0x80, R0 ;  /* 0x00000080070d7824 */ /* 0x00bfe200078e0200 */
[----:B------:R-:W-:-:S12]  /*0a40*/  UIADD3 UR4, UPT, UPT, -UR4, URZ, URZ ;  /* 0x000000ff04047290 */ /* 0x000fd8000fffe1ff */
.L_x_1121:
[----:B------:R-:W-:-:S06]  /*0a50*/  IMAD.WIDE R8, R13, 0x8, R2 ;  /* 0x000000080d087825 */ /* 0x000fcc00078e0202 */
[----:B------:R-:W2:Y:S01]  /*0a60*/  LDG.E.64 R8, desc[UR6][R8.64] ;  /* 0x0000000608087981 */ /* 0x000ea2000c1e1b00 */
[C---:B0-----:R-:W-:Y:S01]  /*0a70*/  IMAD.WIDE R6, R13.reuse, 0x8, R4 ;  /* 0x000000080d067825 */ /* 0x041fe200078e0204 */
[----:B------:R-:W-:Y:S01]  /*0a80*/  UIADD3 UR4, UPT, UPT, UR4, 0x1, URZ ;  /* 0x0000000104047890 */ /* 0x000fe2000fffe0ff */
[----:B------:R-:W-:-:S03]  /*0a90*/  IADD3 R13, PT, PT, R13, 0x80, RZ ;  /* 0x000000800d0d7810 */ /* 0x000fc60007ffe0ff */
[----:B------:R-:W-:Y:S01]  /*0aa0*/  UISETP.NE.AND UP0, UPT, UR4, URZ, UPT ;  /* 0x000000ff0400728c */ /* 0x000fe2000bf05270 */
[----:B--2---:R-:W-:-:S07]  /*0ab0*/  DMUL R10, R8, R8 ;  /* 0x00000008080a7228 */ /* 0x004fce0000000000 */
[----:B------:R0:W-:Y:S01]  /*0ac0*/  STG.E.64 desc[UR6][R6.64], R10 ;  /* 0x0000000a06007986 */ /* 0x0001e2000c101b06 */
[----:B------:R-:W-:Y:S05]  /*0ad0*/  BRA.U UP0, `(.L_x_1121) ;  /* 0xfffffffd00dc7547 */ /* 0x000fea000b83ffff */
[----:B------:R-:W-:Y:S05]  /*0ae0*/  EXIT ;  /* 0x000000000000794d */ /* 0x000fea0003800000 */
.L_x_1116:
        /* <DEDUP_REMOVED lines=8> */
.L_x_1125:
[----:B------:R-:W-:-:S04]  /*0b70*/  LEA R11, R10, R0, 0x7 ;  /* 0x000000000a0b7211 */ /* 0x000fc800078e38ff */
[----:B------:R-:W-:-:S13]  /*0b80*/  ISETP.GE.AND P0, PT, R11, R6, PT ;  /* 0x000000060b00720c */ /* 0x000fda0003f06270 */
[----:B0-----:R-:W-:-:S06]  /*0b90*/  @!P0 IMAD.WIDE.U32 R12, R11, 0x8, R2 ;  /* 0x000000080b0c8825 */ /* 0x001fcc00078e0002 */
        /* <DEDUP_REMOVED lines=8> */
[----:B------:R-:W-:Y:S02]  /*0c20*/  VIADD R23, R11, 0x100 ;  /* 0x000001000b177836 */ /* 0x000fe40000000000 */
[----:B------:R-:W-:-:S03]  /*0c30*/  IMAD.WIDE R12, R21, 0x8, R4 ;  /* 0x00000008150c7825 */ /* 0x000fc600078e0204 */
[----:B------:R-:W-:Y:S01]  /*0c40*/  ISETP.GE.AND P0, PT, R23, R6, PT ;  /* 0x000000061700720c */ /* 0x000fe20003f06270 */
[----:B--2---:R-:W-:-:S07]  /*0c50*/  @!P1 DMUL R18, R18, R18 ;  /* 0x0000001212129228 */ /* 0x004fce0000000000 */
[----:B------:R1:W-:Y:S05]  /*0c60*/  @!P1 STG.E.64 desc[UR6][R12.64], R18 ;  /* 0x000000120c009986 */ /* 0x0003ea000c101b06 */
[----:B------:R-:W2:Y:S01]  /*0c70*/  @!P0 LDG.E.64 R22, desc[UR6][R8.64+0x400] ;  /* 0x0004000608168981 */ /* 0x000ea2000c1e1b00 */
[----:B------:R-:W-:-:S04]  /*0c80*/  IADD3 R21, PT, PT, R11, 0x180, RZ ;  /* 0x000001800b157810 */ /* 0x000fc80007ffe0ff */
[----:B------:R-:W-:Y:S01]  /*0c90*/  ISETP.GE.AND P1, PT, R21, R6, PT ;  /* 0x000000061500720c */ /* 0x000fe20003f26270 */
[----:B--2---:R-:W-:-:S07]  /*0ca0*/  @!P0 DMUL R22, R22, R22 ;  /* 0x0000001616168228 */ /* 0x004fce0000000000 */
[----:B------:R-:W-:Y:S05]  /*0cb0*/  @!P0 STG.E.64 desc[UR6][R12.64+0x400], R22 ;  /* 0x000400160c008986 */ /* 0x000fea000c101b06 */
[----:B0-----:R-:W2:Y:S01]  /*0cc0*/  @!P1 LDG.E.64 R14, desc[UR6][R8.64+0x800] ;  /* 0x00080006080e9981 */ /* 0x001ea2000c1e1b00 */
[----:B------:R-:W-:-:S05]  /*0cd0*/  VIADD R17, R11, 0x200 ;  /* 0x000002000b117836 */ /* 0x000fca0000000000 */
[----:B------:R-:W-:Y:S01]  /*0ce0*/  ISETP.GE.AND P0, PT, R17, R6, PT ;  /* 0x000000061100720c */ /* 0x000fe20003f06270 */
[----:B--2---:R-:W-:-:S07]  /*0cf0*/  @!P1 DMUL R14, R14, R14 ;  /* 0x0000000e0e0e9228 */ /* 0x004fce0000000000 */
[----:B------:R0:W-:Y:S05]  /*0d00*/  @!P1 STG.E.64 desc[UR6][R12.64+0x800], R14 ;  /* 0x0008000e0c009986 */ /* 0x0001ea000c101b06 */
[----:B------:R-:W2:Y:S01]  /*0d10*/  @!P0 LDG.E.64 R16, desc[UR6][R8.64+0xc00] ;  /* 0x000c000608108981 */ /* 0x000ea2000c1e1b00 */
[----:B-1----:R-:W-:-:S05]  /*0d20*/  VIADD R19, R11, 0x280 ;  /* 0x000002800b137836 */ /* 0x002fca0000000000 */
[----:B------:R-:W-:Y:S01]  /*0d30*/  ISETP.GE.AND P1, PT, R19, R6, PT ;  /* 0x000000061300720c */ /* 0x000fe20003f26270 */
[----:B--2---:R-:W-:-:S07]  /*0d40*/  @!P0 DMUL R16, R16, R16 ;  /* 0x0000001010108228 */ /* 0x004fce0000000000 */
[----:B------:R1:W-:Y:S05]  /*0d50*/  @!P0 STG.E.64 desc[UR6][R12.64+0xc00], R16 ;  /* 0x000c00100c008986 */ /* 0x0003ea000c101b06 */
[----:B------:R-:W2:Y:S01]  /*0d60*/  @!P1 LDG.E.64 R18, desc[UR6][R8.64+0x1000] ;  /* 0x0010000608129981 */ /* 0x000ea2000c1e1b00 */
[----:B------:R-:W-:-:S04]  /*0d70*/  IADD3 R21, PT, PT, R11, 0x300, RZ ;  /* 0x000003000b157810 */ /* 0x000fc80007ffe0ff */
[----:B------:R-:W-:Y:S01]  /*0d80*/  ISETP.GE.AND P0, PT, R21, R6, PT ;  /* 0x000000061500720c */ /* 0x000fe20003f06270 */
[----:B--2---:R-:W-:-:S07]  /*0d90*/  @!P1 DMUL R18, R18, R18 ;  /* 0x0000001212129228 */ /* 0x004fce0000000000 */
[----:B------:R1:W-:Y:S05]  /*0da0*/  @!P1 STG.E.64 desc[UR6][R12.64+0x1000], R18 ;  /* 0x001000120c009986 */ /* 0x0003ea000c101b06 */
[----:B0-----:R-:W2:Y:S01]  /*0db0*/  @!P0 LDG.E.64 R14, desc[UR6][R8.64+0x1400] ;  /* 0x00140006080e8981 */ /* 0x001ea2000c1e1b00 */
[----:B------:R-:W-:Y:S01]  /*0dc0*/  VIADD R11, R11, 0x380 ;  /* 0x000003800b0b7836 */ /* 0x000fe20000000000 */
[----:B------:R-:W-:Y:S01]  /*0dd0*/  BSSY.RECONVERGENT B0, `(.L_x_1123) ;  /* 0x000000a000007945 */ /* 0x000fe20003800200 */
[----:B------:R-:W-:-:S05]  /*0de0*/  VIADD R10, R10, 0x8 ;  /* 0x000000080a0a7836 */ /* 0x000fca0000000000 */
[----:B------:R-:W-:Y:S01]  /*0df0*/  ISETP.NE.AND P1, PT, R10, R7, PT ;  /* 0x000000070a00720c */ /* 0x000fe20003f25270 */
[----:B--2---:R-:W-:-:S07]  /*0e00*/  @!P0 DMUL R14, R14, R14 ;  /* 0x0000000e0e0e8228 */ /* 0x004fce0000000000 */
[----:B------:R1:W-:Y:S01]  /*0e10*/  @!P0 STG.E.64 desc[UR6][R12.64+0x1400], R14 ;  /* 0x0014000e0c008986 */ /* 0x0003e2000c101b06 */
[----:B------:R-:W-:-:S13]  /*0e20*/  ISETP.GE.AND P0, PT, R11, R6, PT ;  /* 0x000000060b00720c */ /* 0x000fda0003f06270 */
[----:B-1----:R-:W-:Y:S05]  /*0e30*/  @P0 BRA `(.L_x_1124) ;  /* 0x00000000000c0947 */ /* 0x002fea0003800000 */
[----:B------:R-:W2:Y:S02]  /*0e40*/  LDG.E.64 R8, desc[UR6][R8.64+0x1800] ;  /* 0x0018000608087981 */ /* 0x000ea4000c1e1b00 */
[----:B--2---:R-:W-:-:S07]  /*0e50*/  DMUL R14, R8, R8 ;  /* 0x00000008080e7228 */ /* 0x004fce0000000000 */
[----:B------:R0:W-:Y:S04]  /*0e60*/  STG.E.64 desc[UR6][R12.64+0x1800], R14 ;  /* 0x0018000e0c007986 */ /* 0x0001e8000c101b06 */
.L_x_1124:
[----:B------:R-:W-:Y:S05]  /*0e70*/  BSYNC.RECONVERGENT B0 ;  /* 0x0000000000007941 */ /* 0x000fea0003800200 */
.L_x_1123:
[----:B------:R-:W-:Y:S05]  /*0e80*/  @P1 BRA `(.L_x_1125) ;  /* 0xfffffffc00381947 */ /* 0x000fea000383ffff */
.L_x_1122:
[----:B------:R-:W-:-:S13]  /*0e90*/  ISETP.NE.AND P0, PT, R20, RZ, PT ;  /* 0x000000ff1400720c */ /* 0x000fda0003f05270 */
[----:B------:R-:W-:Y:S05]  /*0ea0*/  @!P0 EXIT ;  /* 0x000000000000894d */ /* 0x000fea0003800000 */
[----:B------:R-:W1:Y:S01]  /*0eb0*/  LDC R8, c[0x0][0x384] ;  /* 0x0000e100ff087b82 */ /* 0x000e620000000800 */
[----:B------:R-:W-:Y:S02]  /*0ec0*/  ISETP.GE.U32.AND P1, PT, R20, 0x4, PT ;  /* 0x000000041400780c */ /* 0x000fe40003f26070 */
[----:B-1----:R-:W-:-:S04]  /*0ed0*/  LOP3.LUT R22, R8, 0x3, RZ, 0xc0, !PT ;  /* 0x0000000308167812 */ /* 0x002fc800078ec0ff */
[----:B------:R-:W-:-:S07]  /*0ee0*/  ISETP.NE.AND P0, PT, R22, RZ, PT ;  /* 0x000000ff1600720c */ /* 0x000fce0003f05270 */
[----:B------:R-:W-:Y:S06]  /*0ef0*/  @!P1 BRA `(.L_x_1126) ;  /* 0x0000000000749947 */ /* 0x000fec0003800000 */
[----:B------:R-:W-:-:S04]  /*0f00*/  LEA R9, R7, R0, 0x7 ;  /* 0x0000000007097211 */ /* 0x000fc800078e38ff */
[----:B------:R-:W-:-:S13]  /*0f10*/  ISETP.GE.AND P2, PT, R9, R6, PT ;  /* 0x000000060900720c */ /* 0x000fda0003f46270 */
[----:B------:R-:W-:-:S06]  /*0f20*/  @!P2 IMAD.WIDE R10, R9, 0x8, R2 ;  /* 0x00000008090aa825 */ /* 0x000fcc00078e0202 */
[----:B------:R-:W2:Y:S01]  /*0f30*/  @!P2 LDG.E.64 R10, desc[UR6][R10.64] ;  /* 0x000000060a0aa981 */ /* 0x000ea2000c1e1b00 */
[C---:B------:R-:W-:Y:S02]  /*0f40*/  VIADD R21, R9.reuse, 0x80 ;  /* 0x0000008009157836 */ /* 0x040fe40000000000 */
[----:B0-----:R-:W-:-:S03]  /*0f50*/  @!P2 IMAD.WIDE R14, R9, 0x8, R4 ;  /* 0x00000008090ea825 */ /* 0x001fc600078e0204 */
        /* <DEDUP_REMOVED lines=12> */
[----:B------:R-:W-:Y:S01]  /*1020*/  IADD3 R9, PT, PT, R9, 0x180, RZ ;  /* 0x0000018009097810 */ /* 0x000fe20007ffe0ff */
        /* <DEDUP_REMOVED lines=10> */
.L_x_1126:
[----:B------:R-:W-:Y:S05]  /*10d0*/  @!P0 EXIT ;  /* 0x000000000000894d */ /* 0x000fea0003800000 */
[----:B------:R-:W-:Y:S02]  /*10e0*/  ISETP.NE.AND P1, PT, R22, 0x1, PT ;  /* 0x000000011600780c */ /* 0x000fe40003f25270 */
[----:B------:R-:W-:-:S04]  /*10f0*/  LOP3.LUT R8, R8, 0x1, RZ, 0xc0, !PT ;  /* 0x0000000108087812 */ /* 0x000fc800078ec0ff */
[----:B------:R-:W-:-:S07]  /*1100*/  ISETP.NE.U32.AND P0, PT, R8, 0x1, PT ;  /* 0x000000010800780c */ /* 0x000fce0003f05070 */
[----:B------:R-:W-:Y:S06]  /*1110*/  @!P1 BRA `(.L_x_1127) ;  /* 0x00000000003c9947 */ /* 0x000fec0003800000 */
[----:B01----:R-:W-:-:S05]  /*1120*/  IMAD R13, R7, 0x80, R0 ;  /* 0x00000080070d7824 */ /* 0x003fca00078e0200 */
[----:B------:R-:W-:-:S13]  /*1130*/  ISETP.GE.AND P1, PT, R13, R6, PT ;  /* 0x000000060d00720c */ /* 0x000fda0003f26270 */
[----:B------:R-:W-:-:S06]  /*1140*/  @!P1 IMAD.WIDE R8, R13, 0x8, R2 ;  /* 0x000000080d089825 */ /* 0x000fcc00078e0202 */
[----:B------:R-:W2:Y:S01]  /*1150*/  @!P1 LDG.E.64 R8, desc[UR6][R8.64] ;  /* 0x0000000608089981 */ /* 0x000ea2000c1e1b00 */
[C---:B------:R-:W-:Y:S01]  /*1160*/  IADD3 R19, PT, PT, R13.reuse, 0x80, RZ ;  /* 0x000000800d137810 */ /* 0x040fe20007ffe0ff */
[----:B------:R-:W-:-:S03]  /*1170*/  @!P1 IMAD.WIDE R12, R13, 0x8, R4 ;  /* 0x000000080d0c9825 */ /* 0x000fc600078e0204 */
[----:B------:R-:W-:-:S13]  /*1180*/  ISETP.GE.AND P2, PT, R19, R6, PT ;  /* 0x000000061300720c */ /* 0x000fda0003f46270 */
[----:B------:R-:W-:Y:S01]  /*1190*/  @!P2 IMAD.WIDE R14, R19, 0x8, R2 ;  /* 0x00000008130ea825 */ /* 0x000fe200078e0202 */
[----:B--2---:R-:W-:-:S07]  /*11a0*/  @!P1 DMUL R10, R8, R8 ;  /* 0x00000008080a9228 */ /* 0x004fce0000000000 */
[----:B------:R2:W-:Y:S04]  /*11b0*/  @!P1 STG.E.64 desc[UR6][R12.64], R10 ;  /* 0x0000000a0c009986 */ /* 0x0005e8000c101b06 */
[----:B------:R-:W3:Y:S01]  /*11c0*/  @!P2 LDG.E.64 R14, desc[UR6][R14.64] ;  /* 0x000000060e0ea981 */ /* 0x000ee2000c1e1b00 */
[----:B------:R-:W-:-:S04]  /*11d0*/  @!P2 IMAD.WIDE R18, R19, 0x8, R4 ;  /* 0x000000081312a825 */ /* 0x000fc800078e0204 */
[----:B------:R-:W-:Y:S01]  /*11e0*/  VIADD R7, R7, 0x2 ;  /* 0x0000000207077836 */ /* 0x000fe20000000000 */
[----:B---3--:R-:W-:-:S07]  /*11f0*/  @!P2 DMUL R16, R14, R14 ;  /* 0x0000000e0e10a228 */ /* 0x008fce0000000000 */
[----:B------:R2:W-:Y:S04]  /*1200*/  @!P2 STG.E.64 desc[UR6][R18.64], R16 ;  /* 0x000000101200a986 */ /* 0x0005e8000c101b06 */
.L_x_1127:
[----:B------:R-:W-:Y:S05]  /*1210*/  @P0 EXIT ;  /* 0x000000000000094d */ /* 0x000fea0003800000 */
[----:B------:R-:W-:-:S04]  /*1220*/  LEA R9, R7, R0, 0x7 ;  /* 0x0000000007097211 */ /* 0x000fc800078e38ff */
[----:B------:R-:W-:-:S13]  /*1230*/  ISETP.GE.AND P0, PT, R9, R6, PT ;  /* 0x000000060900720c */ /* 0x000fda0003f06270 */
[----:B------:R-:W-:Y:S05]  /*1240*/  @P0 EXIT ;  /* 0x000000000000094d */ /* 0x000fea0003800000 */
[----:B------:R-:W-:-:S06]  /*1250*/  IMAD.WIDE R2, R9, 0x8, R2 ;  /* 0x0000000809027825 */ /* 0x000fcc00078e0202 */
[----:B------:R-:W3:Y:S01]  /*1260*/  LDG.E.64 R2, desc[UR6][R2.64] ;  /* 0x0000000602027981 */ /* 0x000ee2000c1e1b00 */
[----:B------:R-:W-:Y:S01]  /*1270*/  IMAD.WIDE R4, R9, 0x8, R4 ;  /* 0x0000000809047825 */ /* 0x000fe200078e0204 */
[----:B---3--:R-:W-:-:S07]  /*1280*/  DMUL R6, R2, R2 ;  /* 0x0000000202067228 */ /* 0x008fce0000000000 */
[----:B------:R-:W-:Y:S01]  /*1290*/  STG.E.64 desc[UR6][R4.64], R6 ;  /* 0x0000000604007986 */ /* 0x000fe2000c101b06 */
[----:B------:R-:W-:Y:S05]  /*12a0*/  EXIT ;  /* 0x000000000000794d */ /* 0x000fea0003800000 */
.L_x_1128:
        /* <DEDUP_REMOVED lines=13> */
.L_x_1219:


//--------------------- .text._ZN3cub18CUB_300001_SM_10006detail9transform16transform_kernelINS2_10policy_hubILb1EN4cuda3std3__45tupleIJN6thrust24THRUST_300001_SM_1000_NS6detail15normal_iteratorINSA_10device_ptrIdEEEESF_EEEE10policy1000El11sub_functorIdESF_JPdSL_EEEvT0_iT1_T2_DpNS2_10kernel_argIT3_EE --------------------------
	.section	.text._ZN3cub18CUB_300001_SM_10006detail9transform16transform_kernelINS2_10policy_hubILb1EN4cuda3std3__45tupleIJN6thrust24THRUST_300001_SM_1000_NS6detail15normal_iteratorINSA_10device_ptrIdEEEESF_EEEE10policy1000El11sub_functorIdESF_JPdSL_EEEvT0_iT1_T2_DpNS2_10kernel_argIT3_EE,"ax",@progbits
	.align	128
        .global         _ZN3cub18CUB_300001_SM_10006detail9transform16transform_kernelINS2_10policy_hubILb1EN4cuda3std3__45tupleIJN6thrust24THRUST_300001_SM_1000_NS6detail15normal_iteratorINSA_10device_ptrIdEEEESF_EEEE10policy1000El11sub_functorIdESF_JPdSL_EEEvT0_iT1_T2_DpNS2_10kernel_argIT3_EE
        .type           _ZN3cub18CUB_300001_SM_10006detail9transform16transform_kernelINS2_10policy_hubILb1EN4cuda3std3__45tupleIJN6thrust24THRUST_300001_SM_1000_NS6detail15normal_iteratorINSA_10device_ptrIdEEEESF_EEEE10policy1000El11sub_functorIdESF_JPdSL_EEEvT0_iT1_T2_DpNS2_10kernel_argIT3_EE,@function
        .size           _ZN3cub18CUB_300001_SM_10006detail9transform16transform_kernelINS2_10policy_hubILb1EN4cuda3std3__45tupleIJN6thrust24THRUST_300001_SM_1000_NS6detail15normal_iteratorINSA_10device_ptrIdEEEESF_EEEE10policy1000El11sub_functorIdESF_JPdSL_EEEvT0_iT1_T2_DpNS2_10kernel_argIT3_EE,(.L_x_1220 - _ZN3cub18CUB_300001_SM_10006detail9transform16transform_kernelINS2_10policy_hubILb1EN4cuda3std3__45tupleIJN6thrust24THRUST_300001_SM_1000_NS6detail15normal_iteratorINSA_10device_ptrIdEEEESF_EEEE10policy1000El11sub_functorIdESF_JPdSL_EEEvT0_iT1_T2_DpNS2_10kernel_argIT3_EE)
        .other          _ZN3cub18CUB_300001_SM_10006detail9transform16transform_kernelINS2_10policy_hubILb1EN4cuda3std3__45tupleIJN6thrust24THRUST_300001_SM_1000_NS6detail15normal_iteratorINSA_10device_ptrIdEEEESF_EEEE10policy1000El11sub_functorIdESF_JPdSL_EEEvT0_iT1_T2_DpNS2_10kernel_argIT3_EE,@"STO_CUDA_ENTRY STV_DEFAULT"
_ZN3cub18CUB_300001_SM_10006detail9transform16transform_kernelINS2_10policy_hubILb1EN4cuda3std3__45tupleIJN6thrust24THRUST_300001_SM_1000_NS6detail15normal_iteratorINSA_10device_ptrIdEEEESF_EEEE10policy1000El11sub_functorIdESF_JPdSL_EEEvT0_iT1_T2_DpNS2_10kernel_argIT3_EE:
.text._ZN3cub18CUB_300001_SM_10006detail9transform16transform_kernelINS2_10policy_hubILb1EN4cuda3std3__45tupleIJN6thrust24THRUST_300001_SM_1000_NS6detail15normal_iteratorINSA_10device_ptrIdEEEESF_EEEE10policy1000El11sub_functorIdESF_JPdSL_EEEvT0_iT1_T2_DpNS2_10kernel_argIT3_EE:
        /* <DEDUP_REMOVED lines=32> */
.L_x_1132:
[----:B------:R-:W-:Y:S01]  /*0200*/  VIADD R4, R4, 0x4000 ;  /* 0x0000400004047836 */ /* 0x000fe20000000000 */
[----:B------:R0:W-:Y:S04]  /*0210*/  CCTL.E.PF2 [R2] ;  /* 0x000000000200798f */ /* 0x0001e80000800100 */
[----:B------:R-:W-:Y:S02]  /*0220*/  ISETP.GE.AND P0, PT, R4, UR5, PT ;  /* 0x0000000504007c0c */ /* 0x000fe4000bf06270 */
[----:B0-----:R-:W-:-:S04]  /*0230*/  IADD3 R2, P1, PT, R2, 0x4000, RZ ;  /* 0x0000400002027810 */ /* 0x001fc80007f3e0ff */
[----:B------:R-:W-:-:S07]  /*0240*/  IADD3.X R3, PT, PT, RZ, R3, RZ, P1, !PT ;  /* 0x00000003ff037210 */ /* 0x000fce0000ffe4ff */
[----:B------:R-:W-:Y:S05]  /*0250*/  @!P0 BRA `(.L_x_1132) ;  /* 0xfffffffc00e88947 */ /* 0x000fea000383ffff */
[----:B------:R-:W-:Y:S05]  /*0260*/  BSYNC.RECONVERGENT B1 ;  /* 0x0000000000017941 */ /* 0x000fea0003800200 */
.L_x_1131:
[----:B------:R-:W0:Y:S02]  /*0270*/  LDCU.64 UR10, c[0x0][0x3a8] ;  /* 0x00007500ff0a77ac */ /* 0x000e240008000a00 */
[----:B0-----:R-:W-:-:S04]  /*0280*/  IADD3 R2, P0, PT, R5, UR10, RZ ;  /* 0x0000000a05027c10 */ /* 0x001fc8000ff1e0ff */
[----:B------:R-:W-:-:S03]  /*0290*/  IADD3.X R3, PT, PT, R6, UR11, RZ, P0, !PT ;  /* 0x0000000b06037c10 */ /* 0x000fc600087fe4ff */
[----:B------:R-:W-:-:S07]  /*02a0*/  IMAD.WIDE.U32 R2, R9, 0x80, R2 ;  /* 0x0000008009027825 */ /* 0x000fce00078e0002 */
.L_x_1133:
[----:B------:R-:W-:Y:S01]  /*02b0*/  VIADD R0, R0, 0x4000 ;  /* 0x0000400000007836 */ /* 0x000fe20000000000 */
[----:B------:R0:W-:Y:S04]  /*02c0*/  CCTL.E.PF2 [R2] ;  /* 0x000000000200798f */ /* 0x0001e80000800100 */
[----:B------:R-:W-:Y:S02]  /*02d0*/  ISETP.GE.AND P0, PT, R0, UR5, PT ;  /* 0x0000000500007c0c */ /* 0x000fe4000bf06270 */
[----:B0-----:R-:W-:-:S05]  /*02e0*/  IADD3 R2, P1, PT, R2, 0x4000, RZ ;  /* 0x0000400002027810 */ /* 0x001fca0007f3e0ff */
[----:B------:R-:W-:-:S06]  /*02f0*/  IMAD.X R3, RZ, RZ, R3, P1 ;  /* 0x000000ffff037224 */ /* 0x000fcc00008e0603 */
[----:B------:R-:W-:Y:S05]  /*0300*/  @!P0 BRA `(.L_x_1133) ;  /* 0xfffffffc00e88947 */ /* 0x000fea000383ffff */
.L_x_1130:
[----:B------:R-:W-:Y:S05]  /*0310*/  BSYNC.RECONVERGENT B0 ;  /* 0x0000000000007941 */ /* 0x000fea0003800200 */
.L_x_1129:
        /* <DEDUP_REMOVED lines=36> */
[----:B--2---:R-:W-:-:S07]  /*0560*/  @!P1 DADD R20, R16, -R18 ;  /* 0x0000000010149229 */ /* 0x004fce0000000812 */
        /* <DEDUP_REMOVED lines=19> */
[----:B--2---:R-:W-:-:S07]  /*06a0*/  @!P0 DADD R24, R24, -R26 ;  /* 0x0000000018188229 */ /* 0x004fce000000081a */
[----:B------:R0:W-:Y:S01]  /*06b0*/  @!P0 STG.E.64 desc[UR16][R14.64], R24 ;  /* 0x000000180e008986 */ /* 0x0001e2000c101b10 */
[----:B------:R-:W-:Y:S01]  /*06c0*/  ISETP.NE.AND P0, PT, R0, 0x8, PT ;  /* 0x000000080000780c */ /* 0x000fe20003f05270 */
[----:B------:R-:W-:-:S12]  /*06d0*/  @P6 BRA `(.L_x_1137) ;  /* 0x0000000000106947 */ /* 0x000fd80003800000 */
[----:B------:R-:W2:Y:S04]  /*06e0*/  LDG.E.64 R16, desc[UR16][R10.64+0x400] ;  /* 0x000400100a107981 */ /* 0x000ea8000c1e1b00 */
[----:B------:R-:W2:Y:S02]  /*06f0*/  LDG.E.64 R18, desc[UR16][R12.64+0x400] ;  /* 0x000400100c127981 */ /* 0x000ea4000c1e1b00 */
[----:B--2---:R-:W-:-:S07]  /*0700*/  DADD R16, R16, -R18 ;  /* 0x0000000010107229 */ /* 0x004fce0000000812 */
[----:B------:R1:W-:Y:S04]  /*0710*/  STG.E.64 desc[UR16][R14.64+0x400], R16 ;  /* 0x000400100e007986 */ /* 0x0003e8000c101b10 */
.L_x_1137:
[----:B------:R-:W-:Y:S05]  /*0720*/  BSYNC.RECONVERGENT B0 ;  /* 0x0000000000007941 */ /* 0x000fea0003800200 */
.L_x_1136:
[----:B------:R-:W-:Y:S04]  /*0730*/  BSSY.RECONVERGENT B0, `(.L_x_1138) ;  /* 0x0000006000007945 */ /* 0x000fe80003800200 */
[----:B------:R-:W-:Y:S05]  /*0740*/  @P5 BRA `(.L_x_1139) ;  /* 0x0000000000105947 */ /* 0x000fea0003800000 */
[----:B-1----:R-:W2:Y:S04]  /*0750*/  LDG.E.64 R16, desc[UR16][R10.64+0x800] ;  /* 0x000800100a107981 */ /* 0x002ea8000c1e1b00 */
[----:B------:R-:W2:Y:S02]  /*0760*/  LDG.E.64 R18, desc[UR16][R12.64+0x800] ;  /* 0x000800100c127981 */ /* 0x000ea4000c1e1b00 */
[----:B--2---:R-:W-:-:S07]  /*0770*/  DADD R16, R16, -R18 ;  /* 0x0000000010107229 */ /* 0x004fce0000000812 */
[----:B------:R2:W-:Y:S04]  /*0780*/  STG.E.64 desc[UR16][R14.64+0x800], R16 ;  /* 0x000800100e007986 */ /* 0x0005e8000c101b10 */
.L_x_1139:
[----:B------:R-:W-:Y:S05]  /*0790*/  BSYNC.RECONVERGENT B0 ;  /* 0x0000000000007941 */ /* 0x000fea0003800200 */
.L_x_1138:
[----:B------:R-:W-:Y:S04]  /*07a0*/  BSSY.RECONVERGENT B0, `(.L_x_1140) ;  /* 0x0000006000007945 */ /* 0x000fe80003800200 */
[----:B------:R-:W-:Y:S05]  /*07b0*/  @P4 BRA `(.L_x_1141) ;  /* 0x0000000000104947 */ /* 0x000fea0003800000 */
[----:B-12---:R-:W2:Y:S04]  /*07c0*/  LDG.E.64 R16, desc[UR16][R10.64+0xc00] ;  /* 0x000c00100a107981 */ /* 0x006ea8000c1e1b00 */
[----:B------:R-:W2:Y:S02]  /*07d0*/  LDG.E.64 R18, desc[UR16][R12.64+0xc00] ;  /* 0x000c00100c127981 */ /* 0x000ea4000c1e1b00 */
[----:B--2---:R-:W-:-:S07]  /*07e0*/  DADD R16, R16, -R18 ;  /* 0x0000000010107229 */ /* 0x004fce0000000812 */
[----:B------:R3:W-:Y:S04]  /*07f0*/  STG.E.64 desc[UR16][R14.64+0xc00], R16 ;  /* 0x000c00100e007986 */ /* 0x0007e8000c101b10 */
.L_x_1141:
[----:B------:R-:W-:Y:S05]  /*0800*/  BSYNC.RECONVERGENT B0 ;  /* 0x0000000000007941 */ /* 0x000fea0003800200 */
.L_x_1140:
[----:B------:R-:W-:Y:S04]  /*0810*/  BSSY.RECONVERGENT B0, `(.L_x_1142) ;  /* 0x0000006000007945 */ /* 0x000fe80003800200 */
[----:B------:R-:W-:Y:S05]  /*0820*/  @P3 BRA `(.L_x_1143) ;  /* 0x0000000000103947 */ /* 0x000fea0003800000 */
[----:B-123--:R-:W2:Y:S04]  /*0830*/  LDG.E.64 R16, desc[UR16][R10.64+0x1000] ;  /* 0x001000100a107981 */ /* 0x00eea8000c1e1b00 */
[----:B------:R-:W2:Y:S02]  /*0840*/  LDG.E.64 R18, desc[UR16][R12.64+0x1000] ;  /* 0x001000100c127981 */ /* 0x000ea4000c1e1b00 */
[----:B--2---:R-:W-:-:S07]  /*0850*/  DADD R16, R16, -R18 ;  /* 0x0000000010107229 */ /* 0x004fce0000000812 */
[----:B------:R4:W-:Y:S04]  /*0860*/  STG.E.64 desc[UR16][R14.64+0x1000], R16 ;  /* 0x001000100e007986 */ /* 0x0009e8000c101b10 */
.L_x_1143:
[----:B------:R-:W-:Y:S05]  /*0870*/  BSYNC.RECONVERGENT B0 ;  /* 0x0000000000007941 */ /* 0x000fea0003800200 */
.L_x_1142:
[----:B------:R-:W-:Y:S04]  /*0880*/  BSSY.RECONVERGENT B0, `(.L_x_1144) ;  /* 0x0000006000007945 */ /* 0x000fe80003800200 */
[----:B------:R-:W-:Y:S05]  /*0890*/  @P2 BRA `(.L_x_1145) ;  /* 0x0000000000102947 */ /* 0x000fea0003800000 */
[----:B-1234-:R-:W2:Y:S04]  /*08a0*/  LDG.E.64 R16, desc[UR16][R10.64+0x1400] ;  /* 0x001400100a107981 */ /* 0x01eea8000c1e1b00 */
[----:B------:R-:W2:Y:S02]  /*08b0*/  LDG.E.64 R18, desc[UR16][R12.64+0x1400] ;  /* 0x001400100c127981 */ /* 0x000ea4000c1e1b00 */
[----:B--2---:R-:W-:-:S07]  /*08c0*/  DADD R16, R16, -R18 ;  /* 0x0000000010107229 */ /* 0x004fce0000000812 */
[----:B------:R1:W-:Y:S04]  /*08d0*/  STG.E.64 desc[UR16][R14.64+0x1400], R16 ;  /* 0x001400100e007986 */ /* 0x0003e8000c101b10 */
.L_x_1145:
[----:B------:R-:W-:Y:S05]  /*08e0*/  BSYNC.RECONVERGENT B0 ;  /* 0x0000000000007941 */ /* 0x000fea0003800200 */
.L_x_1144:
[----:B------:R-:W-:Y:S04]  /*08f0*/  BSSY.RECONVERGENT B0, `(.L_x_1146) ;  /* 0x0000006000007945 */ /* 0x000fe80003800200 */
[----:B------:R-:W-:Y:S05]  /*0900*/  @P1 BRA `(.L_x_1147) ;  /* 0x0000000000101947 */ /* 0x000fea0003800000 */
[----:B------:R-:W1:Y:S04]  /*0910*/  LDG.E.64 R10, desc[UR16][R10.64+0x1800] ;  /* 0x001800100a0a7981 */ /* 0x000e68000c1e1b00 */
[----:B------:R-:W1:Y:S02]  /*0920*/  LDG.E.64 R12, desc[UR16][R12.64+0x1800] ;  /* 0x001800100c0c7981 */ /* 0x000e64000c1e1b00 */
[----:B-1234-:R-:W-:-:S07]  /*0930*/  DADD R16, R10, -R12 ;  /* 0x000000000a107229 */ /* 0x01efce000000080c */
[----:B------:R1:W-:Y:S04]  /*0940*/  STG.E.64 desc[UR16][R14.64+0x1800], R16 ;  /* 0x001800100e007986 */ /* 0x0003e8000c101b10 */
.L_x_1147:
[----:B------:R-:W-:Y:S05]  /*0950*/  BSYNC.RECONVERGENT B0 ;  /* 0x0000000000007941 */ /* 0x000fea0003800200 */
.L_x_1146:
[----:B------:R-:W-:Y:S05]  /*0960*/  @!P0 BRA `(.L_x_1135) ;  /* 0x0000000000f48947 */ /* 0x000fea0003800000 */
[----:B------:R-:W-:-:S07]  /*0970*/  IMAD.MOV.U32 R8, RZ, RZ, 0x8 ;  /* 0x00000008ff087424 */ /* 0x000fce00078e00ff */
.L_x_1150:
        /* <DEDUP_REMOVED lines=12> */
[----:B------:R-:W-:Y:S04]  /*0a40*/  @!P0 STG.E.64 desc[UR16][R28.64], R26 ;  /* 0x0000001a1c008986 */ /* 0x000fe8000c101b10 */
[----:B------:R-:W2:Y:S04]  /*0a50*/  @!P1 LDG.E.64 R18, desc[UR16][R14.64] ;  /* 0x000000100e129981 */ /* 0x000ea8000c1e1b00 */
[----:B------:R-:W2:Y:S01]  /*0a60*/  @!P1 LDG.E.64 R20, desc[UR16][R12.64] ;  /* 0x000000100c149981 */ /* 0x000ea2000c1e1b00 */
[----:B------:R-:W-:-:S04]  /*0a70*/  IADD3 R10, PT, PT, R17, 0x100, RZ ;  /* 0x00000100110a7810 */ /* 0x000fc80007ffe0ff */
[----:B------:R-:W-:Y:S01]  /*0a80*/  ISETP.GE.AND P0, PT, R10, UR4, PT ;  /* 0x000000040a007c0c */ /* 0x000fe2000bf06270 */
[----:B------:R-:W-:Y:S01]  /*0a90*/  IMAD.WIDE R10, R11, 0x8, R6 ;  /* 0x000000080b0a7825 */ /* 0x000fe200078e0206 */
[----:B--2---:R-:W-:-:S07]  /*0aa0*/  @!P1 DADD R22, R18, -R20 ;  /* 0x0000000012169229 */ /* 0x004fce0000000814 */
[----:B------:R0:W-:Y:S04]  /*0ab0*/  @!P1 STG.E.64 desc[UR16][R10.64], R22 ;  /* 0x000000160a009986 */ /* 0x0001e8000c101b10 */
[----:B------:R-:W2:Y:S04]  /*0ac0*/  @!P0 LDG.E.64 R18, desc[UR16][R14.64+0x400] ;  /* 0x000400100e128981 */ /* 0x000ea8000c1e1b00 */
[----:B------:R-:W2:Y:S01]  /*0ad0*/  @!P0 LDG.E.64 R20, desc[UR16][R12.64+0x400] ;  /* 0x000400100c148981 */ /* 0x000ea2000c1e1b00 */
[----:B------:R-:W-:-:S05]  /*0ae0*/  VIADD R16, R17, 0x180 ;  /* 0x0000018011107836 */ /* 0x000fca0000000000 */
[----:B------:R-:W-:Y:S01]  /*0af0*/  ISETP.GE.AND P1, PT, R16, UR4, PT ;  /* 0x0000000410007c0c */ /* 0x000fe2000bf26270 */
[----:B--2---:R-:W-:-:S07]  /*0b00*/  @!P0 DADD R24, R18, -R20 ;  /* 0x0000000012188229 */ /* 0x004fce0000000814 */
[----:B------:R1:W-:Y:S05]  /*0b10*/  @!P0 STG.E.64 desc[UR16][R10.64+0x400], R24 ;  /* 0x000400180a008986 */ /* 0x0003ea000c101b10 */
[----:B------:R-:W0:Y:S04]  /*0b20*/  @!P1 LDG.E.64 R18, desc[UR16][R14.64+0x800] ;  /* 0x000800100e129981 */ /* 0x000e28000c1e1b00 */
[----:B------:R-:W0:Y:S01]  /*0b30*/  @!P1 LDG.E.64 R20, desc[UR16][R12.64+0x800] ;  /* 0x000800100c149981 */ /* 0x000e22000c1e1b00 */
[----:B------:R-:W-:-:S04]  /*0b40*/  IADD3 R16, PT, PT, R17, 0x200, RZ ;  /* 0x0000020011107810 */ /* 0x000fc80007ffe0ff */
[----:B------:R-:W-:Y:S01]  /*0b50*/  ISETP.GE.AND P0, PT, R16, UR4, PT ;  /* 0x0000000410007c0c */ /* 0x000fe2000bf06270 */
[----:B0-----:R-:W-:-:S07]  /*0b60*/  @!P1 DADD R22, R18, -R20 ;  /* 0x0000000012169229 */ /* 0x001fce0000000814 */
[----:B------:R0:W-:Y:S05]  /*0b70*/  @!P1 STG.E.64 desc[UR16][R10.64+0x800], R22 ;  /* 0x000800160a009986 */ /* 0x0001ea000c101b10 */
[----:B------:R-:W1:Y:S04]  /*0b80*/  @!P0 LDG.E.64 R18, desc[UR16][R14.64+0xc00] ;  /* 0x000c00100e128981 */ /* 0x000e68000c1e1b00 */
[----:B------:R-:W1:Y:S01]  /*0b90*/  @!P0 LDG.E.64 R20, desc[UR16][R12.64+0xc00] ;  /* 0x000c00100c148981 */ /* 0x000e62000c1e1b00 */
[----:B------:R-:W-:-:S05]  /*0ba0*/  VIADD R16, R17, 0x280 ;  /* 0x0000028011107836 */ /* 0x000fca0000000000 */
[----:B------:R-:W-:Y:S01]  /*0bb0*/  ISETP.GE.AND P1, PT, R16, UR4, PT ;  /* 0x0000000410007c0c */ /* 0x000fe2000bf26270 */
[----:B-1----:R-:W-:-:S07]  /*0bc0*/  @!P0 DADD R24, R18, -R20 ;  /* 0x0000000012188229 */ /* 0x002fce0000000814 */
[----:B------:R1:W-:Y:S05]  /*0bd0*/  @!P0 STG.E.64 desc[UR16][R10.64+0xc00], R24 ;  /* 0x000c00180a008986 */ /* 0x0003ea000c101b10 */
[----:B------:R-:W0:Y:S04]  /*0be0*/  @!P1 LDG.E.64 R18, desc[UR16][R14.64+0x1000] ;  /* 0x001000100e129981 */ /* 0x000e28000c1e1b00 */
[----:B------:R-:W0:Y:S01]  /*0bf0*/  @!P1 LDG.E.64 R20, desc[UR16][R12.64+0x1000] ;  /* 0x001000100c149981 */ /* 0x000e22000c1e1b00 */
[----:B------:R-:W-:-:S04]  /*0c00*/  IADD3 R16, PT, PT, R17, 0x300, RZ ;  /* 0x0000030011107810 */ /* 0x000fc80007ffe0ff */
[----:B------:R-:W-:Y:S01]  /*0c10*/  ISETP.GE.AND P0, PT, R16, UR4, PT ;  /* 0x0000000410007c0c */ /* 0x000fe2000bf06270 */
[----:B0-----:R-:W-:-:S07]  /*0c20*/  @!P1 DADD R22, R18, -R20 ;  /* 0x0000000012169229 */ /* 0x001fce0000000814 */
[----:B------:R1:W-:Y:S05]  /*0c30*/  @!P1 STG.E.64 desc[UR16][R10.64+0x1000], R22 ;  /* 0x001000160a009986 */ /* 0x0003ea000c101b10 */
[----:B------:R-:W2:Y:S04]  /*0c40*/  @!P0 LDG.E.64 R18, desc[UR16][R14.64+0x1400] ;  /* 0x001400100e128981 */ /* 0x000ea8000c1e1b00 */
[----:B------:R-:W2:Y:S01]  /*0c50*/  @!P0 LDG.E.64 R20, desc[UR16][R12.64+0x1400] ;  /* 0x001400100c148981 */ /* 0x000ea2000c1e1b00 */
[----:B------:R-:W-:Y:S01]  /*0c60*/  VIADD R17, R17, 0x380 ;  /* 0x0000038011117836 */ /* 0x000fe20000000000 */
[----:B------:R-:W-:Y:S01]  /*0c70*/  IADD3 R8, PT, PT, R8, 0x8, RZ ;  /* 0x0000000808087810 */ /* 0x000fe20007ffe0ff */
[----:B------:R-:W-:Y:S03]  /*0c80*/  BSSY.RECONVERGENT B0, `(.L_x_1148) ;  /* 0x000000a000007945 */ /* 0x000fe60003800200 */
[----:B------:R-:W-:Y:S01]  /*0c90*/  ISETP.NE.AND P1, PT, R8, R0, PT ;  /* 0x000000000800720c */ /* 0x000fe20003f25270 */
[----:B--2---:R-:W-:-:S07]  /*0ca0*/  @!P0 DADD R18, R18, -R20 ;  /* 0x0000000012128229 */ /* 0x004fce0000000814 */
[----:B------:R1:W-:Y:S01]  /*0cb0*/  @!P0 STG.E.64 desc[UR16][R10.64+0x1400], R18 ;  /* 0x001400120a008986 */ /* 0x0003e2000c101b10 */
[----:B------:R-:W-:-:S13]  /*0cc0*/  ISETP.GE.AND P0, PT, R17, UR4, PT ;  /* 0x0000000411007c0c */ /* 0x000fda000bf06270 */
[----:B-1----:R-:W-:Y:S05]  /*0cd0*/  @P0 BRA `(.L_x_1149) ;  /* 0x0000000000100947 */ /* 0x002fea0003800000 */
[----:B------:R-:W2:Y:S04]  /*0ce0*/  LDG.E.64 R14, desc[UR16][R14.64+0x1800] ;  /* 0x001800100e0e7981 */ /* 0x000ea8000c1e1b00 */
[----:B------:R-:W2:Y:S02]  /*0cf0*/  LDG.E.64 R12, desc[UR16][R12.64+0x1800] ;  /* 0x001800100c0c7981 */ /* 0x000ea4000c1e1b00 */
[----:B--2---:R-:W-:-:S07]  /*0d00*/  DADD R16, R14, -R12 ;  /* 0x000000000e107229 */ /* 0x004fce000000080c */
[----:B------:R0:W-:Y:S04]  /*0d10*/  STG.E.64 desc[UR16][R10.64+0x1800], R16 ;  /* 0x001800100a007986 */ /* 0x0001e8000c101b10 */
.L_x_1149:
[----:B------:R-:W-:Y:S05]  /*0d20*/  BSYNC.RECONVERGENT B0 ;  /* 0x0000000000007941 */ /* 0x000fea0003800200 */
.L_x_1148:
[----:B------:R-:W-:Y:S05]  /*0d30*/  @P1 BRA `(.L_x_1150) ;  /* 0xfffffffc00101947 */ /* 0x000fea000383ffff */
.L_x_1135:
        /* <DEDUP_REMOVED lines=18> */
[----:B--2---:R-:W-:-:S07]  /*0e60*/  @!P0 DADD R18, R14, -R16 ;  /* 0x000000000e128229 */ /* 0x004fce0000000810 */
        /* <DEDUP_REMOVED lines=17> */
[----:B--2---:R-:W-:-:S07]  /*0f80*/  @!P0 DADD R18, R26, -R28 ;  /* 0x000000001a128229 */ /* 0x004fce000000081c */
[----:B------:R0:W-:Y:S04]  /*0f90*/  @!P0 STG.E.64 desc[UR16][R14.64], R18 ;  /* 0x000000120e008986 */ /* 0x0001e8000c101b10 */
[----:B------:R-:W2:Y:S04]  /*0fa0*/  @!P1 LDG.E.64 R20, desc[UR16][R20.64] ;  /* 0x0000001014149981 */ /* 0x000ea8000c1e1b00 */
[----:B------:R-:W2:Y:S01]  /*0fb0*/  @!P1 LDG.E.64 R22, desc[UR16][R22.64] ;  /* 0x0000001016169981 */ /* 0x000ea2000c1e1b00 */
[----:B-1----:R-:W-:-:S04]  /*0fc0*/  @!P1 IMAD.WIDE R16, R11, 0x8, R6 ;  /* 0x000000080b109825 */ /* 0x002fc800078e0206 */
[----:B------:R-:W-:Y:S01]  /*0fd0*/  VIADD R0, R0, 0x4 ;  /* 0x0000000400007836 */ /* 0x000fe20000000000 */
[----:B--2---:R-:W-:-:S07]  /*0fe0*/  @!P1 DADD R12, R20, -R22 ;  /* 0x00000000140c9229 */ /* 0x004fce0000000816 */
[----:B------:R0:W-:Y:S04]  /*0ff0*/  @!P1 STG.E.64 desc[UR16][R16.64], R12 ;  /* 0x0000000c10009986 */ /* 0x0001e8000c101b10 */
.L_x_1151:
        /* <DEDUP_REMOVED lines=20> */
[----:B------:R-:W-:Y:S01]  /*1140*/  @!P1 IMAD.WIDE R12, R23, 0x8, R6 ;  /* 0x00000008170c9825 */ /* 0x000fe200078e0206 */
[----:B------:R-:W-:Y:S01]  /*1150*/  IADD3 R0, PT, PT, R0, 0x2, RZ ;  /* 0x0000000200007810 */ /* 0x000fe20007ffe0ff */
[----:B--2---:R-:W-:-:S07]  /*1160*/  @!P1 DADD R10, R18, -R20 ;  /* 0x00000000120a9229 */ /* 0x004fce0000000814 */
[----:B------:R0:W-:Y:S04]  /*1170*/  @!P1 STG.E.64 desc[UR16][R12.64], R10 ;  /* 0x0000000a0c009986 */ /* 0x0001e8000c101b10 */
.L_x_1152:
        /* <DEDUP_REMOVED lines=9> */
[----:B-----5:R-:W-:-:S07]  /*1210*/  DADD R8, R2, -R4 ;  /* 0x0000000002087229 */ /* 0x020fce0000000804 */
[----:B------:R-:W-:Y:S01]  /*1220*/  STG.E.64 desc[UR16][R6.64], R8 ;  /* 0x0000000806007986 */ /* 0x000fe2000c101b10 */
[----:B------:R-:W-:Y:S05]  /*1230*/  EXIT ;  /* 0x000000000000794d */ /* 0x000fea0003800000 */
.L_x_1134:
        /* <DEDUP_REMOVED lines=29> */
.L_x_1154:
        /* <DEDUP_REMOVED lines=8> */
[----:B--2---:R-:W-:-:S07]  /*1490*/  DADD R16, R16, -R18 ;  /* 0x0000000010107229 */ /* 0x004fce0000000812 */
[----:B------:R0:W-:Y:S04]  /*14a0*/  STG.E.64 desc[UR16][R8.64+-0x1000], R16 ;  /* 0xfff0001008007986 */ /* 0x0001e8000c101b10 */
[----:B------:R-:W2:Y:S04]  /*14b0*/  LDG.E.64 R18, desc[UR16][R14.64+0x400] ;  /* 0x000400100e127981 */ /* 0x000ea8000c1e1b00 */
[----:B------:R-:W2:Y:S02]  /*14c0*/  LDG.E.64 R22, desc[UR16][R12.64+-0xc00] ;  /* 0xfff400100c167981 */ /* 0x000ea4000c1e1b00 */
[----:B--2---:R-:W-:-:S07]  /*14d0*/  DADD R18, R18, -R22 ;  /* 0x0000000012127229 */ /* 0x004fce0000000816 */
[----:B------:R1:W-:Y:S04]  /*14e0*/  STG.E.64 desc[UR16][R8.64+-0xc00], R18 ;  /* 0xfff4001208007986 */ /* 0x0003e8000c101b10 */
[----:B------:R-:W2:Y:S04]  /*14f0*/  LDG.E.64 R22, desc[UR16][R14.64+0x800] ;  /* 0x000800100e167981 */ /* 0x000ea8000c1e1b00 */
[----:B------:R-:W2:Y:S02]  /*1500*/  LDG.E.64 R24, desc[UR16][R12.64+-0x800] ;  /* 0xfff800100c187981 */ /* 0x000ea4000c1e1b00 */
[----:B--2---:R-:W-:-:S07]  /*1510*/  DADD R22, R22, -R24 ;  /* 0x0000000016167229 */ /* 0x004fce0000000818 */
[----:B------:R2:W-:Y:S04]  /*1520*/  STG.E.64 desc[UR16][R8.64+-0x800], R22 ;  /* 0xfff8001608007986 */ /* 0x0005e8000c101b10 */
[----:B------:R-:W3:Y:S04]  /*1530*/  LDG.E.64 R24, desc[UR16][R14.64+0xc00] ;  /* 0x000c00100e187981 */ /* 0x000ee8000c1e1b00 */
[----:B------:R-:W3:Y:S02]  /*1540*/  LDG.E.64 R26, desc[UR16][R12.64+-0x400] ;  /* 0xfffc00100c1a7981 */ /* 0x000ee4000c1e1b00 */
[----:B---3--:R-:W-:-:S07]  /*1550*/  DADD R24, R24, -R26 ;  /* 0x0000000018187229 */ /* 0x008fce000000081a */
[----:B------:R3:W-:Y:S04]  /*1560*/  STG.E.64 desc[UR16][R8.64+-0x400], R24 ;  /* 0xfffc001808007986 */ /* 0x0007e8000c101b10 */
[----:B0-----:R-:W4:Y:S04]  /*1570*/  LDG.E.64 R16, desc[UR16][R14.64+0x1000] ;  /* 0x001000100e107981 */ /* 0x001f28000c1e1b00 */
[----:B------:R-:W4:Y:S02]  /*1580*/  LDG.E.64 R26, desc[UR16][R12.64] ;  /* 0x000000100c1a7981 */ /* 0x000f24000c1e1b00 */
[----:B----4-:R-:W-:-:S07]  /*1590*/  DADD R16, R16, -R26 ;  /* 0x0000000010107229 */ /* 0x010fce000000081a */
[----:B------:R0:W-:Y:S04]  /*15a0*/  STG.E.64 desc[UR16][R8.64], R16 ;  /* 0x0000001008007986 */ /* 0x0001e8000c101b10 */
[----:B-1----:R-:W4:Y:S04]  /*15b0*/  LDG.E.64 R18, desc[UR16][R14.64+0x1400] ;  /* 0x001400100e127981 */ /* 0x002f28000c1e1b00 */
[----:B------:R-:W4:Y:S02]  /*15c0*/  LDG.E.64 R26, desc[UR16][R12.64+0x400] ;  /* 0x000400100c1a7981 */ /* 0x000f24000c1e1b00 */
[----:B----4-:R-:W-:-:S07]  /*15d0*/  DADD R18, R18, -R26 ;  /* 0x0000000012127229 */ /* 0x010fce000000081a */
[----:B------:R1:W-:Y:S04]  /*15e0*/  STG.E.64 desc[UR16][R8.64+0x400], R18 ;  /* 0x0004001208007986 */ /* 0x0003e8000c101b10 */
[----:B--2---:R-:W2:Y:S04]  /*15f0*/  LDG.E.64 R22, desc[UR16][R14.64+0x1800] ;  /* 0x001800100e167981 */ /* 0x004ea8000c1e1b00 */
[----:B------:R-:W2:Y:S02]  /*1600*/  LDG.E.64 R26, desc[UR16][R12.64+0x800] ;  /* 0x000800100c1a7981 */ /* 0x000ea4000c1e1b00 */
[----:B--2---:R-:W-:-:S07]  /*1610*/  DADD R22, R22, -R26 ;  /* 0x0000000016167229 */ /* 0x004fce000000081a */
[----:B------:R2:W-:Y:S04]  /*1620*/  STG.E.64 desc[UR16][R8.64+0x800], R22 ;  /* 0x0008001608007986 */ /* 0x0005e8000c101b10 */
[----:B---3--:R-:W3:Y:S04]  /*1630*/  LDG.E.64 R24, desc[UR16][R14.64+0x1c00] ;  /* 0x001c00100e187981 */ /* 0x008ee8000c1e1b00 */
[----:B------:R-:W3:Y:S02]  /*1640*/  LDG.E.64 R26, desc[UR16][R12.64+0xc00] ;  /* 0x000c00100c1a7981 */ /* 0x000ee4000c1e1b00 */
[----:B---3--:R-:W-:-:S07]  /*1650*/  DADD R24, R24, -R26 ;  /* 0x0000000018187229 */ /* 0x008fce000000081a */
        /* <DEDUP_REMOVED lines=8> */
[----:B----4-:R-:W-:-:S03]  /*16e0*/  DADD R26, R16, -R26 ;  /* 0x00000000101a7229 */ /* 0x010fc6000000081a */
[----:B------:R-:W-:-:S04]  /*16f0*/  IMAD.WIDE R16, R10, 0x8, R28 ;  /* 0x000000080a107825 */ /* 0x000fc800078e021c */
[----:B------:R0:W-:Y:S04]  /*1700*/  STG.E.64 desc[UR16][R8.64+0x1000], R26 ;  /* 0x0010001a08007986 */ /* 0x0001e8000c101b10 */
[----:B--2---:R-:W2:Y:S04]  /*1710*/  LDG.E.64 R22, desc[UR16][R16.64+-0xc00] ;  /* 0xfff4001010167981 */ /* 0x004ea8000c1e1b00 */
[----:B------:R-:W2:Y:S01]  /*1720*/  LDG.E.64 R14, desc[UR16][R18.64+-0xc00] ;  /* 0xfff40010120e7981 */ /* 0x000ea2000c1e1b00 */
[----:B------:R-:W-:Y:S01]  /*1730*/  MOV R13, UR14 ;  /* 0x0000000e000d7c02 */ /* 0x000fe20008000f00 */
[----:B------:R-:W-:-:S04]  /*1740*/  IMAD.U32 R12, RZ, RZ, UR26 ;  /* 0x0000001aff0c7e24 */ /* 0x000fc8000f8e00ff */
[----:B------:R-:W-:Y:S01]  /*1750*/  IMAD.WIDE R12, R10, 0x8, R12 ;  /* 0x000000080a0c7825 */ /* 0x000fe200078e020c */
[----:B--2---:R-:W-:-:S07]  /*1760*/  DADD R14, R22, -R14 ;  /* 0x00000000160e7229 */ /* 0x004fce000000080e */
[----:B------:R1:W-:Y:S04]  /*1770*/  STG.E.64 desc[UR16][R12.64], R14 ;  /* 0x0000000e0c007986 */ /* 0x0003e8000c101b10 */
[----:B------:R-:W2:Y:S04]  /*1780*/  LDG.E.64 R22, desc[UR16][R16.64+-0x800] ;  /* 0xfff8001010167981 */ /* 0x000ea8000c1e1b00 */
[----:B---3--:R-:W2:Y:S02]  /*1790*/  LDG.E.64 R24, desc[UR16][R18.64+-0x800] ;  /* 0xfff8001012187981 */ /* 0x008ea4000c1e1b00 */
[----:B--2---:R-:W-:-:S07]  /*17a0*/  DADD R22, R22, -R24 ;  /* 0x0000000016167229 */ /* 0x004fce0000000818 */
[----:B------:R2:W-:Y:S04]  /*17b0*/  STG.E.64 desc[UR16][R12.64+0x400], R22 ;  /* 0x000400160c007986 */ /* 0x0005e8000c101b10 */
[----:B0-----:R-:W3:Y:S04]  /*17c0*/  LDG.E.64 R8, desc[UR16][R16.64+-0x400] ;  /* 0xfffc001010087981 */ /* 0x001ee8000c1e1b00 */
[----:B------:R-:W3:Y:S02]  /*17d0*/  LDG.E.64 R24, desc[UR16][R18.64+-0x400] ;  /* 0xfffc001012187981 */ /* 0x000ee4000c1e1b00 */
[----:B---3--:R-:W-:-:S07]  /*17e0*/  DADD R8, R8, -R24 ;  /* 0x0000000008087229 */ /* 0x008fce0000000818 */
[----:B------:R0:W-:Y:S04]  /*17f0*/  STG.E.64 desc[UR16][R12.64+0x800], R8 ;  /* 0x000800080c007986 */ /* 0x0001e8000c101b10 */
[----:B------:R-:W3:Y:S04]  /*1800*/  LDG.E.64 R24, desc[UR16][R16.64] ;  /* 0x0000001010187981 */ /* 0x000ee8000c1e1b00 */
[----:B------:R-:W3:Y:S02]  /*1810*/  LDG.E.64 R26, desc[UR16][R18.64] ;  /* 0x00000010121a7981 */ /* 0x000ee4000c1e1b00 */
[----:B---3--:R-:W-:-:S07]  /*1820*/  DADD R24, R24, -R26 ;  /* 0x0000000018187229 */ /* 0x008fce000000081a */
        /* <DEDUP_REMOVED lines=16> */
[----:B--2---:R-:W-:-:S07]  /*1930*/  DADD R8, R8, -R26 ;  /* 0x0000000008087229 */ /* 0x004fce000000081a */
[----:B------:R3:W-:Y:S01]  /*1940*/  STG.E.64 desc[UR16][R12.64+0x1800], R8 ;  /* 0x001800080c007986 */ /* 0x0007e2000c101b10 */
[----:B------:R-:W-:Y:S05]  /*1950*/  BRA.U UP0, `(.L_x_1154) ;  /* 0xfffffff900ac7547 */ /* 0x000fea000b83ffff */
.L_x_1153:
        /* <DEDUP_REMOVED lines=24> */
[----:B--2---:R-:W-:Y:S01]  /*1ae0*/  DADD R14, R12, -R14 ;  /* 0x000000000c0e7229 */ /* 0x004fe2000000080e */
[----:B------:R-:W-:-:S06]  /*1af0*/  IMAD.WIDE R12, R17, 0x8, R6 ;  /* 0x00000008110c7825 */ /* 0x000fcc00078e0206 */
        /* <DEDUP_REMOVED lines=25> */
[----:B---3--:R-:W2:Y:S04]  /*1c90*/  LDG.E.64 R20, desc[UR16][R10.64+0x1c00] ;  /* 0x001c00100a147981 */ /* 0x008ea8000c1e1b00 */
[----:B------:R-:W2:Y:S01]  /*1ca0*/  LDG.E.64 R22, desc[UR16][R8.64+0x1c00] ;  /* 0x001c001008167981 */ /* 0x000ea2000c1e1b00 */
[----:B------:R-:W-:Y:S01]  /*1cb0*/  UIADD3 UR4, UPT, UPT, UR4, 0x8, URZ ;  /* 0x0000000804047890 */ /* 0x000fe2000fffe0ff */
[----:B--2---:R-:W-:-:S07]  /*1cc0*/  DADD R20, R20, -R22 ;  /* 0x0000000014147229 */ /* 0x004fce0000000816 */
[----:B------:R0:W-:Y:S04]  /*1cd0*/  STG.E.64 desc[UR16][R12.64+0x1c00], R20 ;  /* 0x001c00140c007986 */ /* 0x0001e8000c101b10 */
.L_x_1155:
        /* <DEDUP_REMOVED lines=22> */
[----:B------:R-:W2:Y:S04]  /*1e40*/  LDG.E.64 R12, desc[UR16][R2.64+0xc00] ;  /* 0x000c0010020c7981 */ /* 0x000ea8000c1e1b00 */
[----:B------:R-:W2:Y:S01]  /*1e50*/  LDG.E.64 R14, desc[UR16][R4.64+0xc00] ;  /* 0x000c0010040e7981 */ /* 0x000ea2000c1e1b00 */
[----:B------:R-:W-:Y:S01]  /*1e60*/  UIADD3 UR4, UPT, UPT, UR4, 0x4, URZ ;  /* 0x0000000404047890 */ /* 0x000fe2000fffe0ff */
[----:B--2---:R-:W-:-:S07]  /*1e70*/  DADD R12, R12, -R14 ;  /* 0x000000000c0c7229 */ /* 0x004fce000000080e */
[----:B------:R1:W-:Y:S04]  /*1e80*/  STG.E.64 desc[UR16][R16.64+0xc00], R12 ;  /* 0x000c000c10007986 */ /* 0x0003e8000c101b10 */
.L_x_1156:
[----:B------:R-:W-:Y:S05]  /*1e90*/  @!P0 EXIT ;  /* 0x000000000000894d */ /* 0x000fea0003800000 */
[----:B-1----:R-:W-:Y:S01]  /*1ea0*/  MOV R11, UR4 ;  /* 0x00000004000b7c02 */ /* 0x002fe20008000f00 */
[----:B------:R-:W-:-:S04]  /*1eb0*/  UIADD3 UR5, UPT, UPT, -UR5, URZ, URZ ;  /* 0x000000ff05057290 */ /* 0x000fc8000fffe1ff */
[----:B------:R-:W-:-:S08]  /*1ec0*/  IMAD R11, R11, 0x80, R0 ;  /* 0x000000800b0b7824 */ /* 0x000fd000078e0200 */
.L_x_1157:
        /* <DEDUP_REMOVED lines=13> */
[----:B---3--:R-:W-:-:S07]  /*1fa0*/  DADD R8, R6, -R4 ;  /* 0x0000000006087229 */ /* 0x008fce0000000804 */
[----:B------:R1:W-:Y:S04]  /*1fb0*/  STG.E.64 desc[UR16][R2.64], R8 ;  /* 0x0000000802007986 */ /* 0x0003e8000c101b10 */
[----:B------:R-:W-:Y:S05]  /*1fc0*/  @!P0 EXIT ;  /* 0x000000000000894d */ /* 0x000fea0003800000 */
[----:B------:R-:W-:Y:S01]  /*1fd0*/  IADD3 R11, PT, PT, R11, 0x80, RZ ;  /* 0x000000800b0b7810 */ /* 0x000fe20007ffe0ff */
[----:B------:R-:W-:Y:S06]  /*1fe0*/  BRA `(.L_x_1157) ;  /* 0xfffffffc00b87947 */ /* 0x000fec000383ffff */
.L_x_1158:
        /* <DEDUP_REMOVED lines=9> */
.L_x_1220:


//--------------------- .text._ZN3cub18CUB_300001_SM_10006detail9transform16transform_kernelINS2_10policy_hubILb1EN4cuda3std3__45tupleIJN6thrust24THRUST_300001_SM_1000_NS6detail15normal_iteratorINSA_10device_ptrIdEEEESF_EEEE10policy1000Ei11sub_functorIdESF_JPdSL_EEEvT0_iT1_T2_DpNS2_10kernel_argIT3_EE --------------------------
	.section	.text._ZN3cub18CUB_300001_SM_10006detail9transform16transform_kernelINS2_10policy_hubILb1EN4cuda3std3__45tupleIJN6thrust24THRUST_300001_SM_1000_NS6detail15normal_iteratorINSA_10device_ptrIdEEEESF_EEEE10policy1000Ei11sub_functorIdESF_JPdSL_EEEvT0_iT1_T2_DpNS2_10kernel_argIT3_EE,"ax",@progbits
	.align	128
        .global         _ZN3cub18CUB_300001_SM_10006detail9transform16transform_kernelINS2_10policy_hubILb1EN4cuda3std3__45tupleIJN6thrust24THRUST_300001_SM_1000_NS6detail15normal_iteratorINSA_10device_ptrIdEEEESF_EEEE10policy1000Ei11sub_functorIdESF_JPdSL_EEEvT0_iT1_T2_DpNS2_10kernel_argIT3_EE
        .type           _ZN3cub18CUB_300001_SM_10006detail9transform16transform_kernelINS2_10policy_hubILb1EN4cuda3std3__45tupleIJN6thrust24THRUST_300001_SM_1000_NS6detail15normal_iteratorINSA_10device_ptrIdEEEESF_EEEE10policy1000Ei11sub_functorIdESF_JPdSL_EEEvT0_iT1_T2_DpNS2_10kernel_argIT3_EE,@function
        .size           _ZN3cub18CUB_300001_SM_10006detail9transform16transform_kernelINS2_10policy_hubILb1EN4cuda3std3__45tupleIJN6thrust24THRUST_300001_SM_1000_NS6detail15normal_iteratorINSA_10device_ptrIdEEEESF_EEEE10policy1000Ei11sub_functorIdESF_JPdSL_EEEvT0_iT1_T2_DpNS2_10kernel_argIT3_EE,(.L_x_1221 - _ZN3cub18CUB_300001_SM_10006detail9transform16transform_kernelINS2_10policy_hubILb1EN4cuda3std3__45tupleIJN6thrust24THRUST_300001_SM_1000_NS6detail15normal_iteratorINSA_10device_ptrIdEEEESF_EEEE10policy1000Ei11sub_functorIdESF_JPdSL_EEEvT0_iT1_T2_DpNS2_10kernel_argIT3_EE)
        .other          _ZN3cub18CUB_300001_SM_10006detail9transform16transform_kernelINS2_10policy_hubILb1EN4cuda3std3__45tupleIJN6thrust24THRUST_300001_SM_1000_NS6detail15normal_iteratorINSA_10device_ptrIdEEEESF_EEEE10policy1000Ei11sub_functorIdESF_JPdSL_EEEvT0_iT1_T2_DpNS2_10kernel_argIT3_EE,@"STO_CUDA_ENTRY STV_DEFAULT"
_ZN3cub18CUB_300001_SM_10006detail9transform16transform_kernelINS2_10policy_hubILb1EN4cuda3std3__45tupleIJN6thrust24THRUST_300001_SM_1000_NS6detail15normal_iteratorINSA_10device_ptrIdEEEESF_EEEE10policy1000Ei11sub_functorIdESF_JPdSL_EEEvT0_iT1_T2_DpNS2_10kernel_argIT3_EE:
.text._ZN3cub18CUB_300001_SM_10006detail9transform16transform_kernelINS2_10policy_hubILb1EN4cuda3std3__45tupleIJN6thrust24THRUST_300001_SM_1000_NS6detail15normal_iteratorINSA_10device_ptrIdEEEESF_EEEE10policy1000Ei11sub_functorIdESF_JPdSL_EEEvT0_iT1_T2_DpNS2_10kernel_argIT3_EE:
        /* <DEDUP_REMOVED lines=20> */
.L_x_1162:
[----:B------:R-:W-:Y:S01]  /*0140*/  VIADD R5, R5, 0x4000 ;  /* 0x0000400005057836 */ /* 0x000fe20000000000 */
[----:B------:R0:W-:Y:S04]  /*0150*/  CCTL.E.PF2 [R2] ;  /* 0x000000000200798f */ /* 0x0001e80000800100 */
[----:B------:R-:W-:Y:S02]  /*0160*/  ISETP.GE.AND P0, PT, R5, UR6, PT ;  /* 0x0000000605007c0c */ /* 0x000fe4000bf06270 */
[----:B0-----:R-:W-:-:S04]  /*0170*/  IADD3 R2, P1, PT, R2, 0x4000, RZ ;  /* 0x0000400002027810 */ /* 0x001fc80007f3e0ff */
[----:B------:R-:W-:-:S07]  /*0180*/  IADD3.X R3, PT, PT, RZ, R3, RZ, P1, !PT ;  /* 0x00000003ff037210 */ /* 0x000fce0000ffe4ff */
[----:B------:R-:W-:Y:S05]  /*0190*/  @!P0 BRA `(.L_x_1162) ;  /* 0xfffffffc00e88947 */ /* 0x000fea000383ffff */
[----:B------:R-:W-:Y:S05]  /*01a0*/  BSYNC.RECONVERGENT B1 ;  /* 0x0000000000017941 */ /* 0x000fea0003800200 */
.L_x_1161:
[----:B------:R-:W0:Y:S01]  /*01b0*/  LDC.64 R2, c[0x0][0x3a8] ;  /* 0x0000ea00ff027b82 */ /* 0x000e220000000a00 */
[----:B------:R-:W-:Y:S02]  /*01c0*/  IMAD.U32 R5, RZ, RZ, UR20 ;  /* 0x00000014ff057e24 */ /* 0x000fe4000f8e00ff */
[----:B0-----:R-:W-:-:S04]  /*01d0*/  IMAD.WIDE.U32 R2, R0, 0x80, R2 ;  /* 0x0000008000027825 */ /* 0x001fc800078e0002 */
[----:B------:R-:W-:-:S07]  /*01e0*/  IMAD.WIDE R2, R5, 0x8, R2 ;  /* 0x0000000805027825 */ /* 0x000fce00078e0202 */
.L_x_1163:
[----:B------:R-:W-:Y:S01]  /*01f0*/  IADD3 R4, PT, PT, R4, 0x4000, RZ ;  /* 0x0000400004047810 */ /* 0x000fe20007ffe0ff */
[----:B------:R0:W-:Y:S03]  /*0200*/  CCTL.E.PF2 [R2] ;  /* 0x000000000200798f */ /* 0x0001e60000800100 */
[----:B------:R-:W-:Y:S02]  /*0210*/  ISETP.GE.AND P0, PT, R4, UR6, PT ;  /* 0x0000000604007c0c */ /* 0x000fe4000bf06270 */
[----:B0-----:R-:W-:-:S05]  /*0220*/  IADD3 R2, P1, PT, R2, 0x4000, RZ ;  /* 0x0000400002027810 */ /* 0x001fca0007f3e0ff */
[----:B------:R-:W-:-:S06]  /*0230*/  IMAD.X R3, RZ, RZ, R3, P1 ;  /* 0x000000ffff037224 */ /* 0x000fcc00008e0603 */
[----:B------:R-:W-:Y:S05]  /*0240*/  @!P0 BRA `(.L_x_1163) ;  /* 0xfffffffc00e88947 */ /* 0x000fea000383ffff */
.L_x_1160:
[----:B------:R-:W-:Y:S05]  /*0250*/  BSYNC.RECONVERGENT B0 ;  /* 0x0000000000007941 */ /* 0x000fea0003800200 */
.L_x_1159:
        /* <DEDUP_REMOVED lines=34> */
.L_x_1166:
        /* <DEDUP_REMOVED lines=85> */
[----:B--2---:R-:W-:-:S07]  /*09d0*/  DADD R10, R10, -R24 ;  /* 0x000000000a0a7229 */ /* 0x004fce0000000818 */
[----:B------:R3:W-:Y:S01]  /*09e0*/  STG.E.64 desc[UR14][R12.64+0xc00], R10 ;  /* 0x000c000a0c007986 */ /* 0x0007e2000c101b0e */
[----:B------:R-:W-:Y:S05]  /*09f0*/  BRA.U UP0, `(.L_x_1166) ;  /* 0xfffffff900a07547 */ /* 0x000fea000b83ffff */
.L_x_1165:
        /* <DEDUP_REMOVED lines=57> */
.L_x_1167:
        /* <DEDUP_REMOVED lines=27> */
.L_x_1168:
        /* <DEDUP_REMOVED lines=9> */
.L_x_1169:
        /* <DEDUP_REMOVED lines=14> */
[----:B--2---:R-:W-:-:S07]  /*10b0*/  DADD R8, R6, -R4 ;  /* 0x0000000006087229 */ /* 0x004fce0000000804 */
[----:B------:R1:W-:Y:S01]  /*10c0*/  STG.E.64 desc[UR14][R2.64], R8 ;  /* 0x0000000802007986 */ /* 0x0003e2000c101b0e */
[----:B------:R-:W-:Y:S05]  /*10d0*/  BRA.U UP0, `(.L_x_1169) ;  /* 0xfffffffd00bc7547 */ /* 0x000fea000b83ffff */
[----:B------:R-:W-:Y:S05]  /*10e0*/  EXIT ;  /* 0x000000000000794d */ /* 0x000fea0003800000 */
.L_x_1164:
        /* <DEDUP_REMOVED lines=24> */
.L_x_1173:
        /* <DEDUP_REMOVED lines=15> */
[----:B------:R-:W-:Y:S01]  /*1360*/  IADD3 R10, PT, PT, R11, 0x100, RZ ;  /* 0x000001000b0a7810 */ /* 0x000fe20007ffe0ff */
[----:B------:R-:W-:-:S03]  /*1370*/  IMAD.WIDE R16, R17, 0x8, R2 ;  /* 0x0000000811107825 */ /* 0x000fc600078e0202 */
[----:B------:R-:W-:Y:S01]  /*1380*/  ISETP.GE.AND P0, PT, R10, UR16, PT ;  /* 0x000000100a007c0c */ /* 0x000fe2000bf06270 */
[----:B--2---:R-:W-:-:S07]  /*1390*/  @!P1 DADD R26, R26, -R28 ;  /* 0x000000001a1a9229 */ /* 0x004fce000000081c */
[----:B------:R-:W-:Y:S05]  /*13a0*/  @!P1 STG.E.64 desc[UR14][R16.64], R26 ;  /* 0x0000001a10009986 */ /* 0x000fea000c101b0e */
[----:B------:R-:W2:Y:S04]  /*13b0*/  @!P0 LDG.E.64 R18, desc[UR14][R12.64+0x400] ;  /* 0x0004000e0c128981 */ /* 0x000ea8000c1e1b00 */
[----:B------:R-:W2:Y:S01]  /*13c0*/  @!P0 LDG.E.64 R20, desc[UR14][R14.64+0x400] ;  /* 0x0004000e0e148981 */ /* 0x000ea2000c1e1b00 */
[----:B------:R-:W-:-:S05]  /*13d0*/  VIADD R10, R11, 0x180 ;  /* 0x000001800b0a7836 */ /* 0x000fca0000000000 */
[----:B------:R-:W-:Y:S01]  /*13e0*/  ISETP.GE.AND P1, PT, R10, UR16, PT ;  /* 0x000000100a007c0c */ /* 0x000fe2000bf26270 */
[----:B--2---:R-:W-:-:S07]  /*13f0*/  @!P0 DADD R18, R18, -R20 ;  /* 0x0000000012128229 */ /* 0x004fce0000000814 */
[----:B------:R1:W-:Y:S05]  /*1400*/  @!P0 STG.E.64 desc[UR14][R16.64+0x400], R18 ;  /* 0x0004001210008986 */ /* 0x0003ea000c101b0e */
[----:B------:R-:W2:Y:S04]  /*1410*/  @!P1 LDG.E.64 R20, desc[UR14][R12.64+0x800] ;  /* 0x0008000e0c149981 */ /* 0x000ea8000c1e1b00 */
[----:B0-----:R-:W2:Y:S01]  /*1420*/  @!P1 LDG.E.64 R22, desc[UR14][R14.64+0x800] ;  /* 0x0008000e0e169981 */ /* 0x001ea2000c1e1b00 */
[----:B------:R-:W-:-:S04]  /*1430*/  IADD3 R10, PT, PT, R11, 0x200, RZ ;  /* 0x000002000b0a7810 */ /* 0x000fc80007ffe0ff */
[----:B------:R-:W-:Y:S01]  /*1440*/  ISETP.GE.AND P0, PT, R10, UR16, PT ;  /* 0x000000100a007c0c */ /* 0x000fe2000bf06270 */
[----:B--2---:R-:W-:-:S07]  /*1450*/  @!P1 DADD R20, R20, -R22 ;  /* 0x0000000014149229 */ /* 0x004fce0000000816 */
[----:B------:R0:W-:Y:S05]  /*1460*/  @!P1 STG.E.64 desc[UR14][R16.64+0x800], R20 ;  /* 0x0008001410009986 */ /* 0x0001ea000c101b0e */
[----:B------:R-:W2:Y:S04]  /*1470*/  @!P0 LDG.E.64 R22, desc[UR14][R12.64+0xc00] ;  /* 0x000c000e0c168981 */ /* 0x000ea8000c1e1b00 */
[----:B------:R-:W2:Y:S01]  /*1480*/  @!P0 LDG.E.64 R24, desc[UR14][R14.64+0xc00] ;  /* 0x000c000e0e188981 */ /* 0x000ea2000c1e1b00 */
[----:B------:R-:W-:-:S04]  /*1490*/  IADD3 R10, PT, PT, R11, 0x280, RZ ;  /* 0x000002800b0a7810 */ /* 0x000fc80007ffe0ff */
[----:B------:R-:W-:Y:S01]  /*14a0*/  ISETP.GE.AND P1, PT, R10, UR16, PT ;  /* 0x000000100a007c0c */ /* 0x000fe2000bf26270 */
[----:B--2---:R-:W-:-:S07]  /*14b0*/  @!P0 DADD R22, R22, -R24 ;  /* 0x0000000016168229 */ /* 0x004fce0000000818 */
[----:B------:R2:W-:Y:S05]  /*14c0*/  @!P0 STG.E.64 desc[UR14][R16.64+0xc00], R22 ;  /* 0x000c001610008986 */ /* 0x0005ea000c101b0e */
[----:B-1----:R-:W3:Y:S04]  /*14d0*/  @!P1 LDG.E.64 R18, desc[UR14][R12.64+0x1000] ;  /* 0x0010000e0c129981 */ /* 0x002ee8000c1e1b00 */
[----:B------:R-:W3:Y:S01]  /*14e0*/  @!P1 LDG.E.64 R24, desc[UR14][R14.64+0x1000] ;  /* 0x0010000e0e189981 */ /* 0x000ee2000c1e1b00 */
[----:B------:R-:W-:-:S05]  /*14f0*/  VIADD R10, R11, 0x300 ;  /* 0x000003000b0a7836 */ /* 0x000fca0000000000 */
[----:B------:R-:W-:Y:S01]  /*1500*/  ISETP.GE.AND P0, PT, R10, UR16, PT ;  /* 0x000000100a007c0c */ /* 0x000fe2000bf06270 */
[----:B---3--:R-:W-:-:S07]  /*1510*/  @!P1 DADD R18, R18, -R24 ;  /* 0x0000000012129229 */ /* 0x008fce0000000818 */
[----:B------:R2:W-:Y:S05]  /*1520*/  @!P1 STG.E.64 desc[UR14][R16.64+0x1000], R18 ;  /* 0x0010001210009986 */ /* 0x0005ea000c101b0e */
[----:B0-----:R-:W3:Y:S04]  /*1530*/  @!P0 LDG.E.64 R20, desc[UR14][R12.64+0x1400] ;  /* 0x0014000e0c148981 */ /* 0x001ee8000c1e1b00 */
[----:B------:R-:W3:Y:S01]  /*1540*/  @!P0 LDG.E.64 R24, desc[UR14][R14.64+0x1400] ;  /* 0x0014000e0e188981 */ /* 0x000ee2000c1e1b00 */
[----:B------:R-:W-:Y:S01]  /*1550*/  IADD3 R11, PT, PT, R11, 0x380, RZ ;  /* 0x000003800b0b7810 */ /* 0x000fe20007ffe0ff */
[----:B------:R-:W-:Y:S01]  /*1560*/  BSSY.RECONVERGENT B0, `(.L_x_1171) ;  /* 0x000000b000007945 */ /* 0x000fe20003800200 */
[----:B------:R-:W-:-:S04]  /*1570*/  IADD3 R8, PT, PT, R8, 0x8, RZ ;  /* 0x0000000808087810 */ /* 0x000fc80007ffe0ff */
[----:B------:R-:W-:Y:S01]  /*1580*/  ISETP.NE.AND P1, PT, R8, R9, PT ;  /* 0x000000090800720c */ /* 0x000fe20003f25270 */
[----:B---3--:R-:W-:-:S07]  /*1590*/  @!P0 DADD R20, R20, -R24 ;  /* 0x0000000014148229 */ /* 0x008fce0000000818 */
[----:B------:R2:W-:Y:S01]  /*15a0*/  @!P0 STG.E.64 desc[UR14][R16.64+0x1400], R20 ;  /* 0x0014001410008986 */ /* 0x0005e2000c101b0e */
[----:B------:R-:W-:-:S13]  /*15b0*/  ISETP.GE.AND P0, PT, R11, UR16, PT ;  /* 0x000000100b007c0c */ /* 0x000fda000bf06270 */
[----:B--2---:R-:W-:Y:S05]  /*15c0*/  @P0 BRA `(.L_x_1172) ;  /* 0x0000000000100947 */ /* 0x004fea0003800000 */
[----:B------:R-:W2:Y:S04]  /*15d0*/  LDG.E.64 R12, desc[UR14][R12.64+0x1800] ;  /* 0x0018000e0c0c7981 */ /* 0x000ea8000c1e1b00 */
[----:B------:R-:W2:Y:S02]  /*15e0*/  LDG.E.64 R14, desc[UR14][R14.64+0x1800] ;  /* 0x0018000e0e0e7981 */ /* 0x000ea4000c1e1b00 */
[----:B--2---:R-:W-:-:S07]  /*15f0*/  DADD R10, R12, -R14 ;  /* 0x000000000c0a7229 */ /* 0x004fce000000080e */
[----:B------:R0:W-:Y:S04]  /*1600*/  STG.E.64 desc[UR14][R16.64+0x1800], R10 ;  /* 0x0018000a10007986 */ /* 0x0001e8000c101b0e */
.L_x_1172:
[----:B------:R-:W-:Y:S05]  /*1610*/  BSYNC.RECONVERGENT B0 ;  /* 0x0000000000007941 */ /* 0x000fea0003800200 */
.L_x_1171:
[----:B------:R-:W-:Y:S05]  /*1620*/  @P1 BRA `(.L_x_1173) ;  /* 0xfffffffc00101947 */ /* 0x000fea000383ffff */
.L_x_1170:
        /* <DEDUP_REMOVED lines=40> */
[----:B-1----:R-:W-:Y:S01]  /*18b0*/  @!P1 IMAD.WIDE R16, R11, 0x8, R2 ;  /* 0x000000080b109825 */ /* 0x002fe200078e0202 */
[----:B------:R-:W-:Y:S01]  /*18c0*/  IADD3 R9, PT, PT, R9, 0x4, RZ ;  /* 0x0000000409097810 */ /* 0x000fe20007ffe0ff */
[----:B--2---:R-:W-:-:S07]  /*18d0*/  @!P1 DADD R12, R20, -R22 ;  /* 0x00000000140c9229 */ /* 0x004fce0000000816 */
[----:B------:R0:W-:Y:S04]  /*18e0*/  @!P1 STG.E.64 desc[UR14][R16.64], R12 ;  /* 0x0000000c10009986 */ /* 0x0001e8000c101b0e */
.L_x_1174:
        /* <DEDUP_REMOVED lines=24> */
.L_x_1175:
        /* <DEDUP_REMOVED lines=9> */
[----:B--2---:R-:W-:-:S07]  /*1b00*/  DADD R8, R6, -R4 ;  /* 0x0000000006087229 */ /* 0x004fce0000000804 */
[----:B------:R-:W-:Y:S01]  /*1b10*/  STG.E.64 desc[UR14][R2.64], R8 ;  /* 0x0000000802007986 */ /* 0x000fe2000c101b0e */
[----:B------:R-:W-:Y:S05]  /*1b20*/  EXIT ;  /* 0x000000000000794d */ /* 0x000fea0003800000 */
.L_x_1176:
        /* <DEDUP_REMOVED lines=13> */
.L_x_1221:


//--------------------- .text._ZN3cub18CUB_300001_SM_10006detail8for_each13static_kernelINS2_12policy_hub_t12policy_500_tEmN6thrust24THRUST_300001_SM_1000_NS8cuda_cub20__uninitialized_fill7functorINS7_10device_ptrIjEEjEEEEvT0_T1_ --------------------------
	.section	.text._ZN3cub18CUB_300001_SM_10006detail8for_each13static_kernelINS2_12policy_hub_t12policy_500_tEmN6thrust24THRUST_300001_SM_1000_NS8cuda_cub20__uninitialized_fill7functorINS7_10device_ptrIjEEjEEEEvT0_T1_,"ax",@progbits
	.align	128
        .global         _ZN3cub18CUB_300001_SM_10006detail8for_each13static_kernelINS2_12policy_hub_t12policy_500_tEmN6thrust24THRUST_300001_SM_1000_NS8cuda_cub20__uninitialized_fill7functorINS7_10device_ptrIjEEjEEEEvT0_T1_
        .type           _ZN3cub18CUB_300001_SM_10006detail8for_each13static_kernelINS2_12policy_hub_t12policy_500_tEmN6thrust24THRUST_300001_SM_1000_NS8cuda_cub20__uninitialized_fill7functorINS7_10device_ptrIjEEjEEEEvT0_T1_,@function
        .size           _ZN3cub18CUB_300001_SM_10006detail8for_each13static_kernelINS2_12policy_hub_t12policy_500_tEmN6thrust24THRUST_300001_SM_1000_NS8cuda_cub20__uninitialized_fill7functorINS7_10device_ptrIjEEjEEEEvT0_T1_,(.L_x_1222 - _ZN3cub18CUB_300001_SM_10006detail8for_each13static_kernelINS2_12policy_hub_t12policy_500_tEmN6thrust24THRUST_300001_SM_1000_NS8cuda_cub20__uninitialized_fill7functorINS7_10device_ptrIjEEjEEEEvT0_T1_)
        .other          _ZN3cub18CUB_300001_SM_10006detail8for_each13static_kernelINS2_12policy_hub_t12policy_500_tEmN6thrust24THRUST_300001_SM_1000_NS8cuda_cub20__uninitialized_fill7functorINS7_10device_ptrIjEEjEEEEvT0_T1_,@"STO_CUDA_ENTRY STV_DEFAULT"
_ZN3cub18CUB_300001_SM_10006detail8for_each13static_kernelINS2_12policy_hub_t12policy_500_tEmN6thrust24THRUST_300001_SM_1000_NS8cuda_cub20__uninitialized_fill7functorINS7_10device_ptrIjEEjEEEEvT0_T1_:
.text._ZN3cub18CUB_300001_SM_10006detail8for_each13static_kernelINS2_12policy_hub_t12policy_500_tEmN6thrust24THRUST_300001_SM_1000_NS8cuda_cub20__uninitialized_fill7functorINS7_10device_ptrIjEEjEEEEvT0_T1_:
[----:B------:R-:W-:Y:S08]  /*0000*/  LDC R1, c[0x0][0x37c] ;  /* 0x0000df00ff017b82 */ /* 0x000ff00000000800 */
[----:B------:R-:W0:Y:S01]  /*0010*/  S2UR UR4, SR_CTAID.X ;  /* 0x00000000000479c3 */ /* 0x000e220000002500 */
[----:B------:R-:W1:Y:S01]  /*0020*/  LDCU.64 UR6, c[0x0][0x380] ;  /* 0x00007000ff0677ac */ /* 0x000e620008000a00 */
[----:B------:R-:W2:Y:S01]  /*0030*/  LDCU.64 UR8, c[0x0][0x358] ;  /* 0x00006b00ff0877ac */ /* 0x000ea20008000a00 */
[----:B0-----:R-:W-:-:S04]  /*0040*/  UIMAD.WIDE.U32 UR4, UR4, 0x200, URZ ;  /* 0x00000200040478a5 */ /* 0x001fc8000f8e00ff */
[----:B-1----:R-:W-:-:S04]  /*0050*/  UIADD3 UR6, UP0, UPT, -UR4, UR6, URZ ;  /* 0x0000000604067290 */ /* 0x002fc8000ff1e1ff */
[----:B------:R-:W-:Y:S02]  /*0060*/  UIADD3.X UR7, UPT, UPT, ~UR5, UR7, URZ, UP0, !UPT ;  /* 0x0000000705077290 */ /* 0x000fe400087fe5ff */
[----:B------:R-:W-:-:S04]  /*0070*/  UISETP.GE.U32.AND UP0, UPT, UR6, 0x200, UPT ;  /* 0x000002000600788c */ /* 0x000fc8000bf06070 */
[----:B------:R-:W-:-:S09]  /*0080*/  UISETP.GE.U32.AND.EX UP0, UPT, UR7, URZ, UPT, UP0 ;  /* 0x000000ff0700728c */ /* 0x000fd2000bf06100 */
[----:B--2---:R-:W-:Y:S05]  /*0090*/  BRA.U !UP0, `(.L_x_1177) ;  /* 0x0000000108287547 */ /* 0x004fea000b800000 */
[----:B------:R-:W0:Y:S01]  /*00a0*/  S2R R0, SR_TID.X ;  /* 0x0000000000007919 */ /* 0x000e220000002100 */
[----:B------:R-:W1:Y:S01]  /*00b0*/  LDCU.64 UR6, c[0x0][0x388] ;  /* 0x00007100ff0677ac */ /* 0x000e620008000a00 */
[----:B------:R-:W2:Y:S01]  /*00c0*/  LDC R5, c[0x0][0x390] ;  /* 0x0000e400ff057b82 */ /* 0x000ea20000000800 */
[----:B0-----:R-:W-:-:S05]  /*00d0*/  IADD3 R0, P0, PT, R0, UR4, RZ ;  /* 0x0000000400007c10 */ /* 0x001fca000ff1e0ff */
[----:B------:R-:W-:Y:S01]  /*00e0*/  IMAD.X R3, RZ, RZ, UR5, P0 ;  /* 0x00000005ff037e24 */ /* 0x000fe200080e06ff */
[----:B-1----:R-:W-:-:S04]  /*00f0*/  LEA R2, P0, R0, UR6, 0x2 ;  /* 0x0000000600027c11 */ /* 0x002fc8000f8010ff */
[----:B------:R-:W-:-:S05]  /*0100*/  LEA.HI.X R3, R0, UR7, R3, 0x2, P0 ;  /* 0x0000000700037c11 */ /* 0x000fca00080f1403 */
[----:B--2---:R-:W-:Y:S04]  /*0110*/  STG.E desc[UR8][R2.64], R5 ;  /* 0x0000000502007986 */ /* 0x004fe8000c101908 */
[----:B------:R-:W-:Y:S01]  /*0120*/  STG.E desc[UR8][R2.64+0x400], R5 ;  /* 0x0004000502007986 */ /* 0x000fe2000c101908 */
[----:B------:R-:W-:Y:S05]  /*0130*/  EXIT ;  /* 0x000000000000794d */ /* 0x000fea0003800000 */
.L_x_1177:
[----:B------:R-:W0:Y:S01]  /*0140*/  S2R R0, SR_TID.X ;  /* 0x0000000000007919 */ /* 0x000e220000002100 */
[----:B------:R-:W-:Y:S01]  /*0150*/  IMAD.U32 R2, RZ, RZ, UR7 ;  /* 0x00000007ff027e24 */ /* 0x000fe2000f8e00ff */
[----:B------:R-:W1:Y:S01]  /*0160*/  LDCU.64 UR10, c[0x0][0x388] ;  /* 0x00007100ff0a77ac */ /* 0x000e620008000a00 */
[----:B------:R-:W-:Y:S01]  /*0170*/  IMAD.U32 R4, RZ, RZ, UR7 ;  /* 0x00000007ff047e24 */ /* 0x000fe2000f8e00ff */
[----:B0-----:R-:W-:-:S04]  /*0180*/  ISETP.LT.U32.AND P0, PT, R0, UR6, PT ;  /* 0x0000000600007c0c */ /* 0x001fc8000bf01070 */
[----:B------:R-:W-:Y:S01]  /*0190*/  ISETP.GT.U32.AND.EX P0, PT, R2, RZ, PT, P0 ;  /* 0x000000ff0200720c */ /* 0x000fe20003f04100 */
[C---:B------:R-:W-:Y:S01]  /*01a0*/  VIADD R2, R0.reuse, 0x100 ;  /* 0x0000010000027836 */ /* 0x040fe20000000000 */
[----:B------:R-:W-:-:S04]  /*01b0*/  IADD3 R0, P2, PT, R0, UR4, RZ ;  /* 0x0000000400007c10 */ /* 0x000fc8000ff5e0ff */
[----:B------:R-:W-:Y:S01]  /*01c0*/  ISETP.LT.U32.AND P1, PT, R2, UR6, PT ;  /* 0x0000000602007c0c */ /* 0x000fe2000bf21070 */
[----:B------:R-:W-:Y:S01]  /*01d0*/  IMAD.X R3, RZ, RZ, UR5, P2 ;  /* 0x00000005ff037e24 */ /* 0x000fe200090e06ff */
[----:B-1----:R-:W-:Y:S02]  /*01e0*/  LEA R2, P2, R0, UR10, 0x2 ;  /* 0x0000000a00027c11 */ /* 0x002fe4000f8410ff */
[----:B------:R-:W-:Y:S02]  /*01f0*/  ISETP.GT.U32.AND.EX P1, PT, R4, RZ, PT, P1 ;  /* 0x000000ff0400720c */ /* 0x000fe40003f24110 */
[----:B------:R-:W-:Y:S01]  /*0200*/  LEA.HI.X R3, R0, UR11, R3, 0x2, P2 ;  /* 0x0000000b00037c11 */ /* 0x000fe200090f1403 */
[----:B------:R-:W0:Y:S04]  /*0210*/  @P0 LDC R5, c[0x0][0x390] ;  /* 0x0000e400ff050b82 */ /* 0x000e280000000800 */
[----:B0-----:R0:W-:Y:S06]  /*0220*/  @P0 STG.E desc[UR8][R2.64], R5 ;  /* 0x0000000502000986 */ /* 0x0011ec000c101908 */
[----:B------:R-:W-:Y:S05]  /*0230*/  @!P1 EXIT ;  /* 0x000000000000994d */ /* 0x000fea0003800000 */
[----:B0-----:R-:W0:Y:S02]  /*0240*/  LDC R5, c[0x0][0x390] ;  /* 0x0000e400ff057b82 */ /* 0x001e240000000800 */
[----:B0-----:R-:W-:Y:S01]  /*0250*/  STG.E desc[UR8][R2.64+0x400], R5 ;  /* 0x0004000502007986 */ /* 0x001fe2000c101908 */
[----:B------:R-:W-:Y:S05]  /*0260*/  EXIT ;  /* 0x000000000000794d */ /* 0x000fea0003800000 */
.L_x_1178:
        /* <DEDUP_REMOVED lines=9> */
.L_x_1222:


//--------------------- .text._ZN3cub18CUB_300001_SM_10006detail8for_each13static_kernelINS2_12policy_hub_t12policy_500_tElN6thrust24THRUST_300001_SM_1000_NS8cuda_cub6__fill7functorINS7_6detail15normal_iteratorINS7_10device_ptrIdEEEEdEEEEvT0_T1_ --------------------------
	.section	.text._ZN3cub18CUB_300001_SM_10006detail8for_each13static_kernelINS2_12policy_hub_t12policy_500_tElN6thrust24THRUST_300001_SM_1000_NS8cuda_cub6__fill7functorINS7_6detail15normal_iteratorINS7_10device_ptrIdEEEEdEEEEvT0_T1_,"ax",@progbits
	.align	128
        .global         _ZN3cub18CUB_300001_SM_10006detail8for_each13static_kernelINS2_12policy_hub_t12policy_500_tElN6thrust24THRUST_300001_SM_1000_NS8cuda_cub6__fill7functorINS7_6detail15normal_iteratorINS7_10device_ptrIdEEEEdEEEEvT0_T1_
        .type           _ZN3cub18CUB_300001_SM_10006detail8for_each13static_kernelINS2_12policy_hub_t12policy_500_tElN6thrust24THRUST_300001_SM_1000_NS8cuda_cub6__fill7functorINS7_6detail15normal_iteratorINS7_10device_ptrIdEEEEdEEEEvT0_T1_,@function
        .size           _ZN3cub18CUB_300001_SM_10006detail8for_each13static_kernelINS2_12policy_hub_t12policy_500_tElN6thrust24THRUST_300001_SM_1000_NS8cuda_cub6__fill7functorINS7_6detail15normal_iteratorINS7_10device_ptrIdEEEEdEEEEvT0_T1_,(.L_x_1223 - _ZN3cub18CUB_300001_SM_10006detail8for_each13static_kernelINS2_12policy_hub_t12policy_500_tElN6thrust24THRUST_300001_SM_1000_NS8cuda_cub6__fill7functorINS7_6detail15normal_iteratorINS7_10device_ptrIdEEEEdEEEEvT0_T1_)
        .other          _ZN3cub18CUB_300001_SM_10006detail8for_each13static_kernelINS2_12policy_hub_t12policy_500_tElN6thrust24THRUST_300001_SM_1000_NS8cuda_cub6__fill7functorINS7_6detail15normal_iteratorINS7_10device_ptrIdEEEEdEEEEvT0_T1_,@"STO_CUDA_ENTRY STV_DEFAULT"
_ZN3cub18CUB_300001_SM_10006detail8for_each13static_kernelINS2_12policy_hub_t12policy_500_tElN6thrust24THRUST_300001_SM_1000_NS8cuda_cub6__fill7functorINS7_6detail15normal_iteratorINS7_10device_ptrIdEEEEdEEEEvT0_T1_:
.text._ZN3cub18CUB_300001_SM_10006detail8for_each13static_kernelINS2_12policy_hub_t12policy_500_tElN6thrust24THRUST_300001_SM_1000_NS8cuda_cub6__fill7functorINS7_6detail15normal_iteratorINS7_10device_ptrIdEEEEdEEEEvT0_T1_:
        /* <DEDUP_REMOVED lines=8> */
[----:B------:R-:W-:-:S09]  /*0080*/  UISETP.GE.AND.EX UP0, UPT, UR7, URZ, UPT, UP0 ;  /* 0x000000ff0700728c */ /* 0x000fd2000bf06300 */
[----:B--2---:R-:W-:Y:S05]  /*0090*/  BRA.U !UP0, `(.L_x_1179) ;  /* 0x0000000108287547 */ /* 0x004fea000b800000 */
[----:B------:R-:W0:Y:S01]  /*00a0*/  S2R R0, SR_TID.X ;  /* 0x0000000000007919 */ /* 0x000e220000002100 */
[----:B------:R-:W1:Y:S01]  /*00b0*/  LDCU.64 UR6, c[0x0][0x388] ;  /* 0x00007100ff0677ac */ /* 0x000e620008000a00 */
[----:B------:R-:W2:Y:S01]  /*00c0*/  LDC.64 R4, c[0x0][0x390] ;  /* 0x0000e400ff047b82 */ /* 0x000ea20000000a00 */
[----:B0-----:R-:W-:-:S05]  /*00d0*/  IADD3 R0, P0, PT, R0, UR4, RZ ;  /* 0x0000000400007c10 */ /* 0x001fca000ff1e0ff */
[----:B------:R-:W-:Y:S01]  /*00e0*/  IMAD.X R3, RZ, RZ, UR5, P0 ;  /* 0x00000005ff037e24 */ /* 0x000fe200080e06ff */
[----:B-1----:R-:W-:-:S04]  /*00f0*/  LEA R2, P0, R0, UR6, 0x3 ;  /* 0x0000000600027c11 */ /* 0x002fc8000f8018ff */
[----:B------:R-:W-:-:S05]  /*0100*/  LEA.HI.X R3, R0, UR7, R3, 0x3, P0 ;  /* 0x0000000700037c11 */ /* 0x000fca00080f1c03 */
[----:B--2---:R-:W-:Y:S04]  /*0110*/  STG.E.64 desc[UR8][R2.64], R4 ;  /* 0x0000000402007986 */ /* 0x004fe8000c101b08 */
[----:B------:R-:W-:Y:S01]  /*0120*/  STG.E.64 desc[UR8][R2.64+0x800], R4 ;  /* 0x0008000402007986 */ /* 0x000fe2000c101b08 */
[----:B------:R-:W-:Y:S05]  /*0130*/  EXIT ;  /* 0x000000000000794d */ /* 0x000fea0003800000 */
.L_x_1179:
[----:B------:R-:W0:Y:S01]  /*0140*/  S2R R0, SR_TID.X ;  /* 0x0000000000007919 */ /* 0x000e220000002100 */
[----:B------:R-:W-:Y:S01]  /*0150*/  USHF.R.S32.HI UR7, URZ, 0x1f, UR6 ;  /* 0x0000001fff077899 */ /* 0x000fe20008011406 */
[----:B------:R-:W1:Y:S05]  /*0160*/  LDCU.64 UR10, c[0x0][0x388] ;  /* 0x00007100ff0a77ac */ /* 0x000e6a0008000a00 */
[----:B------:R-:W-:Y:S02]  /*0170*/  IMAD.U32 R2, RZ, RZ, UR7 ;  /* 0x00000007ff027e24 */ /* 0x000fe4000f8e00ff */
[----:B------:R-:W-:Y:S01]  /*0180*/  IMAD.U32 R6, RZ, RZ, UR7 ;  /* 0x00000007ff067e24 */ /* 0x000fe2000f8e00ff */
[----:B0-----:R-:W-:-:S04]  /*0190*/  ISETP.LT.U32.AND P0, PT, R0, UR6, PT ;  /* 0x0000000600007c0c */ /* 0x001fc8000bf01070 */
[----:B------:R-:W-:Y:S01]  /*01a0*/  ISETP.GT.AND.EX P0, PT, R2, RZ, PT, P0 ;  /* 0x000000ff0200720c */ /* 0x000fe20003f04300 */
[C---:B------:R-:W-:Y:S01]  /*01b0*/  VIADD R2, R0.reuse, 0x100 ;  /* 0x0000010000027836 */ /* 0x040fe20000000000 */
[----:B------:R-:W-:-:S04]  /*01c0*/  IADD3 R0, P2, PT, R0, UR4, RZ ;  /* 0x0000000400007c10 */ /* 0x000fc8000ff5e0ff */
[----:B------:R-:W-:Y:S01]  /*01d0*/  ISETP.LT.U32.AND P1, PT, R2, UR6, PT ;  /* 0x0000000602007c0c */ /* 0x000fe2000bf21070 */
[----:B------:R-:W-:Y:S01]  /*01e0*/  IMAD.X R3, RZ, RZ, UR5, P2 ;  /* 0x00000005ff037e24 */ /* 0x000fe200090e06ff */
[----:B-1----:R-:W-:Y:S02]  /*01f0*/  LEA R2, P2, R0, UR10, 0x3 ;  /* 0x0000000a00027c11 */ /* 0x002fe4000f8418ff */
[----:B------:R-:W-:Y:S02]  /*0200*/  ISETP.GT.AND.EX P1, PT, R6, RZ, PT, P1 ;  /* 0x000000ff0600720c */ /* 0x000fe40003f24310 */
[----:B------:R-:W-:Y:S01]  /*0210*/  LEA.HI.X R3, R0, UR11, R3, 0x3, P2 ;  /* 0x0000000b00037c11 */ /* 0x000fe200090f1c03 */
[----:B------:R-:W0:Y:S04]  /*0220*/  @P0 LDC.64 R4, c[0x0][0x390] ;  /* 0x0000e400ff040b82 */ /* 0x000e280000000a00 */
[----:B0-----:R0:W-:Y:S06]  /*0230*/  @P0 STG.E.64 desc[UR8][R2.64], R4 ;  /* 0x0000000402000986 */ /* 0x0011ec000c101b08 */
[----:B------:R-:W-:Y:S05]  /*0240*/  @!P1 EXIT ;  /* 0x000000000000994d */ /* 0x000fea0003800000 */
[----:B0-----:R-:W0:Y:S02]  /*0250*/  LDC.64 R4, c[0x0][0x390] ;  /* 0x0000e400ff047b82 */ /* 0x001e240000000a00 */
[----:B0-----:R-:W-:Y:S01]  /*0260*/  STG.E.64 desc[UR8][R2.64+0x800], R4 ;  /* 0x0008000402007986 */ /* 0x001fe2000c101b08 */
[----:B------:R-:W-:Y:S05]  /*0270*/  EXIT ;  /* 0x000000000000794d */ /* 0x000fea0003800000 */
.L_x_1180:
        /* <DEDUP_REMOVED lines=16> */
.L_x_1223:


//--------------------- .text._ZN3cub18CUB_300001_SM_10006detail8for_each13static_kernelINS2_12policy_hub_t12policy_500_tEmN6thrust24THRUST_300001_SM_1000_NS8cuda_cub20__uninitialized_fill7functorINS7_10device_ptrIdEEdEEEEvT0_T1_ --------------------------
	.section	.text._ZN3cub18CUB_300001_SM_10006detail8for_each13static_kernelINS2_12policy_hub_t12policy_500_tEmN6thrust24THRUST_300001_SM_1000_NS8cuda_cub20__uninitialized_fill7functorINS7_10device_ptrIdEEdEEEEvT0_T1_,"ax",@progbits
	.align	128
        .global         _ZN3cub18CUB_300001_SM_10006detail8for_each13static_kernelINS2_12policy_hub_t12policy_500_tEmN6thrust24THRUST_300001_SM_1000_NS8cuda_cub20__uninitialized_fill7functorINS7_10device_ptrIdEEdEEEEvT0_T1_
        .type           _ZN3cub18CUB_300001_SM_10006detail8for_each13static_kernelINS2_12policy_hub_t12policy_500_tEmN6thrust24THRUST_300001_SM_1000_NS8cuda_cub20__uninitialized_fill7functorINS7_10device_ptrIdEEdEEEEvT0_T1_,@function
        .size           _ZN3cub18CUB_300001_SM_10006detail8for_each13static_kernelINS2_12policy_hub_t12policy_500_tEmN6thrust24THRUST_300001_SM_1000_NS8cuda_cub20__uninitialized_fill7functorINS7_10device_ptrIdEEdEEEEvT0_T1_,(.L_x_1224 - _ZN3cub18CUB_300001_SM_10006detail8for_each13static_kernelINS2_12policy_hub_t12policy_500_tEmN6thrust24THRUST_300001_SM_1000_NS8cuda_cub20__uninitialized_fill7functorINS7_10device_ptrIdEEdEEEEvT0_T1_)
        .other          _ZN3cub18CUB_300001_SM_10006detail8for_each13static_kernelINS2_12policy_hub_t12policy_500_tEmN6thrust24THRUST_300001_SM_1000_NS8cuda_cub20__uninitialized_fill7functorINS7_10device_ptrIdEEdEEEEvT0_T1_,@"STO_CUDA_ENTRY STV_DEFAULT"
_ZN3cub18CUB_300001_SM_10006detail8for_each13static_kernelINS2_12policy_hub_t12policy_500_tEmN6thrust24THRUST_300001_SM_1000_NS8cuda_cub20__uninitialized_fill7functorINS7_10device_ptrIdEEdEEEEvT0_T1_:
.text._ZN3cub18CUB_300001_SM_10006detail8for_each13static_kernelINS2_12policy_hub_t12policy_500_tEmN6thrust24THRUST_300001_SM_1000_NS8cuda_cub20__uninitialized_fill7functorINS7_10device_ptrIdEEdEEEEvT0_T1_:
        /* <DEDUP_REMOVED lines=20> */
.L_x_1181:
        /* <DEDUP_REMOVED lines=13> */
[----:B------:R-:W0:Y:S04]  /*0210*/  @P0 LDC.64 R4, c[0x0][0x390] ;  /* 0x0000e400ff040b82 */ /* 0x000e280000000a00 */
[----:B0-----:R0:W-:Y:S06]  /*0220*/  @P0 STG.E.64 desc[UR8][R2.64], R4 ;  /* 0x0000000402000986 */ /* 0x0011ec000c101b08 */
[----:B------:R-:W-:Y:S05]  /*0230*/  @!P1 EXIT ;  /* 0x000000000000994d */ /* 0x000fea0003800000 */
[----:B0-----:R-:W0:Y:S02]  /*0240*/  LDC.64 R4, c[0x0][0x390] ;  /* 0x0000e400ff047b82 */ /* 0x001e240000000a00 */
[----:B0-----:R-:W-:Y:S01]  /*0250*/  STG.E.64 desc[UR8][R2.64+0x800], R4 ;  /* 0x0008000402007986 */ /* 0x001fe2000c101b08 */
[----:B------:R-:W-:Y:S05]  /*0260*/  EXIT ;  /* 0x000000000000794d */ /* 0x000fea0003800000 */
.L_x_1182:
        /* <DEDUP_REMOVED lines=9> */
.L_x_1224:


//--------------------- .text._ZN3cub18CUB_300001_SM_10006detail8for_each13static_kernelINS2_12policy_hub_t12policy_500_tEmN6thrust24THRUST_300001_SM_1000_NS8cuda_cub6__fill7functorINS7_6detail15normal_iteratorINS7_10device_ptrIdEEEEdEEEEvT0_T1_ --------------------------
	.section	.text._ZN3cub18CUB_300001_SM_10006detail8for_each13static_kernelINS2_12policy_hub_t12policy_500_tEmN6thrust24THRUST_300001_SM_1000_NS8cuda_cub6__fill7functorINS7_6detail15normal_iteratorINS7_10device_ptrIdEEEEdEEEEvT0_T1_,"ax",@progbits
	.align	128
        .global         _ZN3cub18CUB_300001_SM_10006detail8for_each13static_kernelINS2_12policy_hub_t12policy_500_tEmN6thrust24THRUST_300001_SM_1000_NS8cuda_cub6__fill7functorINS7_6detail15normal_iteratorINS7_10device_ptrIdEEEEdEEEEvT0_T1_
        .type           _ZN3cub18CUB_300001_SM_10006detail8for_each13static_kernelINS2_12policy_hub_t12policy_500_tEmN6thrust24THRUST_300001_SM_1000_NS8cuda_cub6__fill7functorINS7_6detail15normal_iteratorINS7_10device_ptrIdEEEEdEEEEvT0_T1_,@function
        .size           _ZN3cub18CUB_300001_SM_10006detail8for_each13static_kernelINS2_12policy_hub_t12policy_500_tEmN6thrust24THRUST_300001_SM_1000_NS8cuda_cub6__fill7functorINS7_6detail15normal_iteratorINS7_10device_ptrIdEEEEdEEEEvT0_T1_,(.L_x_1225 - _ZN3cub18CUB_300001_SM_10006detail8for_each13static_kernelINS2_12policy_hub_t12policy_500_tEmN6thrust24THRUST_300001_SM_1000_NS8cuda_cub6__fill7functorINS7_6detail15normal_iteratorINS7_10device_ptrIdEEEEdEEEEvT0_T1_)
        .other          _ZN3cub18CUB_300001_SM_10006detail8for_each13static_kernelINS2_12policy_hub_t12policy_500_tEmN6thrust24THRUST_300001_SM_1000_NS8cuda_cub6__fill7functorINS7_6detail15normal_iteratorINS7_10device_ptrIdEEEEdEEEEvT0_T1_,@"STO_CUDA_ENTRY STV_DEFAULT"
_ZN3cub18CUB_300001_SM_10006detail8for_each13static_kernelINS2_12policy_hub_t12policy_500_tEmN6thrust24THRUST_300001_SM_1000_NS8cuda_cub6__fill7functorINS7_6detail15normal_iteratorINS7_10device_ptrIdEEEEdEEEEvT0_T1_:
.text._ZN3cub18CUB_300001_SM_10006detail8for_each13static_kernelINS2_12policy_hub_t12policy_500_tEmN6thrust24THRUST_300001_SM_1000_NS8cuda_cub6__fill7functorINS7_6detail15normal_iteratorINS7_10device_ptrIdEEEEdEEEEvT0_T1_:
        /* <DEDUP_REMOVED lines=20> */
.L_x_1183:
        /* <DEDUP_REMOVED lines=19> */
.L_x_1184:
        /* <DEDUP_REMOVED lines=9> */
.L_x_1225:


//--------------------- .text._ZN3cub18CUB_300001_SM_10006detail11EmptyKernelIvEEvv --------------------------
	.section	.text._ZN3cub18CUB_300001_SM_10006detail11EmptyKernelIvEEvv,"ax",@progbits
	.align	128
        .global         _ZN3cub18CUB_300001_SM_10006detail11EmptyKernelIvEEvv
        .type           _ZN3cub18CUB_300001_SM_10006detail11EmptyKernelIvEEvv,@function
        .size           _ZN3cub18CUB_300001_SM_10006detail11EmptyKernelIvEEvv,(.L_x_1226 - _ZN3cub18CUB_300001_SM_10006detail11EmptyKernelIvEEvv)
        .other          _ZN3cub18CUB_300001_SM_10006detail11EmptyKernelIvEEvv,@"STO_CUDA_ENTRY STV_DEFAULT"
_ZN3cub18CUB_300001_SM_10006detail11EmptyKernelIvEEvv:
.text._ZN3cub18CUB_300001_SM_10006detail11EmptyKernelIvEEvv:
[----:B------:R-:W-:Y:S01]  /*0000*/  LDC R1, c[0x0][0x37c] ;  /* 0x0000df00ff017b82 */ /* 0x000fe20000000800 */
[----:B------:R-:W-:Y:S05]  /*0010*/  EXIT ;  /* 0x000000000000794d */ /* 0x000fea0003800000 */
.L_x_1185:
        /* <DEDUP_REMOVED lines=14> */
.L_x_1226:


//--------------------- .nv.shared._ZN3cub18CUB_300001_SM_10006detail6reduce28DeviceReduceSingleTileKernelINS2_10policy_hubImy11mul_functorImEE10Policy1000EPmS9_iS6_mmN4cuda3std3__410__identityEEEvT0_T1_T2_T3_T4_T6_ --------------------------
	.section	.nv.shared._ZN3cub18CUB_300001_SM_10006detail6reduce28DeviceReduceSingleTileKernelINS2_10policy_hubImy11mul_functorImEE10Policy1000EPmS9_iS6_mmN4cuda3std3__410__identityEEEvT0_T1_T2_T3_T4_T6_,"aw",@nobits
	.sectionflags	@""
	.align	8
.nv.shared._ZN3cub18CUB_300001_SM_10006detail6reduce28DeviceReduceSingleTileKernelINS2_10policy_hubImy11mul_functorImEE10Policy1000EPmS9_iS6_mmN4cuda3std3__410__identityEEEvT0_T1_T2_T3_T4_T6_:
	.zero		1104


//--------------------- .nv.shared.reserved.0     --------------------------
	.section	.nv.shared.reserved.0,"aw",@nobits
	.weak		__nv_reservedSMEM_offset_0_alias
	.size		__nv_reservedSMEM_offset_0_alias, 0, 64
	.other		__nv_reservedSMEM_offset_0_alias,@"STO_CUDA_RESERVED_SHARED STV_DEFAULT"
__nv_reservedSMEM_offset_0_alias:
	.zero		0
	.zero		64


//--------------------- .nv.global                --------------------------
	.section	.nv.global,"aw",@nobits
.nv.global:
	.type		_ZN34_INTERNAL_1cb56496_4_k_cu_0a15568c6thrust24THRUST_300001_SM_1000_NS12placeholders2_8E,@object
	.size		_ZN34_INTERNAL_1cb56496_4_k_cu_0a15568c6thrust24THRUST_300001_SM_1000_NS12placeholders2_8E,(_ZN34_INTERNAL_1cb56496_4_k_cu_0a15568c4cuda3std3__436_GLOBAL__N__1cb56496_4_k_cu_0a15568c6ignoreE - _ZN34_INTERNAL_1cb56496_4_k_cu_0a15568c6thrust24THRUST_300001_SM_1000_NS12placeholders2_8E)
_ZN34_INTERNAL_1cb56496_4_k_cu_0a15568c6thrust24THRUST_300001_SM_1000_NS12placeholders2_8E:
	.zero		1
	.type		_ZN34_INTERNAL_1cb56496_4_k_cu_0a15568c4cuda3std3__436_GLOBAL__N__1cb56496_4_k_cu_0a15568c6ignoreE,@object
	.size		_ZN34_INTERNAL_1cb56496_4_k_cu_0a15568c4cuda3std3__436_GLOBAL__N__1cb56496_4_k_cu_0a15568c6ignoreE,(_ZN34_INTERNAL_1cb56496_4_k_cu_0a15568c4cuda3std6ranges3__45__cpo4dataE - _ZN34_INTERNAL_1cb56496_4_k_cu_0a15568c4cuda3std3__436_GLOBAL__N__1cb56496_4_k_cu_0a15568c6ignoreE)
_ZN34_INTERNAL_1cb56496_4_k_cu_0a15568c4cuda3std3__436_GLOBAL__N__1cb56496_4_k_cu_0a15568c6ignoreE:
	.zero		1
	.type		_ZN34_INTERNAL_1cb56496_4_k_cu_0a15568c4cuda3std6ranges3__45__cpo4dataE,@object
	.size		_ZN34_INTERNAL_1cb56496_4_k_cu_0a15568c4cuda3std6ranges3__45__cpo4dataE,(_ZN34_INTERNAL_1cb56496_4_k_cu_0a15568c6thrust24THRUST_300001_SM_1000_NS6system3cpp3parE - _ZN34_INTERNAL_1cb56496_4_k_cu_0a15568c4cuda3std6ranges3__45__cpo4dataE)
_ZN34_INTERNAL_1cb56496_4_k_cu_0a15568c4cuda3std6ranges3__45__cpo4dataE:
	.zero		1
	.type		_ZN34_INTERNAL_1cb56496_4_k_cu_0a15568c6thrust24THRUST_300001_SM_1000_NS6system3cpp3parE,@object
	.size		_ZN34_INTERNAL_1cb56496_4_k_cu_0a15568c6thrust24THRUST_300001_SM_1000_NS6system3cpp3parE,(_ZN34_INTERNAL_1cb56496_4_k_cu_0a15568c4cuda3std3__45__cpo5beginE - _ZN34_INTERNAL_1cb56496_4_k_cu_0a15568c6thrust24THRUST_300001_SM_1000_NS6system3cpp3parE)
_ZN34_INTERNAL_1cb56496_4_k_cu_0a15568c6thrust24THRUST_300001_SM_1000_NS6system3cpp3parE:
	.zero		1
	.type		_ZN34_INTERNAL_1cb56496_4_k_cu_0a15568c4cuda3std3__45__cpo5beginE,@object
	.size		_ZN34_INTERNAL_1cb56496_4_k_cu_0a15568c4cuda3std3__45__cpo5beginE,(_ZN34_INTERNAL_1cb56496_4_k_cu_0a15568c4cuda3std6ranges3__45__cpo5beginE - _ZN34_INTERNAL_1cb56496_4_k_cu_0a15568c4cuda3std3__45__cpo5beginE)
_ZN34_INTERNAL_1cb56496_4_k_cu_0a15568c4cuda3std3__45__cpo5beginE:
	.zero		1
	.type		_ZN34_INTERNAL_1cb56496_4_k_cu_0a15568c4cuda3std6ranges3__45__cpo5beginE,@object
	.size		_ZN34_INTERNAL_1cb56496_4_k_cu_0a15568c4cuda3std6ranges3__45__cpo5beginE,(_ZN34_INTERNAL_1cb56496_4_k_cu_0a15568c6thrust24THRUST_300001_SM_1000_NS6deviceE - _ZN34_INTERNAL_1cb56496_4_k_cu_0a15568c4cuda3std6ranges3__45__cpo5beginE)
_ZN34_INTERNAL_1cb56496_4_k_cu_0a15568c4cuda3std6ranges3__45__cpo5beginE:
	.zero		1
	.type		_ZN34_INTERNAL_1cb56496_4_k_cu_0a15568c6thrust24THRUST_300001_SM_1000_NS6deviceE,@object
	.size		_ZN34_INTERNAL_1cb56496_4_k_cu_0a15568c6thrust24THRUST_300001_SM_1000_NS6deviceE,(_ZN34_INTERNAL_1cb56496_4_k_cu_0a15568c4cuda3std3__47nulloptE - _ZN34_INTERNAL_1cb56496_4_k_cu_0a15568c6thrust24THRUST_300001_SM_1000_NS6deviceE)
_ZN34_INTERNAL_1cb56496_4_k_cu_0a15568c6thrust24THRUST_300001_SM_1000_NS6deviceE:
	.zero		1
	.type		_ZN34_INTERNAL_1cb56496_4_k_cu_0a15568c4cuda3std3__47nulloptE,@object
	.size		_ZN34_INTERNAL_1cb56496_4_k_cu_0a15568c4cuda3std3__47nulloptE,(_ZN34_INTERNAL_1cb56496_4_k_cu_0a15568c4cuda3std6ranges3__45__cpo8distanceE - _ZN34_INTERNAL_1cb56496_4_k_cu_0a15568c4cuda3std3__47nulloptE)
_ZN34_INTERNAL_1cb56496_4_k_cu_0a15568c4cuda3std3__47nulloptE:
	.zero		1
	.type		_ZN34_INTERNAL_1cb56496_4_k_cu_0a15568c4cuda3std6ranges3__45__cpo8distanceE,@object
	.size		_ZN34_INTERNAL_1cb56496_4_k_cu_0a15568c4cuda3std6ranges3__45__cpo8distanceE,(_ZN34_INTERNAL_1cb56496_4_k_cu_0a15568c6thrust24THRUST_300001_SM_1000_NS12placeholders2_4E - _ZN34_INTERNAL_1cb56496_4_k_cu_0a15568c4cuda3std6ranges3__45__cpo8distanceE)
_ZN34_INTERNAL_1cb56496_4_k_cu_0a15568c4cuda3std6ranges3__45__cpo8distanceE:
	.zero		1
	.type		_ZN34_INTERNAL_1cb56496_4_k_cu_0a15568c6thrust24THRUST_300001_SM_1000_NS12placeholders2_4E,@object
	.size		_ZN34_INTERNAL_1cb56496_4_k_cu_0a15568c6thrust24THRUST_300001_SM_1000_NS12placeholders2_4E,(_ZN34_INTERNAL_1cb56496_4_k_cu_0a15568c4cuda3std3__45__cpo6rbeginE - _ZN34_INTERNAL_1cb56496_4_k_cu_0a15568c6thrust24THRUST_300001_SM_1000_NS12placeholders2_4E)
_ZN34_INTERNAL_1cb56496_4_k_cu_0a15568c6thrust24THRUST_300001_SM_1000_NS12placeholders2_4E:
	.zero		1
	.type		_ZN34_INTERNAL_1cb56496_4_k_cu_0a15568c4cuda3std3__45__cpo6rbeginE,@object
	.size		_ZN34_INTERNAL_1cb56496_4_k_cu_0a15568c4cuda3std3__45__cpo6rbeginE,(_ZN34_INTERNAL_1cb56496_4_k_cu_0a15568c4cuda3std6ranges3__45__cpo7advanceE - _ZN34_INTERNAL_1cb56496_4_k_cu_0a15568c4cuda3std3__45__cpo6rbeginE)
_ZN34_INTERNAL_1cb56496_4_k_cu_0a15568c4cuda3std3__45__cpo6rbeginE:
	.zero		1
	.type		_ZN34_INTERNAL_1cb56496_4_k_cu_0a15568c4cuda3std6ranges3__45__cpo7advanceE,@object
	.size		_ZN34_INTERNAL_1cb56496_4_k_cu_0a15568c4cuda3std6ranges3__45__cpo7advanceE,(_ZN34_INTERNAL_1cb56496_4_k_cu_0a15568c6thrust24THRUST_300001_SM_1000_NS12placeholders3_10E - _ZN34_INTERNAL_1cb56496_4_k_cu_0a15568c4cuda3std6ranges3__45__cpo7advanceE)
_ZN34_INTERNAL_1cb56496_4_k_cu_0a15568c4cuda3std6ranges3__45__cpo7advanceE:
	.zero		1
	.type		_ZN34_INTERNAL_1cb56496_4_k_cu_0a15568c6thrust24THRUST_300001_SM_1000_NS12placeholders3_10E,@object
	.size		_ZN34_INTERNAL_1cb56496_4_k_cu_0a15568c6thrust24THRUST_300001_SM_1000_NS12placeholders3_10E,(_ZN34_INTERNAL_1cb56496_4_k_cu_0a15568c4cuda3std3__48in_placeE - _ZN34_INTERNAL_1cb56496_4_k_cu_0a15568c6thrust24THRUST_300001_SM_1000_NS12placeholders3_10E)
_ZN34_INTERNAL_1cb56496_4_k_cu_0a15568c6thrust24THRUST_300001_SM_1000_NS12placeholders3_10E:
	.zero		1
	.type		_ZN34_INTERNAL_1cb56496_4_k_cu_0a15568c4cuda3std3__48in_placeE,@object
	.size		_ZN34_INTERNAL_1cb56496_4_k_cu_0a15568c4cuda3std3__48in_placeE,(_ZN34_INTERNAL_1cb56496_4_k_cu_0a15568c4cuda3std6ranges3__45__cpo4sizeE - _ZN34_INTERNAL_1cb56496_4_k_cu_0a15568c4cuda3std3__48in_placeE)
_ZN34_INTERNAL_1cb56496_4_k_cu_0a15568c4cuda3std3__48in_placeE:
	.zero		1
	.type		_ZN34_INTERNAL_1cb56496_4_k_cu_0a15568c4cuda3std6ranges3__45__cpo4sizeE,@object
	.size		_ZN34_INTERNAL_1cb56496_4_k_cu_0a15568c4cuda3std6ranges3__45__cpo4sizeE,(_ZN34_INTERNAL_1cb56496_4_k_cu_0a15568c6thrust24THRUST_300001_SM_1000_NS12placeholders2_2E - _ZN34_INTERNAL_1cb56496_4_k_cu_0a15568c4cuda3std6ranges3__45__cpo4sizeE)
_ZN34_INTERNAL_1cb56496_4_k_cu_0a15568c4cuda3std6ranges3__45__cpo4sizeE:
	.zero		1
	.type		_ZN34_INTERNAL_1cb56496_4_k_cu_0a15568c6thrust24THRUST_300001_SM_1000_NS12placeholders2_2E,@object
	.size		_ZN34_INTERNAL_1cb56496_4_k_cu_0a15568c6thrust24THRUST_300001_SM_1000_NS12placeholders2_2E,(_ZN34_INTERNAL_1cb56496_4_k_cu_0a15568c4cuda3std3__45__cpo6cbeginE - _ZN34_INTERNAL_1cb56496_4_k_cu_0a15568c6thrust24THRUST_300001_SM_1000_NS12placeholders2_2E)
_ZN34_INTERNAL_1cb56496_4_k_cu_0a15568c6thrust24THRUST_300001_SM_1000_NS12placeholders2_2E:
	.zero		1
	.type		_ZN34_INTERNAL_1cb56496_4_k_cu_0a15568c4cuda3std3__45__cpo6cbeginE,@object
	.size		_ZN34_INTERNAL_1cb56496_4_k_cu_0a15568c4cuda3std3__45__cpo6cbeginE,(_ZN34_INTERNAL_1cb56496_4_k_cu_0a15568c4cuda3std6ranges3__45__cpo6cbeginE - _ZN34_INTERNAL_1cb56496_4_k_cu_0a15568c4cuda3std3__45__cpo6cbeginE)
_ZN34_INTERNAL_1cb56496_4_k_cu_0a15568c4cuda3std3__45__cpo6cbeginE:
	.zero		1
	.type		_ZN34_INTERNAL_1cb56496_4_k_cu_0a15568c4cuda3std6ranges3__45__cpo6cbeginE,@object
	.size		_ZN34_INTERNAL_1cb56496_4_k_cu_0a15568c4cuda3std6ranges3__45__cpo6cbeginE,(_ZN34_INTERNAL_1cb56496_4_k_cu_0a15568c6thrust24THRUST_300001_SM_1000_NS12placeholders2_6E - _ZN34_INTERNAL_1cb56496_4_k_cu_0a15568c4cuda3std6ranges3__45__cpo6cbeginE)
_ZN34_INTERNAL_1cb56496_4_k_cu_0a15568c4cuda3std6ranges3__45__cpo6cbeginE:
	.zero		1
	.type		_ZN34_INTERNAL_1cb56496_4_k_cu_0a15568c6thrust24THRUST_300001_SM_1000_NS12placeholders2_6E,@object
	.size		_ZN34_INTERNAL_1cb56496_4_k_cu_0a15568c6thrust24THRUST_300001_SM_1000_NS12placeholders2_6E,(_ZN34_INTERNAL_1cb56496_4_k_cu_0a15568c4cuda3std3__45__cpo7crbeginE - _ZN34_INTERNAL_1cb56496_4_k_cu_0a15568c6thrust24THRUST_300001_SM_1000_NS12placeholders2_6E)
_ZN34_INTERNAL_1cb56496_4_k_cu_0a15568c6thrust24THRUST_300001_SM_1000_NS12placeholders2_6E:
	.zero		1
	.type		_ZN34_INTERNAL_1cb56496_4_k_cu_0a15568c4cuda3std3__45__cpo7crbeginE,@object
	.size		_ZN34_INTERNAL_1cb56496_4_k_cu_0a15568c4cuda3std3__45__cpo7crbeginE,(_ZN34_INTERNAL_1cb56496_4_k_cu_0a15568c4cuda3std6ranges3__45__cpo4nextE - _ZN34_INTERNAL_1cb56496_4_k_cu_0a15568c4cuda3std3__45__cpo7crbeginE)
_ZN34_INTERNAL_1cb56496_4_k_cu_0a15568c4cuda3std3__45__cpo7crbeginE:
	.zero		1
	.type		_ZN34_INTERNAL_1cb56496_4_k_cu_0a15568c4cuda3std6ranges3__45__cpo4nextE,@object
	.size		_ZN34_INTERNAL_1cb56496_4_k_cu_0a15568c4cuda3std6ranges3__45__cpo4nextE,(_ZN34_INTERNAL_1cb56496_4_k_cu_0a15568c4cuda3std6ranges3__45__cpo4swapE - _ZN34_INTERNAL_1cb56496_4_k_cu_0a15568c4cuda3std6ranges3__45__cpo4nextE)
_ZN34_INTERNAL_1cb56496_4_k_cu_0a15568c4cuda3std6ranges3__45__cpo4nextE:
	.zero		1
	.type		_ZN34_INTERNAL_1cb56496_4_k_cu_0a15568c4cuda3std6ranges3__45__cpo4swapE,@object
	.size		_ZN34_INTERNAL_1cb56496_4_k_cu_0a15568c4cuda3std6ranges3__45__cpo4swapE,(_ZN34_INTERNAL_1cb56496_4_k_cu_0a15568c6thrust24THRUST_300001_SM_1000_NS8cuda_cub10par_nosyncE - _ZN34_INTERNAL_1cb56496_4_k_cu_0a15568c4cuda3std6ranges3__45__cpo4swapE)
_ZN34_INTERNAL_1cb56496_4_k_cu_0a15568c4cuda3std6ranges3__45__cpo4swapE:
	.zero		1
	.type		_ZN34_INTERNAL_1cb56496_4_k_cu_0a15568c6thrust24THRUST_300001_SM_1000_NS8cuda_cub10par_nosyncE,@object
	.size		_ZN34_INTERNAL_1cb56496_4_k_cu_0a15568c6thrust24THRUST_300001_SM_1000_NS8cuda_cub10par_nosyncE,(_ZN34_INTERNAL_1cb56496_4_k_cu_0a15568c6thrust24THRUST_300001_SM_1000_NS3seqE - _ZN34_INTERNAL_1cb56496_4_k_cu_0a15568c6thrust24THRUST_300001_SM_1000_NS8cuda_cub10par_nosyncE)
_ZN34_INTERNAL_1cb56496_4_k_cu_0a15568c6thrust24THRUST_300001_SM_1000_NS8cuda_cub10par_nosyncE:
	.zero		1
	.type		_ZN34_INTERNAL_1cb56496_4_k_cu_0a15568c6thrust24THRUST_300001_SM_1000_NS3seqE,@object
	.size		_ZN34_INTERNAL_1cb56496_4_k_cu_0a15568c6thrust24THRUST_300001_SM_1000_NS3seqE,(_ZN34_INTERNAL_1cb56496_4_k_cu_0a15568c4cuda3std3__420unreachable_sentinelE - _ZN34_INTERNAL_1cb56496_4_k_cu_0a15568c6thrust24THRUST_300001_SM_1000_NS3seqE)
_ZN34_INTERNAL_1cb56496_4_k_cu_0a15568c6thrust24THRUST_300001_SM_1000_NS3seqE:
	.zero		1
	.type		_ZN34_INTERNAL_1cb56496_4_k_cu_0a15568c4cuda3std3__420unreachable_sentinelE,@object
	.size		_ZN34_INTERNAL_1cb56496_4_k_cu_0a15568c4cuda3std3__420unreachable_sentinelE,(_ZN34_INTERNAL_1cb56496_4_k_cu_0a15568c4cuda3std6ranges3__45__cpo5ssizeE - _ZN34_INTERNAL_1cb56496_4_k_cu_0a15568c4cuda3std3__420unreachable_sentinelE)
_ZN34_INTERNAL_1cb56496_4_k_cu_0a15568c4cuda3std3__420unreachable_sentinelE:
	.zero		1
	.type		_ZN34_INTERNAL_1cb56496_4_k_cu_0a15568c4cuda3std6ranges3__45__cpo5ssizeE,@object
	.size		_ZN34_INTERNAL_1cb56496_4_k_cu_0a15568c4cuda3std6ranges3__45__cpo5ssizeE,(_ZN34_INTERNAL_1cb56496_4_k_cu_0a15568c6thrust24THRUST_300001_SM_1000_NS12placeholders2_3E - _ZN34_INTERNAL_1cb56496_4_k_cu_0a15568c4cuda3std6ranges3__45__cpo5ssizeE)
_ZN34_INTERNAL_1cb56496_4_k_cu_0a15568c4cuda3std6ranges3__45__cpo5ssizeE:
	.zero		1
	.type		_ZN34_INTERNAL_1cb56496_4_k_cu_0a15568c6thrust24THRUST_300001_SM_1000_NS12placeholders2_3E,@object
	.size		_ZN34_INTERNAL_1cb56496_4_k_cu_0a15568c6thrust24THRUST_300001_SM_1000_NS12placeholders2_3E,(_ZN34_INTERNAL_1cb56496_4_k_cu_0a15568c4cuda3std3__45__cpo4cendE - _ZN34_INTERNAL_1cb56496_4_k_cu_0a15568c6thrust24THRUST_300001_SM_1000_NS12placeholders2_3E)
_ZN34_INTERNAL_1cb56496_4_k_cu_0a15568c6thrust24THRUST_300001_SM_1000_NS12placeholders2_3E:
	.zero		1
	.type		_ZN34_INTERNAL_1cb56496_4_k_cu_0a15568c4cuda3std3__45__cpo4cendE,@object
	.size		_ZN34_INTERNAL_1cb56496_4_k_cu_0a15568c4cuda3std3__45__cpo4cendE,(_ZN34_INTERNAL_1cb56496_4_k_cu_0a15568c4cuda3std6ranges3__45__cpo4cendE - _ZN34_INTERNAL_1cb56496_4_k_cu_0a15568c4cuda3std3__45__cpo4cendE)
_ZN34_INTERNAL_1cb56496_4_k_cu_0a15568c4cuda3std3__45__cpo4cendE:
	.zero		1
	.type		_ZN34_INTERNAL_1cb56496_4_k_cu_0a15568c4cuda3std6ranges3__45__cpo4cendE,@object
	.size		_ZN34_INTERNAL_1cb56496_4_k_cu_0a15568c4cuda3std6ranges3__45__cpo4cendE,(_ZN34_INTERNAL_1cb56496_4_k_cu_0a15568c6thrust24THRUST_300001_SM_1000_NS12placeholders2_7E - _ZN34_INTERNAL_1cb56496_4_k_cu_0a15568c4cuda3std6ranges3__45__cpo4cendE)
_ZN34_INTERNAL_1cb56496_4_k_cu_0a15568c4cuda3std6ranges3__45__cpo4cendE:
	.zero		1
	.type		_ZN34_INTERNAL_1cb56496_4_k_cu_0a15568c6thrust24THRUST_300001_SM_1000_NS12placeholders2_7E,@object
	.size		_ZN34_INTERNAL_1cb56496_4_k_cu_0a15568c6thrust24THRUST_300001_SM_1000_NS12placeholders2_7E,(_ZN34_INTERNAL_1cb56496_4_k_cu_0a15568c4cuda3std3__45__cpo5crendE - _ZN34_INTERNAL_1cb56496_4_k_cu_0a15568c6thrust24THRUST_300001_SM_1000_NS12placeholders2_7E)
_ZN34_INTERNAL_1cb56496_4_k_cu_0a15568c6thrust24THRUST_300001_SM_1000_NS12placeholders2_7E:
	.zero		1
	.type		_ZN34_INTERNAL_1cb56496_4_k_cu_0a15568c4cuda3std3__45__cpo5crendE,@object
	.size		_ZN34_INTERNAL_1cb56496_4_k_cu_0a15568c4cuda3std3__45__cpo5crendE,(_ZN34_INTERNAL_1cb56496_4_k_cu_0a15568c4cuda3std6ranges3__45__cpo4prevE - _ZN34_INTERNAL_1cb56496_4_k_cu_0a15568c4cuda3std3__45__cpo5crendE)
_ZN34_INTERNAL_1cb56496_4_k_cu_0a15568c4cuda3std3__45__cpo5crendE:
	.zero		1
	.type		_ZN34_INTERNAL_1cb56496_4_k_cu_0a15568c4cuda3std6ranges3__45__cpo4prevE,@object
	.size		_ZN34_INTERNAL_1cb56496_4_k_cu_0a15568c4cuda3std6ranges3__45__cpo4prevE,(_ZN34_INTERNAL_1cb56496_4_k_cu_0a15568c4cuda3std6ranges3__45__cpo9iter_moveE - _ZN34_INTERNAL_1cb56496_4_k_cu_0a15568c4cuda3std6ranges3__45__cpo4prevE)
_ZN34_INTERNAL_1cb56496_4_k_cu_0a15568c4cuda3std6ranges3__45__cpo4prevE:
	.zero		1
	.type		_ZN34_INTERNAL_1cb56496_4_k_cu_0a15568c4cuda3std6ranges3__45__cpo9iter_moveE,@object
	.size		_ZN34_INTERNAL_1cb56496_4_k_cu_0a15568c4cuda3std6ranges3__45__cpo9iter_moveE,(_ZN34_INTERNAL_1cb56496_4_k_cu_0a15568c6thrust24THRUST_300001_SM_1000_NS6system6detail10sequential3seqE - _ZN34_INTERNAL_1cb56496_4_k_cu_0a15568c4cuda3std6ranges3__45__cpo9iter_moveE)
_ZN34_INTERNAL_1cb56496_4_k_cu_0a15568c4cuda3std6ranges3__45__cpo9iter_moveE:
	.zero		1
	.type		_ZN34_INTERNAL_1cb56496_4_k_cu_0a15568c6thrust24THRUST_300001_SM_1000_NS6system6detail10sequential3seqE,@object
	.size		_ZN34_INTERNAL_1cb56496_4_k_cu_0a15568c6thrust24THRUST_300001_SM_1000_NS6system6detail10sequential3seqE,(_ZN34_INTERNAL_1cb56496_4_k_cu_0a15568c6thrust24THRUST_300001_SM_1000_NS12placeholders2_9E - _ZN34_INTERNAL_1cb56496_4_k_cu_0a15568c6thrust24THRUST_300001_SM_1000_NS6system6detail10sequential3seqE)
_ZN34_INTERNAL_1cb56496_4_k_cu_0a15568c6thrust24THRUST_300001_SM_1000_NS6system6detail10sequential3seqE:
	.zero		1
	.type		_ZN34_INTERNAL_1cb56496_4_k_cu_0a15568c6thrust24THRUST_300001_SM_1000_NS12placeholders2_9E,@object
	.size		_ZN34_INTERNAL_1cb56496_4_k_cu_0a15568c6thrust24THRUST_300001_SM_1000_NS12placeholders2_9E,(_ZN34_INTERNAL_1cb56496_4_k_cu_0a15568c4cuda3std3__419piecewise_constructE - _ZN34_INTERNAL_1cb56496_4_k_cu_0a15568c6thrust24THRUST_300001_SM_1000_NS12placeholders2_9E)
_ZN34_INTERNAL_1cb56496_4_k_cu_0a15568c6thrust24THRUST_300001_SM_1000_NS12placeholders2_9E:
	.zero		1
	.type		_ZN34_INTERNAL_1cb56496_4_k_cu_0a15568c4cuda3std3__419piecewise_constructE,@object
	.size		_ZN34_INTERNAL_1cb56496_4_k_cu_0a15568c4cuda3std3__419piecewise_constructE,(_ZN34_INTERNAL_1cb56496_4_k_cu_0a15568c4cuda3std6ranges3__45__cpo5cdataE - _ZN34_INTERNAL_1cb56496_4_k_cu_0a15568c4cuda3std3__419piecewise_constructE)
_ZN34_INTERNAL_1cb56496_4_k_cu_0a15568c4cuda3std3__419piecewise_constructE:
	.zero		1
	.type		_ZN34_INTERNAL_1cb56496_4_k_cu_0a15568c4cuda3std6ranges3__45__cpo5cdataE,@object
	.size		_ZN34_INTERNAL_1cb56496_4_k_cu_0a15568c4cuda3std6ranges3__45__cpo5cdataE,(_ZN34_INTERNAL_1cb56496_4_k_cu_0a15568c6thrust24THRUST_300001_SM_1000_NS12placeholders2_1E - _ZN34_INTERNAL_1cb56496_4_k_cu_0a15568c4cuda3std6ranges3__45__cpo5cdataE)
_ZN34_INTERNAL_1cb56496_4_k_cu_0a15568c4cuda3std6ranges3__45__cpo5cdataE:
	.zero		1
	.type		_ZN34_INTERNAL_1cb56496_4_k_cu_0a15568c6thrust24THRUST_300001_SM_1000_NS12placeholders2_1E,@object
	.size		_ZN34_INTERNAL_1cb56496_4_k_cu_0a15568c6thrust24THRUST_300001_SM_1000_NS12placeholders2_1E,(_ZN34_INTERNAL_1cb56496_4_k_cu_0a15568c4cuda3std3__45__cpo3endE - _ZN34_INTERNAL_1cb56496_4_k_cu_0a15568c6thrust24THRUST_300001_SM_1000_NS12placeholders2_1E)
_ZN34_INTERNAL_1cb56496_4_k_cu_0a15568c6thrust24THRUST_300001_SM_1000_NS12placeholders2_1E:
	.zero		1
	.type		_ZN34_INTERNAL_1cb56496_4_k_cu_0a15568c4cuda3std3__45__cpo3endE,@object
	.size		_ZN34_INTERNAL_1cb56496_4_k_cu_0a15568c4cuda3std3__45__cpo3endE,(_ZN34_INTERNAL_1cb56496_4_k_cu_0a15568c4cuda3std6ranges3__45__cpo3endE - _ZN34_INTERNAL_1cb56496_4_k_cu_0a15568c4cuda3std3__45__cpo3endE)
_ZN34_INTERNAL_1cb56496_4_k_cu_0a15568c4cuda3std3__45__cpo3endE:
	.zero		1
	.type		_ZN34_INTERNAL_1cb56496_4_k_cu_0a15568c4cuda3std6ranges3__45__cpo3endE,@object
	.size		_ZN34_INTERNAL_1cb56496_4_k_cu_0a15568c4cuda3std6ranges3__45__cpo3endE,(_ZN34_INTERNAL_1cb56496_4_k_cu_0a15568c6thrust24THRUST_300001_SM_1000_NS12placeholders2_5E - _ZN34_INTERNAL_1cb56496_4_k_cu_0a15568c4cuda3std6ranges3__45__cpo3endE)
_ZN34_INTERNAL_1cb56496_4_k_cu_0a15568c4cuda3std6ranges3__45__cpo3endE:
	.zero		1
	.type		_ZN34_INTERNAL_1cb56496_4_k_cu_0a15568c6thrust24THRUST_300001_SM_1000_NS12placeholders2_5E,@object
	.size		_ZN34_INTERNAL_1cb56496_4_k_cu_0a15568c6thrust24THRUST_300001_SM_1000_NS12placeholders2_5E,(_ZN34_INTERNAL_1cb56496_4_k_cu_0a15568c4cuda3std3__45__cpo4rendE - _ZN34_INTERNAL_1cb56496_4_k_cu_0a15568c6thrust24THRUST_300001_SM_1000_NS12placeholders2_5E)
_ZN34_INTERNAL_1cb56496_4_k_cu_0a15568c6thrust24THRUST_300001_SM_1000_NS12placeholders2_5E:
	.zero		1
	.type		_ZN34_INTERNAL_1cb56496_4_k_cu_0a15568c4cuda3std3__45__cpo4rendE,@object
	.size		_ZN34_INTERNAL_1cb56496_4_k_cu_0a15568c4cuda3std3__45__cpo4rendE,(_ZN34_INTERNAL_1cb56496_4_k_cu_0a15568c4cuda3std6ranges3__45__cpo9iter_swapE - _ZN34_INTERNAL_1cb56496_4_k_cu_0a15568c4cuda3std3__45__cpo4rendE)
_ZN34_INTERNAL_1cb56496_4_k_cu_0a15568c4cuda3std3__45__cpo4rendE:
	.zero		1
	.type		_ZN34_INTERNAL_1cb56496_4_k_cu_0a15568c4cuda3std6ranges3__45__cpo9iter_swapE,@object
	.size		_ZN34_INTERNAL_1cb56496_4_k_cu_0a15568c4cuda3std6ranges3__45__cpo9iter_swapE,(_ZN34_INTERNAL_1cb56496_4_k_cu_0a15568c4cuda3std3__48unexpectE - _ZN34_INTERNAL_1cb56496_4_k_cu_0a15568c4cuda3std6ranges3__45__cpo9iter_swapE)
_ZN34_INTERNAL_1cb56496_4_k_cu_0a15568c4cuda3std6ranges3__45__cpo9iter_swapE:
	.zero		1
	.type		_ZN34_INTERNAL_1cb56496_4_k_cu_0a15568c4cuda3std3__48unexpectE,@object
	.size		_ZN34_INTERNAL_1cb56496_4_k_cu_0a15568c4cuda3std3__48unexpectE,(_ZN34_INTERNAL_1cb56496_4_k_cu_0a15568c6thrust24THRUST_300001_SM_1000_NS8cuda_cub3parE - _ZN34_INTERNAL_1cb56496_4_k_cu_0a15568c4cuda3std3__48unexpectE)
_ZN34_INTERNAL_1cb56496_4_k_cu_0a15568c4cuda3std3__48unexpectE:
	.zero		1
	.type		_ZN34_INTERNAL_1cb56496_4_k_cu_0a15568c6thrust24THRUST_300001_SM_1000_NS8cuda_cub3parE,@object
	.size		_ZN34_INTERNAL_1cb56496_4_k_cu_0a15568c6thrust24THRUST_300001_SM_1000_NS8cuda_cub3parE,(.L_29 - _ZN34_INTERNAL_1cb56496_4_k_cu_0a15568c6thrust24THRUST_300001_SM_1000_NS8cuda_cub3parE)
_ZN34_INTERNAL_1cb56496_4_k_cu_0a15568c6thrust24THRUST_300001_SM_1000_NS8cuda_cub3parE:
	.zero		1
.L_29:


//--------------------- .nv.shared._ZN3cub18CUB_300001_SM_10006detail6reduce18DeviceReduceKernelINS2_10policy_hubImy11mul_functorImEE10Policy1000EN6thrust24THRUST_300001_SM_1000_NS6detail15normal_iteratorINSA_10device_ptrImEEEEyS6_m11inc_functorImEEEvT0_PT3_T1_NS0_13GridEvenShareISL_EET2_T4_ --------------------------
	.section	.nv.shared._ZN3cub18CUB_300001_SM_10006detail6reduce18DeviceReduceKernelINS2_10policy_hubImy11mul_functorImEE10Policy1000EN6thrust24THRUST_300001_SM_1000_NS6detail15normal_iteratorINSA_10device_ptrImEEEEyS6_m11inc_functorImEEEvT0_PT3_T1_NS0_13GridEvenShareISL_EET2_T4_,"aw",@nobits
	.sectionflags	@""
	.align	8
.nv.shared._ZN3cub18CUB_300001_SM_10006detail6reduce18DeviceReduceKernelINS2_10policy_hubImy11mul_functorImEE10Policy1000EN6thrust24THRUST_300001_SM_1000_NS6detail15normal_iteratorINSA_10device_ptrImEEEEyS6_m11inc_functorImEEEvT0_PT3_T1_NS0_13GridEvenShareISL_EET2_T4_:
	.zero		1104


//--------------------- .nv.shared._ZN3cub18CUB_300001_SM_10006detail6reduce28DeviceReduceSingleTileKernelINS2_10policy_hubImy11mul_functorImEE10Policy1000EN6thrust24THRUST_300001_SM_1000_NS6detail15normal_iteratorINSA_10device_ptrImEEEEPmyS6_mm11inc_functorImEEEvT0_T1_T2_T3_T4_T6_ --------------------------
	.section	.nv.shared._ZN3cub18CUB_300001_SM_10006detail6reduce28DeviceReduceSingleTileKernelINS2_10policy_hubImy11mul_functorImEE10Policy1000EN6thrust24THRUST_300001_SM_1000_NS6detail15normal_iteratorINSA_10device_ptrImEEEEPmyS6_mm11inc_functorImEEEvT0_T1_T2_T3_T4_T6_,"aw",@nobits
	.sectionflags	@""
	.align	8
.nv.shared._ZN3cub18CUB_300001_SM_10006detail6reduce28DeviceReduceSingleTileKernelINS2_10policy_hubImy11mul_functorImEE10Policy1000EN6thrust24THRUST_300001_SM_1000_NS6detail15normal_iteratorINSA_10device_ptrImEEEEPmyS6_mm11inc_functorImEEEvT0_T1_T2_T3_T4_T6_:
	.zero		1104


//--------------------- .nv.shared._ZN3cub18CUB_300001_SM_10006detail6reduce28DeviceReduceSingleTileKernelINS2_10policy_hubImj11mul_functorImEE10Policy1000EPmS9_iS6_mmN4cuda3std3__410__identityEEEvT0_T1_T2_T3_T4_T6_ --------------------------
	.section	.nv.shared._ZN3cub18CUB_300001_SM_10006detail6reduce28DeviceReduceSingleTileKernelINS2_10policy_hubImj11mul_functorImEE10Policy1000EPmS9_iS6_mmN4cuda3std3__410__identityEEEvT0_T1_T2_T3_T4_T6_,"aw",@nobits
	.sectionflags	@""
	.align	8
.nv.shared._ZN3cub18CUB_300001_SM_10006detail6reduce28DeviceReduceSingleTileKernelINS2_10policy_hubImj11mul_functorImEE10Policy1000EPmS9_iS6_mmN4cuda3std3__410__identityEEEvT0_T1_T2_T3_T4_T6_:
	.zero		1104


//--------------------- .nv.shared._ZN3cub18CUB_300001_SM_10006detail6reduce18DeviceReduceKernelINS2_10policy_hubImj11mul_functorImEE10Policy1000EN6thrust24THRUST_300001_SM_1000_NS6detail15normal_iteratorINSA_10device_ptrImEEEEjS6_m11inc_functorImEEEvT0_PT3_T1_NS0_13GridEvenShareISL_EET2_T4_ --------------------------
	.section	.nv.shared._ZN3cub18CUB_300001_SM_10006detail6reduce18DeviceReduceKernelINS2_10policy_hubImj11mul_functorImEE10Policy1000EN6thrust24THRUST_300001_SM_1000_NS6detail15normal_iteratorINSA_10device_ptrImEEEEjS6_m11inc_functorImEEEvT0_PT3_T1_NS0_13GridEvenShareISL_EET2_T4_,"aw",@nobits
	.sectionflags	@""
	.align	8
.nv.shared._ZN3cub18CUB_300001_SM_10006detail6reduce18DeviceReduceKernelINS2_10policy_hubImj11mul_functorImEE10Policy1000EN6thrust24THRUST_300001_SM_1000_NS6detail15normal_iteratorINSA_10device_ptrImEEEEjS6_m11inc_functorImEEEvT0_PT3_T1_NS0_13GridEvenShareISL_EET2_T4_:
	.zero		1104


//--------------------- .nv.shared._ZN3cub18CUB_300001_SM_10006detail6reduce28DeviceReduceSingleTileKernelINS2_10policy_hubImj11mul_functorImEE10Policy1000EN6thrust24THRUST_300001_SM_1000_NS6detail15normal_iteratorINSA_10device_ptrImEEEEPmjS6_mm11inc_functorImEEEvT0_T1_T2_T3_T4_T6_ --------------------------
	.section	.nv.shared._ZN3cub18CUB_300001_SM_10006detail6reduce28DeviceReduceSingleTileKernelINS2_10policy_hubImj11mul_functorImEE10Policy1000EN6thrust24THRUST_300001_SM_1000_NS6detail15normal_iteratorINSA_10device_ptrImEEEEPmjS6_mm11inc_functorImEEEvT0_T1_T2_T3_T4_T6_,"aw",@nobits
	.sectionflags	@""
	.align	8
.nv.shared._ZN3cub18CUB_300001_SM_10006detail6reduce28DeviceReduceSingleTileKernelINS2_10policy_hubImj11mul_functorImEE10Policy1000EN6thrust24THRUST_300001_SM_1000_NS6detail15normal_iteratorINSA_10device_ptrImEEEEPmjS6_mm11inc_functorImEEEvT0_T1_T2_T3_T4_T6_:
	.zero		1104


//--------------------- .nv.shared._ZN3cub18CUB_300001_SM_10006detail6reduce18DeviceReduceKernelINS2_10policy_hubIdy11add_functorIdEE10Policy1000EN6thrust24THRUST_300001_SM_1000_NS6detail15normal_iteratorINSA_10device_ptrIdEEEEyS6_d14square_functorIdEEEvT0_PT3_T1_NS0_13GridEvenShareISL_EET2_T4_ --------------------------
	.section	.nv.shared._ZN3cub18CUB_300001_SM_10006detail6reduce18DeviceReduceKernelINS2_10policy_hubIdy11add_functorIdEE10Policy1000EN6thrust24THRUST_300001_SM_1000_NS6detail15normal_iteratorINSA_10device_ptrIdEEEEyS6_d14square_functorIdEEEvT0_PT3_T1_NS0_13GridEvenShareISL_EET2_T4_,"aw",@nobits
	.sectionflags	@""
	.align	8
.nv.shared._ZN3cub18CUB_300001_SM_10006detail6reduce18DeviceReduceKernelINS2_10policy_hubIdy11add_functorIdEE10Policy1000EN6thrust24THRUST_300001_SM_1000_NS6detail15normal_iteratorINSA_10device_ptrIdEEEEyS6_d14square_functorIdEEEvT0_PT3_T1_NS0_13GridEvenShareISL_EET2_T4_:
	.zero		1104


//--------------------- .nv.shared._ZN3cub18CUB_300001_SM_10006detail6reduce28DeviceReduceSingleTileKernelINS2_10policy_hubIdy11add_functorIdEE10Policy1000EN6thrust24THRUST_300001_SM_1000_NS6detail15normal_iteratorINSA_10device_ptrIdEEEEPdyS6_dd14square_functorIdEEEvT0_T1_T2_T3_T4_T6_ --------------------------
	.section	.nv.shared._ZN3cub18CUB_300001_SM_10006detail6reduce28DeviceReduceSingleTileKernelINS2_10policy_hubIdy11add_functorIdEE10Policy1000EN6thrust24THRUST_300001_SM_1000_NS6detail15normal_iteratorINSA_10device_ptrIdEEEEPdyS6_dd14square_functorIdEEEvT0_T1_T2_T3_T4_T6_,"aw",@nobits
	.sectionflags	@""
	.align	8
.nv.shared._ZN3cub18CUB_300001_SM_10006detail6reduce28DeviceReduceSingleTileKernelINS2_10policy_hubIdy11add_functorIdEE10Policy1000EN6thrust24THRUST_300001_SM_1000_NS6detail15normal_iteratorINSA_10device_ptrIdEEEEPdyS6_dd14square_functorIdEEEvT0_T1_T2_T3_T4_T6_:
	.zero		1104


//--------------------- .nv.shared._ZN3cub18CUB_300001_SM_10006detail6reduce18DeviceReduceKernelINS2_10policy_hubIdj11add_functorIdEE10Policy1000EN6thrust24THRUST_300001_SM_1000_NS6detail15normal_iteratorINSA_10device_ptrIdEEEEjS6_d14square_functorIdEEEvT0_PT3_T1_NS0_13GridEvenShareISL_EET2_T4_ --------------------------
	.section	.nv.shared._ZN3cub18CUB_300001_SM_10006detail6reduce18DeviceReduceKernelINS2_10policy_hubIdj11add_functorIdEE10Policy1000EN6thrust24THRUST_300001_SM_1000_NS6detail15normal_iteratorINSA_10device_ptrIdEEEEjS6_d14square_functorIdEEEvT0_PT3_T1_NS0_13GridEvenShareISL_EET2_T4_,"aw",@nobits
	.sectionflags	@""
	.align	8
.nv.shared._ZN3cub18CUB_300001_SM_10006detail6reduce18DeviceReduceKernelINS2_10policy_hubIdj11add_functorIdEE10Policy1000EN6thrust24THRUST_300001_SM_1000_NS6detail15normal_iteratorINSA_10device_ptrIdEEEEjS6_d14square_functorIdEEEvT0_PT3_T1_NS0_13GridEvenShareISL_EET2_T4_:
	.zero		1104


//--------------------- .nv.shared._ZN3cub18CUB_300001_SM_10006detail6reduce28DeviceReduceSingleTileKernelINS2_10policy_hubIdj11add_functorIdEE10Policy1000EN6thrust24THRUST_300001_SM_1000_NS6detail15normal_iteratorINSA_10device_ptrIdEEEEPdjS6_dd14square_functorIdEEEvT0_T1_T2_T3_T4_T6_ --------------------------
	.section	.nv.shared._ZN3cub18CUB_300001_SM_10006detail6reduce28DeviceReduceSingleTileKernelINS2_10policy_hubIdj11add_functorIdEE10Policy1000EN6thrust24THRUST_300001_SM_1000_NS6detail15normal_iteratorINSA_10device_ptrIdEEEEPdjS6_dd14square_functorIdEEEvT0_T1_T2_T3_T4_T6_,"aw",@nobits
	.sectionflags	@""
	.align	8
.nv.shared._ZN3cub18CUB_300001_SM_10006detail6reduce28DeviceReduceSingleTileKernelINS2_10policy_hubIdj11add_functorIdEE10Policy1000EN6thrust24THRUST_300001_SM_1000_NS6detail15normal_iteratorINSA_10device_ptrIdEEEEPdjS6_dd14square_functorIdEEEvT0_T1_T2_T3_T4_T6_:
	.zero		1104


//--------------------- .nv.shared._ZN3cub18CUB_300001_SM_10006detail6reduce18DeviceReduceKernelINS2_10policy_hubIdy11max_functorIdEE10Policy1000EN6thrust24THRUST_300001_SM_1000_NS6detail15normal_iteratorINSA_10device_ptrIdEEEEyS6_dN4cuda3std3__410__identityEEEvT0_PT3_T1_NS0_13GridEvenShareISN_EET2_T4_ --------------------------
	.section	.nv.shared._ZN3cub18CUB_300001_SM_10006detail6reduce18DeviceReduceKernelINS2_10policy_hubIdy11max_functorIdEE10Policy1000EN6thrust24THRUST_300001_SM_1000_NS6detail15normal_iteratorINSA_10device_ptrIdEEEEyS6_dN4cuda3std3__410__identityEEEvT0_PT3_T1_NS0_13GridEvenShareISN_EET2_T4_,"aw",@nobits
	.sectionflags	@""
	.align	8
.nv.shared._ZN3cub18CUB_300001_SM_10006detail6reduce18DeviceReduceKernelINS2_10policy_hubIdy11max_functorIdEE10Policy1000EN6thrust24THRUST_300001_SM_1000_NS6detail15normal_iteratorINSA_10device_ptrIdEEEEyS6_dN4cuda3std3__410__identityEEEvT0_PT3_T1_NS0_13GridEvenShareISN_EET2_T4_:
	.zero		1104


//--------------------- .nv.shared._ZN3cub18CUB_300001_SM_10006detail6reduce28DeviceReduceSingleTileKernelINS2_10policy_hubIdy11max_functorIdEE10Policy1000EN6thrust24THRUST_300001_SM_1000_NS6detail15normal_iteratorINSA_10device_ptrIdEEEEPdyS6_ddN4cuda3std3__410__identityEEEvT0_T1_T2_T3_T4_T6_ --------------------------
	.section	.nv.shared._ZN3cub18CUB_300001_SM_10006detail6reduce28DeviceReduceSingleTileKernelINS2_10policy_hubIdy11max_functorIdEE10Policy1000EN6thrust24THRUST_300001_SM_1000_NS6detail15normal_iteratorINSA_10device_ptrIdEEEEPdyS6_ddN4cuda3std3__410__identityEEEvT0_T1_T2_T3_T4_T6_,"aw",@nobits
	.sectionflags	@""
	.align	8
.nv.shared._ZN3cub18CUB_300001_SM_10006detail6reduce28DeviceReduceSingleTileKernelINS2_10policy_hubIdy11max_functorIdEE10Policy1000EN6thrust24THRUST_300001_SM_1000_NS6detail15normal_iteratorINSA_10device_ptrIdEEEEPdyS6_ddN4cuda3std3__410__identityEEEvT0_T1_T2_T3_T4_T6_:
	.zero		1104


//--------------------- .nv.shared._ZN3cub18CUB_300001_SM_10006detail6reduce18DeviceReduceKernelINS2_10policy_hubIdj11max_functorIdEE10Policy1000EN6thrust24THRUST_300001_SM_1000_NS6detail15normal_iteratorINSA_10device_ptrIdEEEEjS6_dN4cuda3std3__410__identityEEEvT0_PT3_T1_NS0_13GridEvenShareISN_EET2_T4_ --------------------------
	.section	.nv.shared._ZN3cub18CUB_300001_SM_10006detail6reduce18DeviceReduceKernelINS2_10policy_hubIdj11max_functorIdEE10Policy1000EN6thrust24THRUST_300001_SM_1000_NS6detail15normal_iteratorINSA_10device_ptrIdEEEEjS6_dN4cuda3std3__410__identityEEEvT0_PT3_T1_NS0_13GridEvenShareISN_EET2_T4_,"aw",@nobits
	.sectionflags	@""
	.align	8
.nv.shared._ZN3cub18CUB_300001_SM_10006detail6reduce18DeviceReduceKernelINS2_10policy_hubIdj11max_functorIdEE10Policy1000EN6thrust24THRUST_300001_SM_1000_NS6detail15normal_iteratorINSA_10device_ptrIdEEEEjS6_dN4cuda3std3__410__identityEEEvT0_PT3_T1_NS0_13GridEvenShareISN_EET2_T4_:
	.zero		1104


//--------------------- .nv.shared._ZN3cub18CUB_300001_SM_10006detail6reduce28DeviceReduceSingleTileKernelINS2_10policy_hubIdj11max_functorIdEE10Policy1000EN6thrust24THRUST_300001_SM_1000_NS6detail15normal_iteratorINSA_10device_ptrIdEEEEPdjS6_ddN4cuda3std3__410__identityEEEvT0_T1_T2_T3_T4_T6_ --------------------------
	.section	.nv.shared._ZN3cub18CUB_300001_SM_10006detail6reduce28DeviceReduceSingleTileKernelINS2_10policy_hubIdj11max_functorIdEE10Policy1000EN6thrust24THRUST_300001_SM_1000_NS6detail15normal_iteratorINSA_10device_ptrIdEEEEPdjS6_ddN4cuda3std3__410__identityEEEvT0_T1_T2_T3_T4_T6_,"aw",@nobits
	.sectionflags	@""
	.align	8
.nv.shared._ZN3cub18CUB_300001_SM_10006detail6reduce28DeviceReduceSingleTileKernelINS2_10policy_hubIdj11max_functorIdEE10Policy1000EN6thrust24THRUST_300001_SM_1000_NS6detail15normal_iteratorINSA_10device_ptrIdEEEEPdjS6_ddN4cuda3std3__410__identityEEEvT0_T1_T2_T3_T4_T6_:
	.zero		1104


//--------------------- .nv.shared._ZN3cub18CUB_300001_SM_10006detail6reduce28DeviceReduceSingleTileKernelINS2_10policy_hubIdy11max_functorIdEE10Policy1000EPdS9_iS6_ddN4cuda3std3__410__identityEEEvT0_T1_T2_T3_T4_T6_ --------------------------
	.section	.nv.shared._ZN3cub18CUB_300001_SM_10006detail6reduce28DeviceReduceSingleTileKernelINS2_10policy_hubIdy11max_functorIdEE10Policy1000EPdS9_iS6_ddN4cuda3std3__410__identityEEEvT0_T1_T2_T3_T4_T6_,"aw",@nobits
	.sectionflags	@""
	.align	8
.nv.shared._ZN3cub18CUB_300001_SM_10006detail6reduce28DeviceReduceSingleTileKernelINS2_10policy_hubIdy11max_functorIdEE10Policy1000EPdS9_iS6_ddN4cuda3std3__410__identityEEEvT0_T1_T2_T3_T4_T6_:
	.zero		1104


//--------------------- .nv.shared._ZN3cub18CUB_300001_SM_10006detail6reduce18DeviceReduceKernelINS2_10policy_hubIdy11max_functorIdEE10Policy1000EN6thrust24THRUST_300001_SM_1000_NS6detail15normal_iteratorINSA_10device_ptrIdEEEEyS6_d11abs_functorIdEEEvT0_PT3_T1_NS0_13GridEvenShareISL_EET2_T4_ --------------------------
	.section	.nv.shared._ZN3cub18CUB_300001_SM_10006detail6reduce18DeviceReduceKernelINS2_10policy_hubIdy11max_functorIdEE10Policy1000EN6thrust24THRUST_300001_SM_1000_NS6detail15normal_iteratorINSA_10device_ptrIdEEEEyS6_d11abs_functorIdEEEvT0_PT3_T1_NS0_13GridEvenShareISL_EET2_T4_,"aw",@nobits
	.sectionflags	@""
	.align	8
.nv.shared._ZN3cub18CUB_300001_SM_10006detail6reduce18DeviceReduceKernelINS2_10policy_hubIdy11max_functorIdEE10Policy1000EN6thrust24THRUST_300001_SM_1000_NS6detail15normal_iteratorINSA_10device_ptrIdEEEEyS6_d11abs_functorIdEEEvT0_PT3_T1_NS0_13GridEvenShareISL_EET2_T4_:
	.zero		1104


//--------------------- .nv.shared._ZN3cub18CUB_300001_SM_10006detail6reduce28DeviceReduceSingleTileKernelINS2_10policy_hubIdy11max_functorIdEE10Policy1000EN6thrust24THRUST_300001_SM_1000_NS6detail15normal_iteratorINSA_10device_ptrIdEEEEPdyS6_dd11abs_functorIdEEEvT0_T1_T2_T3_T4_T6_ --------------------------
	.section	.nv.shared._ZN3cub18CUB_300001_SM_10006detail6reduce28DeviceReduceSingleTileKernelINS2_10policy_hubIdy11max_functorIdEE10Policy1000EN6thrust24THRUST_300001_SM_1000_NS6detail15normal_iteratorINSA_10device_ptrIdEEEEPdyS6_dd11abs_functorIdEEEvT0_T1_T2_T3_T4_T6_,"aw",@nobits
	.sectionflags	@""
	.align	8
.nv.shared._ZN3cub18CUB_300001_SM_10006detail6reduce28DeviceReduceSingleTileKernelINS2_10policy_hubIdy11max_functorIdEE10Policy1000EN6thrust24THRUST_300001_SM_1000_NS6detail15normal_iteratorINSA_10device_ptrIdEEEEPdyS6_dd11abs_functorIdEEEvT0_T1_T2_T3_T4_T6_:
	.zero		1104


//--------------------- .nv.shared._ZN3cub18CUB_300001_SM_10006detail6reduce28DeviceReduceSingleTileKernelINS2_10policy_hubIdj11max_functorIdEE10Policy1000EPdS9_iS6_ddN4cuda3std3__410__identityEEEvT0_T1_T2_T3_T4_T6_ --------------------------
	.section	.nv.shared._ZN3cub18CUB_300001_SM_10006detail6reduce28DeviceReduceSingleTileKernelINS2_10policy_hubIdj11max_functorIdEE10Policy1000EPdS9_iS6_ddN4cuda3std3__410__identityEEEvT0_T1_T2_T3_T4_T6_,"aw",@nobits
	.sectionflags	@""
	.align	8
.nv.shared._ZN3cub18CUB_300001_SM_10006detail6reduce28DeviceReduceSingleTileKernelINS2_10policy_hubIdj11max_functorIdEE10Policy1000EPdS9_iS6_ddN4cuda3std3__410__identityEEEvT0_T1_T2_T3_T4_T6_:
	.zero		1104


//--------------------- .nv.shared._ZN3cub18CUB_300001_SM_10006detail6reduce18DeviceReduceKernelINS2_10policy_hubIdj11max_functorIdEE10Policy1000EN6thrust24THRUST_300001_SM_1000_NS6detail15normal_iteratorINSA_10device_ptrIdEEEEjS6_d11abs_functorIdEEEvT0_PT3_T1_NS0_13GridEvenShareISL_EET2_T4_ --------------------------
	.section	.nv.shared._ZN3cub18CUB_300001_SM_10006detail6reduce18DeviceReduceKernelINS2_10policy_hubIdj11max_functorIdEE10Policy1000EN6thrust24THRUST_300001_SM_1000_NS6detail15normal_iteratorINSA_10device_ptrIdEEEEjS6_d11abs_functorIdEEEvT0_PT3_T1_NS0_13GridEvenShareISL_EET2_T4_,"aw",@nobits
	.sectionflags	@""
	.align	8
.nv.shared._ZN3cub18CUB_300001_SM_10006detail6reduce18DeviceReduceKernelINS2_10policy_hubIdj11max_functorIdEE10Policy1000EN6thrust24THRUST_300001_SM_1000_NS6detail15normal_iteratorINSA_10device_ptrIdEEEEjS6_d11abs_functorIdEEEvT0_PT3_T1_NS0_13GridEvenShareISL_EET2_T4_:
	.zero		1104


//--------------------- .nv.shared._ZN3cub18CUB_300001_SM_10006detail6reduce28DeviceReduceSingleTileKernelINS2_10policy_hubIdj11max_functorIdEE10Policy1000EN6thrust24THRUST_300001_SM_1000_NS6detail15normal_iteratorINSA_10device_ptrIdEEEEPdjS6_dd11abs_functorIdEEEvT0_T1_T2_T3_T4_T6_ --------------------------
	.section	.nv.shared._ZN3cub18CUB_300001_SM_10006detail6reduce28DeviceReduceSingleTileKernelINS2_10policy_hubIdj11max_functorIdEE10Policy1000EN6thrust24THRUST_300001_SM_1000_NS6detail15normal_iteratorINSA_10device_ptrIdEEEEPdjS6_dd11abs_functorIdEEEvT0_T1_T2_T3_T4_T6_,"aw",@nobits
	.sectionflags	@""
	.align	8
.nv.shared._ZN3cub18CUB_300001_SM_10006detail6reduce28DeviceReduceSingleTileKernelINS2_10policy_hubIdj11max_functorIdEE10Policy1000EN6thrust24THRUST_300001_SM_1000_NS6detail15normal_iteratorINSA_10device_ptrIdEEEEPdjS6_dd11abs_functorIdEEEvT0_T1_T2_T3_T4_T6_:
	.zero		1104


//--------------------- .nv.shared._ZN3cub18CUB_300001_SM_10006detail6reduce28DeviceReduceSingleTileKernelINS2_10policy_hubIdy11add_functorIdEE10Policy1000EPdS9_iS6_ddN4cuda3std3__410__identityEEEvT0_T1_T2_T3_T4_T6_ --------------------------
	.section	.nv.shared._ZN3cub18CUB_300001_SM_10006detail6reduce28DeviceReduceSingleTileKernelINS2_10policy_hubIdy11add_functorIdEE10Policy1000EPdS9_iS6_ddN4cuda3std3__410__identityEEEvT0_T1_T2_T3_T4_T6_,"aw",@nobits
	.sectionflags	@""
	.align	8
.nv.shared._ZN3cub18CUB_300001_SM_10006detail6reduce28DeviceReduceSingleTileKernelINS2_10policy_hubIdy11add_functorIdEE10Policy1000EPdS9_iS6_ddN4cuda3std3__410__identityEEEvT0_T1_T2_T3_T4_T6_:
	.zero		1104


//--------------------- .nv.shared._ZN3cub18CUB_300001_SM_10006detail6reduce18DeviceReduceKernelINS2_10policy_hubIdy11add_functorIdEE10Policy1000EN6thrust24THRUST_300001_SM_1000_NS6detail15normal_iteratorINSA_10device_ptrIdEEEEyS6_dN4cuda3std3__410__identityEEEvT0_PT3_T1_NS0_13GridEvenShareISN_EET2_T4_ --------------------------
	.section	.nv.shared._ZN3cub18CUB_300001_SM_10006detail6reduce18DeviceReduceKernelINS2_10policy_hubIdy11add_functorIdEE10Policy1000EN6thrust24THRUST_300001_SM_1000_NS6detail15normal_iteratorINSA_10device_ptrIdEEEEyS6_dN4cuda3std3__410__identityEEEvT0_PT3_T1_NS0_13GridEvenShareISN_EET2_T4_,"aw",@nobits
	.sectionflags	@""
	.align	8
.nv.shared._ZN3cub18CUB_300001_SM_10006detail6reduce18DeviceReduceKernelINS2_10policy_hubIdy11add_functorIdEE10Policy1000EN6thrust24THRUST_300001_SM_1000_NS6detail15normal_iteratorINSA_10device_ptrIdEEEEyS6_dN4cuda3std3__410__identityEEEvT0_PT3_T1_NS0_13GridEvenShareISN_EET2_T4_:
	.zero		1104


//--------------------- .nv.shared._ZN3cub18CUB_300001_SM_10006detail6reduce28DeviceReduceSingleTileKernelINS2_10policy_hubIdy11add_functorIdEE10Policy1000EN6thrust24THRUST_300001_SM_1000_NS6detail15normal_iteratorINSA_10device_ptrIdEEEEPdyS6_ddN4cuda3std3__410__identityEEEvT0_T1_T2_T3_T4_T6_ --------------------------
	.section	.nv.shared._ZN3cub18CUB_300001_SM_10006detail6reduce28DeviceReduceSingleTileKernelINS2_10policy_hubIdy11add_functorIdEE10Policy1000EN6thrust24THRUST_300001_SM_1000_NS6detail15normal_iteratorINSA_10device_ptrIdEEEEPdyS6_ddN4cuda3std3__410__identityEEEvT0_T1_T2_T3_T4_T6_,"aw",@nobits
	.sectionflags	@""
	.align	8
.nv.shared._ZN3cub18CUB_300001_SM_10006detail6reduce28DeviceReduceSingleTileKernelINS2_10policy_hubIdy11add_functorIdEE10Policy1000EN6thrust24THRUST_300001_SM_1000_NS6detail15normal_iteratorINSA_10device_ptrIdEEEEPdyS6_ddN4cuda3std3__410__identityEEEvT0_T1_T2_T3_T4_T6_:
	.zero		1104


//--------------------- .nv.shared._ZN3cub18CUB_300001_SM_10006detail6reduce28DeviceReduceSingleTileKernelINS2_10policy_hubIdj11add_functorIdEE10Policy1000EPdS9_iS6_ddN4cuda3std3__410__identityEEEvT0_T1_T2_T3_T4_T6_ --------------------------
	.section	.nv.shared._ZN3cub18CUB_300001_SM_10006detail6reduce28DeviceReduceSingleTileKernelINS2_10policy_hubIdj11add_functorIdEE10Policy1000EPdS9_iS6_ddN4cuda3std3__410__identityEEEvT0_T1_T2_T3_T4_T6_,"aw",@nobits
	.sectionflags	@""
	.align	8
.nv.shared._ZN3cub18CUB_300001_SM_10006detail6reduce28DeviceReduceSingleTileKernelINS2_10policy_hubIdj11add_functorIdEE10Policy1000EPdS9_iS6_ddN4cuda3std3__410__identityEEEvT0_T1_T2_T3_T4_T6_:
	.zero		1104


//--------------------- .nv.shared._ZN3cub18CUB_300001_SM_10006detail6reduce18DeviceReduceKernelINS2_10policy_hubIdj11add_functorIdEE10Policy1000EN6thrust24THRUST_300001_SM_1000_NS6detail15normal_iteratorINSA_10device_ptrIdEEEEjS6_dN4cuda3std3__410__identityEEEvT0_PT3_T1_NS0_13GridEvenShareISN_EET2_T4_ --------------------------
	.section	.nv.shared._ZN3cub18CUB_300001_SM_10006detail6reduce18DeviceReduceKernelINS2_10policy_hubIdj11add_functorIdEE10Policy1000EN6thrust24THRUST_300001_SM_1000_NS6detail15normal_iteratorINSA_10device_ptrIdEEEEjS6_dN4cuda3std3__410__identityEEEvT0_PT3_T1_NS0_13GridEvenShareISN_EET2_T4_,"aw",@nobits
	.sectionflags	@""
	.align	8
.nv.shared._ZN3cub18CUB_300001_SM_10006detail6reduce18DeviceReduceKernelINS2_10policy_hubIdj11add_functorIdEE10Policy1000EN6thrust24THRUST_300001_SM_1000_NS6detail15normal_iteratorINSA_10device_ptrIdEEEEjS6_dN4cuda3std3__410__identityEEEvT0_PT3_T1_NS0_13GridEvenShareISN_EET2_T4_:
	.zero		1104


//--------------------- .nv.shared._ZN3cub18CUB_300001_SM_10006detail6reduce28DeviceReduceSingleTileKernelINS2_10policy_hubIdj11add_functorIdEE10Policy1000EN6thrust24THRUST_300001_SM_1000_NS6detail15normal_iteratorINSA_10device_ptrIdEEEEPdjS6_ddN4cuda3std3__410__identityEEEvT0_T1_T2_T3_T4_T6_ --------------------------
	.section	.nv.shared._ZN3cub18CUB_300001_SM_10006detail6reduce28DeviceReduceSingleTileKernelINS2_10policy_hubIdj11add_functorIdEE10Policy1000EN6thrust24THRUST_300001_SM_1000_NS6detail15normal_iteratorINSA_10device_ptrIdEEEEPdjS6_ddN4cuda3std3__410__identityEEEvT0_T1_T2_T3_T4_T6_,"aw",@nobits
	.sectionflags	@""
	.align	8
.nv.shared._ZN3cub18CUB_300001_SM_10006detail6reduce28DeviceReduceSingleTileKernelINS2_10policy_hubIdj11add_functorIdEE10Policy1000EN6thrust24THRUST_300001_SM_1000_NS6detail15normal_iteratorINSA_10device_ptrIdEEEEPdjS6_ddN4cuda3std3__410__identityEEEvT0_T1_T2_T3_T4_T6_:
	.zero		1104


//--------------------- .nv.constant0._ZN3cub18CUB_300001_SM_10006detail6reduce28DeviceReduceSingleTileKernelINS2_10policy_hubImy11mul_functorImEE10Policy1000EPmS9_iS6_mmN4cuda3std3__410__identityEEEvT0_T1_T2_T3_T4_T6_ --------------------------
	.section	.nv.constant0._ZN3cub18CUB_300001_SM_10006detail6reduce28DeviceReduceSingleTileKernelINS2_10policy_hubImy11mul_functorImEE10Policy1000EPmS9_iS6_mmN4cuda3std3__410__identityEEEvT0_T1_T2_T3_T4_T6_,"a",@progbits
	.sectionflags	@""
	.align	4
.nv.constant0._ZN3cub18CUB_300001_SM_10006detail6reduce28DeviceReduceSingleTileKernelINS2_10policy_hubImy11mul_functorImEE10Policy1000EPmS9_iS6_mmN4cuda3std3__410__identityEEEvT0_T1_T2_T3_T4_T6_:
	.zero		929


//--------------------- .nv.constant0._ZN3cub18CUB_300001_SM_10006detail6reduce18DeviceReduceKernelINS2_10policy_hubImy11mul_functorImEE10Policy1000EN6thrust24THRUST_300001_SM_1000_NS6detail15normal_iteratorINSA_10device_ptrImEEEEyS6_m11inc_functorImEEEvT0_PT3_T1_NS0_13GridEvenShareISL_EET2_T4_ --------------------------
	.section	.nv.constant0._ZN3cub18CUB_300001_SM_10006detail6reduce18DeviceReduceKernelINS2_10policy_hubImy11mul_functorImEE10Policy1000EN6thrust24THRUST_300001_SM_1000_NS6detail15normal_iteratorINSA_10device_ptrImEEEEyS6_m11inc_functorImEEEvT0_PT3_T1_NS0_13GridEvenShareISL_EET2_T4_,"a",@progbits
	.sectionflags	@""
	.align	4
.nv.constant0._ZN3cub18CUB_300001_SM_10006detail6reduce18DeviceReduceKernelINS2_10policy_hubImy11mul_functorImEE10Policy1000EN6thrust24THRUST_300001_SM_1000_NS6detail15normal_iteratorINSA_10device_ptrImEEEEyS6_m11inc_functorImEEEvT0_PT3_T1_NS0_13GridEvenShareISL_EET2_T4_:
	.zero		994


//--------------------- .nv.constant0._ZN3cub18CUB_300001_SM_10006detail6reduce28DeviceReduceSingleTileKernelINS2_10policy_hubImy11mul_functorImEE10Policy1000EN6thrust24THRUST_300001_SM_1000_NS6detail15normal_iteratorINSA_10device_ptrImEEEEPmyS6_mm11inc_functorImEEEvT0_T1_T2_T3_T4_T6_ --------------------------
	.section	.nv.constant0._ZN3cub18CUB_300001_SM_10006detail6reduce28DeviceReduceSingleTileKernelINS2_10policy_hubImy11mul_functorImEE10Policy1000EN6thrust24THRUST_300001_SM_1000_NS6detail15normal_iteratorINSA_10device_ptrImEEEEPmyS6_mm11inc_functorImEEEvT0_T1_T2_T3_T4_T6_,"a",@progbits
	.sectionflags	@""
	.align	4
.nv.constant0._ZN3cub18CUB_300001_SM_10006detail6reduce28DeviceReduceSingleTileKernelINS2_10policy_hubImy11mul_functorImEE10Policy1000EN6thrust24THRUST_300001_SM_1000_NS6detail15normal_iteratorINSA_10device_ptrImEEEEPmyS6_mm11inc_functorImEEEvT0_T1_T2_T3_T4_T6_:
	.zero		937


//--------------------- .nv.constant0._ZN3cub18CUB_300001_SM_10006detail6reduce28DeviceReduceSingleTileKernelINS2_10policy_hubImj11mul_functorImEE10Policy1000EPmS9_iS6_mmN4cuda3std3__410__identityEEEvT0_T1_T2_T3_T4_T6_ --------------------------
	.section	.nv.constant0._ZN3cub18CUB_300001_SM_10006detail6reduce28DeviceReduceSingleTileKernelINS2_10policy_hubImj11mul_functorImEE10Policy1000EPmS9_iS6_mmN4cuda3std3__410__identityEEEvT0_T1_T2_T3_T4_T6_,"a",@progbits
	.sectionflags	@""
	.align	4
.nv.constant0._ZN3cub18CUB_300001_SM_10006detail6reduce28DeviceReduceSingleTileKernelINS2_10policy_hubImj11mul_functorImEE10Policy1000EPmS9_iS6_mmN4cuda3std3__410__identityEEEvT0_T1_T2_T3_T4_T6_:
	.zero		929


//--------------------- .nv.constant0._ZN3cub18CUB_300001_SM_10006detail6reduce18DeviceReduceKernelINS2_10policy_hubImj11mul_functorImEE10Policy1000EN6thrust24THRUST_300001_SM_1000_NS6detail15normal_iteratorINSA_10device_ptrImEEEEjS6_m11inc_functorImEEEvT0_PT3_T1_NS0_13GridEvenShareISL_EET2_T4_ --------------------------
	.section	.nv.constant0._ZN3cub18CUB_300001_SM_10006detail6reduce18DeviceReduceKernelINS2_10policy_hubImj11mul_functorImEE10Policy1000EN6thrust24THRUST_300001_SM_1000_NS6detail15normal_iteratorINSA_10device_ptrImEEEEjS6_m11inc_functorImEEEvT0_PT3_T1_NS0_13GridEvenShareISL_EET2_T4_,"a",@progbits
	.sectionflags	@""
	.align	4
.nv.constant0._ZN3cub18CUB_300001_SM_10006detail6reduce18DeviceReduceKernelINS2_10policy_hubImj11mul_functorImEE10Policy1000EN6thrust24THRUST_300001_SM_1000_NS6detail15normal_iteratorINSA_10device_ptrImEEEEjS6_m11inc_functorImEEEvT0_PT3_T1_NS0_13GridEvenShareISL_EET2_T4_:
	.zero		958


//--------------------- .nv.constant0._ZN3cub18CUB_300001_SM_10006detail6reduce28DeviceReduceSingleTileKernelINS2_10policy_hubImj11mul_functorImEE10Policy1000EN6thrust24THRUST_300001_SM_1000_NS6detail15normal_iteratorINSA_10device_ptrImEEEEPmjS6_mm11inc_functorImEEEvT0_T1_T2_T3_T4_T6_ --------------------------
	.section	.nv.constant0._ZN3cub18CUB_300001_SM_10006detail6reduce28DeviceReduceSingleTileKernelINS2_10policy_hubImj11mul_functorImEE10Policy1000EN6thrust24THRUST_300001_SM_1000_NS6detail15normal_iteratorINSA_10device_ptrImEEEEPmjS6_mm11inc_functorImEEEvT0_T1_T2_T3_T4_T6_,"a",@progbits
	.sectionflags	@""
	.align	4
.nv.constant0._ZN3cub18CUB_300001_SM_10006detail6reduce28DeviceReduceSingleTileKernelINS2_10policy_hubImj11mul_functorImEE10Policy1000EN6thrust24THRUST_300001_SM_1000_NS6detail15normal_iteratorINSA_10device_ptrImEEEEPmjS6_mm11inc_functorImEEEvT0_T1_T2_T3_T4_T6_:
	.zero		929


//--------------------- .nv.constant0._ZN3cub18CUB_300001_SM_10006detail6reduce18DeviceReduceKernelINS2_10policy_hubIdy11add_functorIdEE10Policy1000EN6thrust24THRUST_300001_SM_1000_NS6detail15normal_iteratorINSA_10device_ptrIdEEEEyS6_d14square_functorIdEEEvT0_PT3_T1_NS0_13GridEvenShareISL_EET2_T4_ --------------------------
	.section	.nv.constant0._ZN3cub18CUB_300001_SM_10006detail6reduce18DeviceReduceKernelINS2_10policy_hubIdy11add_functorIdEE10Policy1000EN6thrust24THRUST_300001_SM_1000_NS6detail15normal_iteratorINSA_10device_ptrIdEEEEyS6_d14square_functorIdEEEvT0_PT3_T1_NS0_13GridEvenShareISL_EET2_T4_,"a",@progbits
	.sectionflags	@""
	.align	4
.nv.constant0._ZN3cub18CUB_300001_SM_10006detail6reduce18DeviceReduceKernelINS2_10policy_hubIdy11add_functorIdEE10Policy1000EN6thrust24THRUST_300001_SM_1000_NS6detail15normal_iteratorINSA_10device_ptrIdEEEEyS6_d14square_functorIdEEEvT0_PT3_T1_NS0_13GridEvenShareISL_EET2_T4_:
	.zero		994


//--------------------- .nv.constant0._ZN3cub18CUB_300001_SM_10006detail6reduce28DeviceReduceSingleTileKernelINS2_10policy_hubIdy11add_functorIdEE10Policy1000EN6thrust24THRUST_300001_SM_1000_NS6detail15normal_iteratorINSA_10device_ptrIdEEEEPdyS6_dd14square_functorIdEEEvT0_T1_T2_T3_T4_T6_ --------------------------
	.section	.nv.constant0._ZN3cub18CUB_300001_SM_10006detail6reduce28DeviceReduceSingleTileKernelINS2_10policy_hubIdy11add_functorIdEE10Policy1000EN6thrust24THRUST_300001_SM_1000_NS6detail15normal_iteratorINSA_10device_ptrIdEEEEPdyS6_dd14square_functorIdEEEvT0_T1_T2_T3_T4_T6_,"a",@progbits
	.sectionflags	@""
	.align	4
.nv.constant0._ZN3cub18CUB_300001_SM_10006detail6reduce28DeviceReduceSingleTileKernelINS2_10policy_hubIdy11add_functorIdEE10Policy1000EN6thrust24THRUST_300001_SM_1000_NS6detail15normal_iteratorINSA_10device_ptrIdEEEEPdyS6_dd14square_functorIdEEEvT0_T1_T2_T3_T4_T6_:
	.zero		937


//--------------------- .nv.constant0._ZN3cub18CUB_300001_SM_10006detail6reduce18DeviceReduceKernelINS2_10policy_hubIdj11add_functorIdEE10Policy1000EN6thrust24THRUST_300001_SM_1000_NS6detail15normal_iteratorINSA_10device_ptrIdEEEEjS6_d14square_functorIdEEEvT0_PT3_T1_NS0_13GridEvenShareISL_EET2_T4_ --------------------------
	.section	.nv.constant0._ZN3cub18CUB_300001_SM_10006detail6reduce18DeviceReduceKernelINS2_10policy_hubIdj11add_functorIdEE10Policy1000EN6thrust24THRUST_300001_SM_1000_NS6detail15normal_iteratorINSA_10device_ptrIdEEEEjS6_d14square_functorIdEEEvT0_PT3_T1_NS0_13GridEvenShareISL_EET2_T4_,"a",@progbits
	.sectionflags	@""
	.align	4
.nv.constant0._ZN3cub18CUB_300001_SM_10006detail6reduce18DeviceReduceKernelINS2_10policy_hubIdj11add_functorIdEE10Policy1000EN6thrust24THRUST_300001_SM_1000_NS6detail15normal_iteratorINSA_10device_ptrIdEEEEjS6_d14square_functorIdEEEvT0_PT3_T1_NS0_13GridEvenShareISL_EET2_T4_:
	.zero		958


//--------------------- .nv.constant0._ZN3cub18CUB_300001_SM_10006detail6reduce28DeviceReduceSingleTileKernelINS2_10policy_hubIdj11add_functorIdEE10Policy1000EN6thrust24THRUST_300001_SM_1000_NS6detail15normal_iteratorINSA_10device_ptrIdEEEEPdjS6_dd14square_functorIdEEEvT0_T1_T2_T3_T4_T6_ --------------------------
	.section	.nv.constant0._ZN3cub18CUB_300001_SM_10006detail6reduce28DeviceReduceSingleTileKernelINS2_10policy_hubIdj11add_functorIdEE10Policy1000EN6thrust24THRUST_300001_SM_1000_NS6detail15normal_iteratorINSA_10device_ptrIdEEEEPdjS6_dd14square_functorIdEEEvT0_T1_T2_T3_T4_T6_,"a",@progbits
	.sectionflags	@""
	.align	4
.nv.constant0._ZN3cub18CUB_300001_SM_10006detail6reduce28DeviceReduceSingleTileKernelINS2_10policy_hubIdj11add_functorIdEE10Policy1000EN6thrust24THRUST_300001_SM_1000_NS6detail15normal_iteratorINSA_10device_ptrIdEEEEPdjS6_dd14square_functorIdEEEvT0_T1_T2_T3_T4_T6_:
	.zero		929


//--------------------- .nv.constant0._ZN3cub18CUB_300001_SM_10006detail6reduce18DeviceReduceKernelINS2_10policy_hubIdy11max_functorIdEE10Policy1000EN6thrust24THRUST_300001_SM_1000_NS6detail15normal_iteratorINSA_10device_ptrIdEEEEyS6_dN4cuda3std3__410__identityEEEvT0_PT3_T1_NS0_13GridEvenShareISN_EET2_T4_ --------------------------
	.section	.nv.constant0._ZN3cub18CUB_300001_SM_10006detail6reduce18DeviceReduceKernelINS2_10policy_hubIdy11max_functorIdEE10Policy1000EN6thrust24THRUST_300001_SM_1000_NS6detail15normal_iteratorINSA_10device_ptrIdEEEEyS6_dN4cuda3std3__410__identityEEEvT0_PT3_T1_NS0_13GridEvenShareISN_EET2_T4_,"a",@progbits
	.sectionflags	@""
	.align	4
.nv.constant0._ZN3cub18CUB_300001_SM_10006detail6reduce18DeviceReduceKernelINS2_10policy_hubIdy11max_functorIdEE10Policy1000EN6thrust24THRUST_300001_SM_1000_NS6detail15normal_iteratorINSA_10device_ptrIdEEEEyS6_dN4cuda3std3__410__identityEEEvT0_PT3_T1_NS0_13GridEvenShareISN_EET2_T4_:
	.zero		994


//--------------------- .nv.constant0._ZN3cub18CUB_300001_SM_10006detail6reduce28DeviceReduceSingleTileKernelINS2_10policy_hubIdy11max_functorIdEE10Policy1000EN6thrust24THRUST_300001_SM_1000_NS6detail15normal_iteratorINSA_10device_ptrIdEEEEPdyS6_ddN4cuda3std3__410__identityEEEvT0_T1_T2_T3_T4_T6_ --------------------------
	.section	.nv.constant0._ZN3cub18CUB_300001_SM_10006detail6reduce28DeviceReduceSingleTileKernelINS2_10policy_hubIdy11max_functorIdEE10Policy1000EN6thrust24THRUST_300001_SM_1000_NS6detail15normal_iteratorINSA_10device_ptrIdEEEEPdyS6_ddN4cuda3std3__410__identityEEEvT0_T1_T2_T3_T4_T6_,"a",@progbits
	.sectionflags	@""
	.align	4
.nv.constant0._ZN3cub18CUB_300001_SM_10006detail6reduce28DeviceReduceSingleTileKernelINS2_10policy_hubIdy11max_functorIdEE10Policy1000EN6thrust24THRUST_300001_SM_1000_NS6detail15normal_iteratorINSA_10device_ptrIdEEEEPdyS6_ddN4cuda3std3__410__identityEEEvT0_T1_T2_T3_T4_T6_:
	.zero		937


//--------------------- .nv.constant0._ZN3cub18CUB_300001_SM_10006detail6reduce18DeviceReduceKernelINS2_10policy_hubIdj11max_functorIdEE10Policy1000EN6thrust24THRUST_300001_SM_1000_NS6detail15normal_iteratorINSA_10device_ptrIdEEEEjS6_dN4cuda3std3__410__identityEEEvT0_PT3_T1_NS0_13GridEvenShareISN_EET2_T4_ --------------------------
	.section	.nv.constant0._ZN3cub18CUB_300001_SM_10006detail6reduce18DeviceReduceKernelINS2_10policy_hubIdj11max_functorIdEE10Policy1000EN6thrust24THRUST_300001_SM_1000_NS6detail15normal_iteratorINSA_10device_ptrIdEEEEjS6_dN4cuda3std3__410__identityEEEvT0_PT3_T1_NS0_13GridEvenShareISN_EET2_T4_,"a",@progbits
	.sectionflags	@""
	.align	4
.nv.constant0._ZN3cub18CUB_300001_SM_10006detail6reduce18DeviceReduceKernelINS2_10policy_hubIdj11max_functorIdEE10Policy1000EN6thrust24THRUST_300001_SM_1000_NS6detail15normal_iteratorINSA_10device_ptrIdEEEEjS6_dN4cuda3std3__410__identityEEEvT0_PT3_T1_NS0_13GridEvenShareISN_EET2_T4_:
	.zero		958


//--------------------- .nv.constant0._ZN3cub18CUB_300001_SM_10006detail6reduce28DeviceReduceSingleTileKernelINS2_10policy_hubIdj11max_functorIdEE10Policy1000EN6thrust24THRUST_300001_SM_1000_NS6detail15normal_iteratorINSA_10device_ptrIdEEEEPdjS6_ddN4cuda3std3__410__identityEEEvT0_T1_T2_T3_T4_T6_ --------------------------
	.section	.nv.constant0._ZN3cub18CUB_300001_SM_10006detail6reduce28DeviceReduceSingleTileKernelINS2_10policy_hubIdj11max_functorIdEE10Policy1000EN6thrust24THRUST_300001_SM_1000_NS6detail15normal_iteratorINSA_10device_ptrIdEEEEPdjS6_ddN4cuda3std3__410__identityEEEvT0_T1_T2_T3_T4_T6_,"a",@progbits
	.sectionflags	@""
	.align	4
.nv.constant0._ZN3cub18CUB_300001_SM_10006detail6reduce28DeviceReduceSingleTileKernelINS2_10policy_hubIdj11max_functorIdEE10Policy1000EN6thrust24THRUST_300001_SM_1000_NS6detail15normal_iteratorINSA_10device_ptrIdEEEEPdjS6_ddN4cuda3std3__410__identityEEEvT0_T1_T2_T3_T4_T6_:
	.zero		929


//--------------------- .nv.constant0._ZN3cub18CUB_300001_SM_10006detail6reduce28DeviceReduceSingleTileKernelINS2_10policy_hubIdy11max_functorIdEE10Policy1000EPdS9_iS6_ddN4cuda3std3__410__identityEEEvT0_T1_T2_T3_T4_T6_ --------------------------
	.section	.nv.constant0._ZN3cub18CUB_300001_SM_10006detail6reduce28DeviceReduceSingleTileKernelINS2_10policy_hubIdy11max_functorIdEE10Policy1000EPdS9_iS6_ddN4cuda3std3__410__identityEEEvT0_T1_T2_T3_T4_T6_,"a",@progbits
	.sectionflags	@""
	.align	4
.nv.constant0._ZN3cub18CUB_300001_SM_10006detail6reduce28DeviceReduceSingleTileKernelINS2_10policy_hubIdy11max_functorIdEE10Policy1000EPdS9_iS6_ddN4cuda3std3__410__identityEEEvT0_T1_T2_T3_T4_T6_:
	.zero		929


//--------------------- .nv.constant0._ZN3cub18CUB_300001_SM_10006detail6reduce18DeviceReduceKernelINS2_10policy_hubIdy11max_functorIdEE10Policy1000EN6thrust24THRUST_300001_SM_1000_NS6detail15normal_iteratorINSA_10device_ptrIdEEEEyS6_d11abs_functorIdEEEvT0_PT3_T1_NS0_13GridEvenShareISL_EET2_T4_ --------------------------
	.section	.nv.constant0._ZN3cub18CUB_300001_SM_10006detail6reduce18DeviceReduceKernelINS2_10policy_hubIdy11max_functorIdEE10Policy1000EN6thrust24THRUST_300001_SM_1000_NS6detail15normal_iteratorINSA_10device_ptrIdEEEEyS6_d11abs_functorIdEEEvT0_PT3_T1_NS0_13GridEvenShareISL_EET2_T4_,"a",@progbits
	.sectionflags	@""
	.align	4
.nv.constant0._ZN3cub18CUB_300001_SM_10006detail6reduce18DeviceReduceKernelINS2_10policy_hubIdy11max_functorIdEE10Policy1000EN6thrust24THRUST_300001_SM_1000_NS6detail15normal_iteratorINSA_10device_ptrIdEEEEyS6_d11abs_functorIdEEEvT0_PT3_T1_NS0_13GridEvenShareISL_EET2_T4_:
	.zero		994


//--------------------- .nv.constant0._ZN3cub18CUB_300001_SM_10006detail6reduce28DeviceReduceSingleTileKernelINS2_10policy_hubIdy11max_functorIdEE10Policy1000EN6thrust24THRUST_300001_SM_1000_NS6detail15normal_iteratorINSA_10device_ptrIdEEEEPdyS6_dd11abs_functorIdEEEvT0_T1_T2_T3_T4_T6_ --------------------------
	.section	.nv.constant0._ZN3cub18CUB_300001_SM_10006detail6reduce28DeviceReduceSingleTileKernelINS2_10policy_hubIdy11max_functorIdEE10Policy1000EN6thrust24THRUST_300001_SM_1000_NS6detail15normal_iteratorINSA_10device_ptrIdEEEEPdyS6_dd11abs_functorIdEEEvT0_T1_T2_T3_T4_T6_,"a",@progbits
	.sectionflags	@""
	.align	4
.nv.constant0._ZN3cub18CUB_300001_SM_10006detail6reduce28DeviceReduceSingleTileKernelINS2_10policy_hubIdy11max_functorIdEE10Policy1000EN6thrust24THRUST_300001_SM_1000_NS6detail15normal_iteratorINSA_10device_ptrIdEEEEPdyS6_dd11abs_functorIdEEEvT0_T1_T2_T3_T4_T6_:
	.zero		937


//--------------------- .nv.constant0._ZN3cub18CUB_300001_SM_10006detail6reduce28DeviceReduceSingleTileKernelINS2_10policy_hubIdj11max_functorIdEE10Policy1000EPdS9_iS6_ddN4cuda3std3__410__identityEEEvT0_T1_T2_T3_T4_T6_ --------------------------
	.section	.nv.constant0._ZN3cub18CUB_300001_SM_10006detail6reduce28DeviceReduceSingleTileKernelINS2_10policy_hubIdj11max_functorIdEE10Policy1000EPdS9_iS6_ddN4cuda3std3__410__identityEEEvT0_T1_T2_T3_T4_T6_,"a",@progbits
	.sectionflags	@""
	.align	4
.nv.constant0._ZN3cub18CUB_300001_SM_10006detail6reduce28DeviceReduceSingleTileKernelINS2_10policy_hubIdj11max_functorIdEE10Policy1000EPdS9_iS6_ddN4cuda3std3__410__identityEEEvT0_T1_T2_T3_T4_T6_:
	.zero		929


//--------------------- .nv.constant0._ZN3cub18CUB_300001_SM_10006detail6reduce18DeviceReduceKernelINS2_10policy_hubIdj11max_functorIdEE10Policy1000EN6thrust24THRUST_300001_SM_1000_NS6detail15normal_iteratorINSA_10device_ptrIdEEEEjS6_d11abs_functorIdEEEvT0_PT3_T1_NS0_13GridEvenShareISL_EET2_T4_ --------------------------
	.section	.nv.constant0._ZN3cub18CUB_300001_SM_10006detail6reduce18DeviceReduceKernelINS2_10policy_hubIdj11max_functorIdEE10Policy1000EN6thrust24THRUST_300001_SM_1000_NS6detail15normal_iteratorINSA_10device_ptrIdEEEEjS6_d11abs_functorIdEEEvT0_PT3_T1_NS0_13GridEvenShareISL_EET2_T4_,"a",@progbits
	.sectionflags	@""
	.align	4
.nv.constant0._ZN3cub18CUB_300001_SM_10006detail6reduce18DeviceReduceKernelINS2_10policy_hubIdj11max_functorIdEE10Policy1000EN6thrust24THRUST_300001_SM_1000_NS6detail15normal_iteratorINSA_10device_ptrIdEEEEjS6_d11abs_functorIdEEEvT0_PT3_T1_NS0_13GridEvenShareISL_EET2_T4_:
	.zero		958


//--------------------- .nv.constant0._ZN3cub18CUB_300001_SM_10006detail6reduce28DeviceReduceSingleTileKernelINS2_10policy_hubIdj11max_functorIdEE10Policy1000EN6thrust24THRUST_300001_SM_1000_NS6detail15normal_iteratorINSA_10device_ptrIdEEEEPdjS6_dd11abs_functorIdEEEvT0_T1_T2_T3_T4_T6_ --------------------------
	.section	.nv.constant0._ZN3cub18CUB_300001_SM_10006detail6reduce28DeviceReduceSingleTileKernelINS2_10policy_hubIdj11max_functorIdEE10Policy1000EN6thrust24THRUST_300001_SM_1000_NS6detail15normal_iteratorINSA_10device_ptrIdEEEEPdjS6_dd11abs_functorIdEEEvT0_T1_T2_T3_T4_T6_,"a",@progbits
	.sectionflags	@""
	.align	4
.nv.constant0._ZN3cub18CUB_300001_SM_10006detail6reduce28DeviceReduceSingleTileKernelINS2_10policy_hubIdj11max_functorIdEE10Policy1000EN6thrust24THRUST_300001_SM_1000_NS6detail15normal_iteratorINSA_10device_ptrIdEEEEPdjS6_dd11abs_functorIdEEEvT0_T1_T2_T3_T4_T6_:
	.zero		929


//--------------------- .nv.constant0._ZN3cub18CUB_300001_SM_10006detail6reduce28DeviceReduceSingleTileKernelINS2_10policy_hubIdy11add_functorIdEE10Policy1000EPdS9_iS6_ddN4cuda3std3__410__identityEEEvT0_T1_T2_T3_T4_T6_ --------------------------
	.section	.nv.constant0._ZN3cub18CUB_300001_SM_10006detail6reduce28DeviceReduceSingleTileKernelINS2_10policy_hubIdy11add_functorIdEE10Policy1000EPdS9_iS6_ddN4cuda3std3__410__identityEEEvT0_T1_T2_T3_T4_T6_,"a",@progbits
	.sectionflags	@""
	.align	4
.nv.constant0._ZN3cub18CUB_300001_SM_10006detail6reduce28DeviceReduceSingleTileKernelINS2_10policy_hubIdy11add_functorIdEE10Policy1000EPdS9_iS6_ddN4cuda3std3__410__identityEEEvT0_T1_T2_T3_T4_T6_:
	.zero		929


//--------------------- .nv.constant0._ZN3cub18CUB_300001_SM_10006detail6reduce18DeviceReduceKernelINS2_10policy_hubIdy11add_functorIdEE10Policy1000EN6thrust24THRUST_300001_SM_1000_NS6detail15normal_iteratorINSA_10device_ptrIdEEEEyS6_dN4cuda3std3__410__identityEEEvT0_PT3_T1_NS0_13GridEvenShareISN_EET2_T4_ --------------------------
	.section	.nv.constant0._ZN3cub18CUB_300001_SM_10006detail6reduce18DeviceReduceKernelINS2_10policy_hubIdy11add_functorIdEE10Policy1000EN6thrust24THRUST_300001_SM_1000_NS6detail15normal_iteratorINSA_10device_ptrIdEEEEyS6_dN4cuda3std3__410__identityEEEvT0_PT3_T1_NS0_13GridEvenShareISN_EET2_T4_,"a",@progbits
	.sectionflags	@""
	.align	4
.nv.constant0._ZN3cub18CUB_300001_SM_10006detail6reduce18DeviceReduceKernelINS2_10policy_hubIdy11add_functorIdEE10Policy1000EN6thrust24THRUST_300001_SM_1000_NS6detail15normal_iteratorINSA_10device_ptrIdEEEEyS6_dN4cuda3std3__410__identityEEEvT0_PT3_T1_NS0_13GridEvenShareISN_EET2_T4_:
	.zero		994


//--------------------- .nv.constant0._ZN3cub18CUB_300001_SM_10006detail6reduce28DeviceReduceSingleTileKernelINS2_10policy_hubIdy11add_functorIdEE10Policy1000EN6thrust24THRUST_300001_SM_1000_NS6detail15normal_iteratorINSA_10device_ptrIdEEEEPdyS6_ddN4cuda3std3__410__identityEEEvT0_T1_T2_T3_T4_T6_ --------------------------
	.section	.nv.constant0._ZN3cub18CUB_300001_SM_10006detail6reduce28DeviceReduceSingleTileKernelINS2_10policy_hubIdy11add_functorIdEE10Policy1000EN6thrust24THRUST_300001_SM_1000_NS6detail15normal_iteratorINSA_10device_ptrIdEEEEPdyS6_ddN4cuda3std3__410__identityEEEvT0_T1_T2_T3_T4_T6_,"a",@progbits
	.sectionflags	@""
	.align	4
.nv.constant0._ZN3cub18CUB_300001_SM_10006detail6reduce28DeviceReduceSingleTileKernelINS2_10policy_hubIdy11add_functorIdEE10Policy1000EN6thrust24THRUST_300001_SM_1000_NS6detail15normal_iteratorINSA_10device_ptrIdEEEEPdyS6_ddN4cuda3std3__410__identityEEEvT0_T1_T2_T3_T4_T6_:
	.zero		937


//--------------------- .nv.constant0._ZN3cub18CUB_300001_SM_10006detail6reduce28DeviceReduceSingleTileKernelINS2_10policy_hubIdj11add_functorIdEE10Policy1000EPdS9_iS6_ddN4cuda3std3__410__identityEEEvT0_T1_T2_T3_T4_T6_ --------------------------
	.section	.nv.constant0._ZN3cub18CUB_300001_SM_10006detail6reduce28DeviceReduceSingleTileKernelINS2_10policy_hubIdj11add_functorIdEE10Policy1000EPdS9_iS6_ddN4cuda3std3__410__identityEEEvT0_T1_T2_T3_T4_T6_,"a",@progbits
	.sectionflags	@""
	.align	4
.nv.constant0._ZN3cub18CUB_300001_SM_10006detail6reduce28DeviceReduceSingleTileKernelINS2_10policy_hubIdj11add_functorIdEE10Policy1000EPdS9_iS6_ddN4cuda3std3__410__identityEEEvT0_T1_T2_T3_T4_T6_:
	.zero		929


//--------------------- .nv.constant0._ZN3cub18CUB_300001_SM_10006detail6reduce18DeviceReduceKernelINS2_10policy_hubIdj11add_functorIdEE10Policy1000EN6thrust24THRUST_300001_SM_1000_NS6detail15normal_iteratorINSA_10device_ptrIdEEEEjS6_dN4cuda3std3__410__identityEEEvT0_PT3_T1_NS0_13GridEvenShareISN_EET2_T4_ --------------------------
	.section	.nv.constant0._ZN3cub18CUB_300001_SM_10006detail6reduce18DeviceReduceKernelINS2_10policy_hubIdj11add_functorIdEE10Policy1000EN6thrust24THRUST_300001_SM_1000_NS6detail15normal_iteratorINSA_10device_ptrIdEEEEjS6_dN4cuda3std3__410__identityEEEvT0_PT3_T1_NS0_13GridEvenShareISN_EET2_T4_,"a",@progbits
	.sectionflags	@""
	.align	4
.nv.constant0._ZN3cub18CUB_300001_SM_10006detail6reduce18DeviceReduceKernelINS2_10policy_hubIdj11add_functorIdEE10Policy1000EN6thrust24THRUST_300001_SM_1000_NS6detail15normal_iteratorINSA_10device_ptrIdEEEEjS6_dN4cuda3std3__410__identityEEEvT0_PT3_T1_NS0_13GridEvenShareISN_EET2_T4_:
	.zero		958


//--------------------- .nv.constant0._ZN3cub18CUB_300001_SM_10006detail6reduce28DeviceReduceSingleTileKernelINS2_10policy_hubIdj11add_functorIdEE10Policy1000EN6thrust24THRUST_300001_SM_1000_NS6detail15normal_iteratorINSA_10device_ptrIdEEEEPdjS6_ddN4cuda3std3__410__identityEEEvT0_T1_T2_T3_T4_T6_ --------------------------
	.section	.nv.constant0._ZN3cub18CUB_300001_SM_10006detail6reduce28DeviceReduceSingleTileKernelINS2_10policy_hubIdj11add_functorIdEE10Policy1000EN6thrust24THRUST_300001_SM_1000_NS6detail15normal_iteratorINSA_10device_ptrIdEEEEPdjS6_ddN4cuda3std3__410__identityEEEvT0_T1_T2_T3_T4_T6_,"a",@progbits
	.sectionflags	@""
	.align	4
.nv.constant0._ZN3cub18CUB_300001_SM_10006detail6reduce28DeviceReduceSingleTileKernelINS2_10policy_hubIdj11add_functorIdEE10Policy1000EN6thrust24THRUST_300001_SM_1000_NS6detail15normal_iteratorINSA_10device_ptrIdEEEEPdjS6_ddN4cuda3std3__410__identityEEEvT0_T1_T2_T3_T4_T6_:
	.zero		929


//--------------------- .nv.constant0._ZN3cub18CUB_300001_SM_10006detail9transform16transform_kernelINS2_10policy_hubILb1EN4cuda3std3__45tupleIJN6thrust24THRUST_300001_SM_1000_NS6detail15normal_iteratorINSA_10device_ptrIdEEEEEEEE10policy1000El11abs_functorIdESF_JPdEEEvT0_iT1_T2_DpNS2_10kernel_argIT3_EE --------------------------
	.section	.nv.constant0._ZN3cub18CUB_300001_SM_10006detail9transform16transform_kernelINS2_10policy_hubILb1EN4cuda3std3__45tupleIJN6thrust24THRUST_300001_SM_1000_NS6detail15normal_iteratorINSA_10device_ptrIdEEEEEEEE10policy1000El11abs_functorIdESF_JPdEEEvT0_iT1_T2_DpNS2_10kernel_argIT3_EE,"a",@progbits
	.sectionflags	@""
	.align	4
.nv.constant0._ZN3cub18CUB_300001_SM_10006detail9transform16transform_kernelINS2_10policy_hubILb1EN4cuda3std3__45tupleIJN6thrust24THRUST_300001_SM_1000_NS6detail15normal_iteratorINSA_10device_ptrIdEEEEEEEE10policy1000El11abs_functorIdESF_JPdEEEvT0_iT1_T2_DpNS2_10kernel_argIT3_EE:
	.zero		936


//--------------------- .nv.constant0._ZN3cub18CUB_300001_SM_10006detail9transform16transform_kernelINS2_10policy_hubILb1EN4cuda3std3__45tupleIJN6thrust24THRUST_300001_SM_1000_NS6detail15normal_iteratorINSA_10device_ptrIdEEEEEEEE10policy1000Ei11abs_functorIdESF_JPdEEEvT0_iT1_T2_DpNS2_10kernel_argIT3_EE --------------------------
	.section	.nv.constant0._ZN3cub18CUB_300001_SM_10006detail9transform16transform_kernelINS2_10policy_hubILb1EN4cuda3std3__45tupleIJN6thrust24THRUST_300001_SM_1000_NS6detail15normal_iteratorINSA_10device_ptrIdEEEEEEEE10policy1000Ei11abs_functorIdESF_JPdEEEvT0_iT1_T2_DpNS2_10kernel_argIT3_EE,"a",@progbits
	.sectionflags	@""
	.align	4
.nv.constant0._ZN3cub18CUB_300001_SM_10006detail9transform16transform_kernelINS2_10policy_hubILb1EN4cuda3std3__45tupleIJN6thrust24THRUST_300001_SM_1000_NS6detail15normal_iteratorINSA_10device_ptrIdEEEEEEEE10policy1000Ei11abs_functorIdESF_JPdEEEvT0_iT1_T2_DpNS2_10kernel_argIT3_EE:
	.zero		936


//--------------------- .nv.constant0._ZN3cub18CUB_300001_SM_10006detail9transform16transform_kernelINS2_10policy_hubILb1EN4cuda3std3__45tupleIJN6thrust24THRUST_300001_SM_1000_NS6detail15normal_iteratorINSA_10device_ptrIdEEEESF_EEEE10policy1000El12diff_functorIdESF_JPdSL_EEEvT0_iT1_T2_DpNS2_10kernel_argIT3_EE --------------------------
	.section	.nv.constant0._ZN3cub18CUB_300001_SM_10006detail9transform16transform_kernelINS2_10policy_hubILb1EN4cuda3std3__45tupleIJN6thrust24THRUST_300001_SM_1000_NS6detail15normal_iteratorINSA_10device_ptrIdEEEESF_EEEE10policy1000El12diff_functorIdESF_JPdSL_EEEvT0_iT1_T2_DpNS2_10kernel_argIT3_EE,"a",@progbits
	.sectionflags	@""
	.align	4
.nv.constant0._ZN3cub18CUB_300001_SM_10006detail9transform16transform_kernelINS2_10policy_hubILb1EN4cuda3std3__45tupleIJN6thrust24THRUST_300001_SM_1000_NS6detail15normal_iteratorINSA_10device_ptrIdEEEESF_EEEE10policy1000El12diff_functorIdESF_JPdSL_EEEvT0_iT1_T2_DpNS2_10kernel_argIT3_EE:
	.zero		952


//--------------------- .nv.constant0._ZN3cub18CUB_300001_SM_10006detail9transform16transform_kernelINS2_10policy_hubILb1EN4cuda3std3__45tupleIJN6thrust24THRUST_300001_SM_1000_NS6detail15normal_iteratorINSA_10device_ptrIdEEEESF_EEEE10policy1000Ei12diff_functorIdESF_JPdSL_EEEvT0_iT1_T2_DpNS2_10kernel_argIT3_EE --------------------------
	.section	.nv.constant0._ZN3cub18CUB_300001_SM_10006detail9transform16transform_kernelINS2_10policy_hubILb1EN4cuda3std3__45tupleIJN6thrust24THRUST_300001_SM_1000_NS6detail15normal_iteratorINSA_10device_ptrIdEEEESF_EEEE10policy1000Ei12diff_functorIdESF_JPdSL_EEEvT0_iT1_T2_DpNS2_10kernel_argIT3_EE,"a",@progbits
	.sectionflags	@""
	.align	4
.nv.constant0._ZN3cub18CUB_300001_SM_10006detail9transform16transform_kernelINS2_10policy_hubILb1EN4cuda3std3__45tupleIJN6thrust24THRUST_300001_SM_1000_NS6detail15normal_iteratorINSA_10device_ptrIdEEEESF_EEEE10policy1000Ei12diff_functorIdESF_JPdSL_EEEvT0_iT1_T2_DpNS2_10kernel_argIT3_EE:
	.zero		952


//--------------------- .nv.constant0._ZN3cub18CUB_300001_SM_10006detail9transform16transform_kernelINS2_10policy_hubILb1EN4cuda3std3__45tupleIJN6thrust24THRUST_300001_SM_1000_NS6detail15normal_iteratorINSA_10device_ptrIdEEEESF_EEEE10policy1000El11mul_functorIdESF_JPdSL_EEEvT0_iT1_T2_DpNS2_10kernel_argIT3_EE --------------------------
	.section	.nv.constant0._ZN3cub18CUB_300001_SM_10006detail9transform16transform_kernelINS2_10policy_hubILb1EN4cuda3std3__45tupleIJN6thrust24THRUST_300001_SM_1000_NS6detail15normal_iteratorINSA_10device_ptrIdEEEESF_EEEE10policy1000El11mul_functorIdESF_JPdSL_EEEvT0_iT1_T2_DpNS2_10kernel_argIT3_EE,"a",@progbits
	.sectionflags	@""
	.align	4
.nv.constant0._ZN3cub18CUB_300001_SM_10006detail9transform16transform_kernelINS2_10policy_hubILb1EN4cuda3std3__45tupleIJN6thrust24THRUST_300001_SM_1000_NS6detail15normal_iteratorINSA_10device_ptrIdEEEESF_EEEE10policy1000El11mul_functorIdESF_JPdSL_EEEvT0_iT1_T2_DpNS2_10kernel_argIT3_EE:
	.zero		952


//--------------------- .nv.constant0._ZN3cub18CUB_300001_SM_10006detail9transform16transform_kernelINS2_10policy_hubILb1EN4cuda3std3__45tupleIJN6thrust24THRUST_300001_SM_1000_NS6detail15normal_iteratorINSA_10device_ptrIdEEEESF_EEEE10policy1000Ei11mul_functorIdESF_JPdSL_EEEvT0_iT1_T2_DpNS2_10kernel_argIT3_EE --------------------------
	.section	.nv.constant0._ZN3cub18CUB_300001_SM_10006detail9transform16transform_kernelINS2_10policy_hubILb1EN4cuda3std3__45tupleIJN6thrust24THRUST_300001_SM_1000_NS6detail15normal_iteratorINSA_10device_ptrIdEEEESF_EEEE10policy1000Ei11mul_functorIdESF_JPdSL_EEEvT0_iT1_T2_DpNS2_10kernel_argIT3_EE,"a",@progbits
	.sectionflags	@""
	.align	4
.nv.constant0._ZN3cub18CUB_300001_SM_10006detail9transform16transform_kernelINS2_10policy_hubILb1EN4cuda3std3__45tupleIJN6thrust24THRUST_300001_SM_1000_NS6detail15normal_iteratorINSA_10device_ptrIdEEEESF_EEEE10policy1000Ei11mul_functorIdESF_JPdSL_EEEvT0_iT1_T2_DpNS2_10kernel_argIT3_EE:
	.zero		952


//--------------------- .nv.constant0._ZN3cub18CUB_300001_SM_10006detail9transform16transform_kernelINS2_10policy_hubILb1EN4cuda3std3__45tupleIJN6thrust24THRUST_300001_SM_1000_NS6detail15normal_iteratorINSA_10device_ptrIdEEEEEEEE10policy1000El14square_functorIdESF_JPdEEEvT0_iT1_T2_DpNS2_10kernel_argIT3_EE --------------------------
	.section	.nv.constant0._ZN3cub18CUB_300001_SM_10006detail9transform16transform_kernelINS2_10policy_hubILb1EN4cuda3std3__45tupleIJN6thrust24THRUST_300001_SM_1000_NS6detail15normal_iteratorINSA_10device_ptrIdEEEEEEEE10policy1000El14square_functorIdESF_JPdEEEvT0_iT1_T2_DpNS2_10kernel_argIT3_EE,"a",@progbits
	.sectionflags	@""
	.align	4
.nv.constant0._ZN3cub18CUB_300001_SM_10006detail9transform16transform_kernelINS2_10policy_hubILb1EN4cuda3std3__45tupleIJN6thrust24THRUST_300001_SM_1000_NS6detail15normal_iteratorINSA_10device_ptrIdEEEEEEEE10policy1000El14square_functorIdESF_JPdEEEvT0_iT1_T2_DpNS2_10kernel_argIT3_EE:
	.zero		936


//--------------------- .nv.constant0._ZN3cub18CUB_300001_SM_10006detail9transform16transform_kernelINS2_10policy_hubILb1EN4cuda3std3__45tupleIJN6thrust24THRUST_300001_SM_1000_NS6detail15normal_iteratorINSA_10device_ptrIdEEEEEEEE10policy1000Ei14square_functorIdESF_JPdEEEvT0_iT1_T2_DpNS2_10kernel_argIT3_EE --------------------------
	.section	.nv.constant0._ZN3cub18CUB_300001_SM_10006detail9transform16transform_kernelINS2_10policy_hubILb1EN4cuda3std3__45tupleIJN6thrust24THRUST_300001_SM_1000_NS6detail15normal_iteratorINSA_10device_ptrIdEEEEEEEE10policy1000Ei14square_functorIdESF_JPdEEEvT0_iT1_T2_DpNS2_10kernel_argIT3_EE,"a",@progbits
	.sectionflags	@""
	.align	4
.nv.constant0._ZN3cub18CUB_300001_SM_10006detail9transform16transform_kernelINS2_10policy_hubILb1EN4cuda3std3__45tupleIJN6thrust24THRUST_300001_SM_1000_NS6detail15normal_iteratorINSA_10device_ptrIdEEEEEEEE10policy1000Ei14square_functorIdESF_JPdEEEvT0_iT1_T2_DpNS2_10kernel_argIT3_EE:
	.zero		936


//--------------------- .nv.constant0._ZN3cub18CUB_300001_SM_10006detail9transform16transform_kernelINS2_10policy_hubILb1EN4cuda3std3__45tupleIJN6thrust24THRUST_300001_SM_1000_NS6detail15normal_iteratorINSA_10device_ptrIdEEEESF_EEEE10policy1000El11sub_functorIdESF_JPdSL_EEEvT0_iT1_T2_DpNS2_10kernel_argIT3_EE --------------------------
	.section	.nv.constant0._ZN3cub18CUB_300001_SM_10006detail9transform16transform_kernelINS2_10policy_hubILb1EN4cuda3std3__45tupleIJN6thrust24THRUST_300001_SM_1000_NS6detail15normal_iteratorINSA_10device_ptrIdEEEESF_EEEE10policy1000El11sub_functorIdESF_JPdSL_EEEvT0_iT1_T2_DpNS2_10kernel_argIT3_EE,"a",@progbits
	.sectionflags	@""
	.align	4
.nv.constant0._ZN3cub18CUB_300001_SM_10006detail9transform16transform_kernelINS2_10policy_hubILb1EN4cuda3std3__45tupleIJN6thrust24THRUST_300001_SM_1000_NS6detail15normal_iteratorINSA_10device_ptrIdEEEESF_EEEE10policy1000El11sub_functorIdESF_JPdSL_EEEvT0_iT1_T2_DpNS2_10kernel_argIT3_EE:
	.zero		952


//--------------------- .nv.constant0._ZN3cub18CUB_300001_SM_10006detail9transform16transform_kernelINS2_10policy_hubILb1EN4cuda3std3__45tupleIJN6thrust24THRUST_300001_SM_1000_NS6detail15normal_iteratorINSA_10device_ptrIdEEEESF_EEEE10policy1000Ei11sub_functorIdESF_JPdSL_EEEvT0_iT1_T2_DpNS2_10kernel_argIT3_EE --------------------------
	.section	.nv.constant0._ZN3cub18CUB_300001_SM_10006detail9transform16transform_kernelINS2_10policy_hubILb1EN4cuda3std3__45tupleIJN6thrust24THRUST_300001_SM_1000_NS6detail15normal_iteratorINSA_10device_ptrIdEEEESF_EEEE10policy1000Ei11sub_functorIdESF_JPdSL_EEEvT0_iT1_T2_DpNS2_10kernel_argIT3_EE,"a",@progbits
	.sectionflags	@""
	.align	4
.nv.constant0._ZN3cub18CUB_300001_SM_10006detail9transform16transform_kernelINS2_10policy_hubILb1EN4cuda3std3__45tupleIJN6thrust24THRUST_300001_SM_1000_NS6detail15normal_iteratorINSA_10device_ptrIdEEEESF_EEEE10policy1000Ei11sub_functorIdESF_JPdSL_EEEvT0_iT1_T2_DpNS2_10kernel_argIT3_EE:
	.zero		952


//--------------------- .nv.constant0._ZN3cub18CUB_300001_SM_10006detail8for_each13static_kernelINS2_12policy_hub_t12policy_500_tEmN6thrust24THRUST_300001_SM_1000_NS8cuda_cub20__uninitialized_fill7functorINS7_10device_ptrIjEEjEEEEvT0_T1_ --------------------------
	.section	.nv.constant0._ZN3cub18CUB_300001_SM_10006detail8for_each13static_kernelINS2_12policy_hub_t12policy_500_tEmN6thrust24THRUST_300001_SM_1000_NS8cuda_cub20__uninitialized_fill7functorINS7_10device_ptrIjEEjEEEEvT0_T1_,"a",@progbits
	.sectionflags	@""
	.align	4
.nv.constant0._ZN3cub18CUB_300001_SM_10006detail8for_each13static_kernelINS2_12policy_hub_t12policy_500_tEmN6thrust24THRUST_300001_SM_1000_NS8cuda_cub20__uninitialized_fill7functorINS7_10device_ptrIjEEjEEEEvT0_T1_:
	.zero		920


//--------------------- .nv.constant0._ZN3cub18CUB_300001_SM_10006detail8for_each13static_kernelINS2_12policy_hub_t12policy_500_tElN6thrust24THRUST_300001_SM_1000_NS8cuda_cub6__fill7functorINS7_6detail15normal_iteratorINS7_10device_ptrIdEEEEdEEEEvT0_T1_ --------------------------
	.section	.nv.constant0._ZN3cub18CUB_300001_SM_10006detail8for_each13static_kernelINS2_12policy_hub_t12policy_500_tElN6thrust24THRUST_300001_SM_1000_NS8cuda_cub6__fill7functorINS7_6detail15normal_iteratorINS7_10device_ptrIdEEEEdEEEEvT0_T1_,"a",@progbits
	.sectionflags	@""
	.align	4
.nv.constant0._ZN3cub18CUB_300001_SM_10006detail8for_each13static_kernelINS2_12policy_hub_t12policy_500_tElN6thrust24THRUST_300001_SM_1000_NS8cuda_cub6__fill7functorINS7_6detail15normal_iteratorINS7_10device_ptrIdEEEEdEEEEvT0_T1_:
	.zero		920


//--------------------- .nv.constant0._ZN3cub18CUB_300001_SM_10006detail8for_each13static_kernelINS2_12policy_hub_t12policy_500_tEmN6thrust24THRUST_300001_SM_1000_NS8cuda_cub20__uninitialized_fill7functorINS7_10device_ptrIdEEdEEEEvT0_T1_ --------------------------
	.section	.nv.constant0._ZN3cub18CUB_300001_SM_10006detail8for_each13static_kernelINS2_12policy_hub_t12policy_500_tEmN6thrust24THRUST_300001_SM_1000_NS8cuda_cub20__uninitialized_fill7functorINS7_10device_ptrIdEEdEEEEvT0_T1_,"a",@progbits
	.sectionflags	@""
	.align	4
.nv.constant0._ZN3cub18CUB_300001_SM_10006detail8for_each13static_kernelINS2_12policy_hub_t12policy_500_tEmN6thrust24THRUST_300001_SM_1000_NS8cuda_cub20__uninitialized_fill7functorINS7_10device_ptrIdEEdEEEEvT0_T1_:
	.zero		920


//--------------------- .nv.constant0._ZN3cub18CUB_300001_SM_10006detail8for_each13static_kernelINS2_12policy_hub_t12policy_500_tEmN6thrust24THRUST_300001_SM_1000_NS8cuda_cub6__fill7functorINS7_6detail15normal_iteratorINS7_10device_ptrIdEEEEdEEEEvT0_T1_ --------------------------
	.section	.nv.constant0._ZN3cub18CUB_300001_SM_10006detail8for_each13static_kernelINS2_12policy_hub_t12policy_500_tEmN6thrust24THRUST_300001_SM_1000_NS8cuda_cub6__fill7functorINS7_6detail15normal_iteratorINS7_10device_ptrIdEEEEdEEEEvT0_T1_,"a",@progbits
	.sectionflags	@""
	.align	4
.nv.constant0._ZN3cub18CUB_300001_SM_10006detail8for_each13static_kernelINS2_12policy_hub_t12policy_500_tEmN6thrust24THRUST_300001_SM_1000_NS8cuda_cub6__fill7functorINS7_6detail15normal_iteratorINS7_10device_ptrIdEEEEdEEEEvT0_T1_:
	.zero		920


//--------------------- .nv.constant0._ZN3cub18CUB_300001_SM_10006detail11EmptyKernelIvEEvv --------------------------
	.section	.nv.constant0._ZN3cub18CUB_300001_SM_10006detail11EmptyKernelIvEEvv,"a",@progbits
	.sectionflags	@""
	.align	4
.nv.constant0._ZN3cub18CUB_300001_SM_10006detail11EmptyKernelIvEEvv:
	.zero		896


//--------------------- SYMBOLS --------------------------

	.type		.nv.reservedSmem.offset0,@object
	.size		.nv.reservedSmem.offset0,0x4
	.type		.nv.reservedSmem.cap,@object
	.size		.nv.reservedSmem.cap,0x4
